	.target	sm_90

	.elftype	@"ET_EXEC"


//--------------------- .note.nv.tkinfo           --------------------------
	.section	.note.nv.tkinfo,"",@"SHT_NOTE"
	.sectionflags	@"SHF_NOTE_NV_TKINFO"
	.tkinfo
        /*0018*/ 	.word	0x00000002
        /*0030*/ 	.string	""
        /*0030*/ 	.string	"ptxas"
        /*0030*/ 	.string	"Cuda compilation tools, release 13.0, V13.0.88"
        /*0030*/ 	.string	"Build cuda_13.0.r13.0/compiler.36424714_0"
        /*0030*/ 	.string	"-arch sm_90 -m 64 "



//--------------------- .note.nv.cuinfo           --------------------------
	.section	.note.nv.cuinfo,"",@"SHT_NOTE"
	.sectionflags	@"SHF_NOTE_NV_CUINFO"
        /*0018*/ 	.short	0x0002
        /*001a*/ 	.short	0x005a
        /*001c*/ 	.short	0x0082
	.zero		2


//--------------------- .nv.info                  --------------------------
	.section	.nv.info,"",@"SHT_CUDA_INFO"
	.align	4


	//----- nvinfo : EIATTR_REGCOUNT
	.align		4
        /*0000*/ 	.byte	0x04, 0x2f
        /*0002*/ 	.short	(.L_29 - .L_28)
	.align		4
.L_28:
        /*0004*/ 	.word	index@(_Z16q4_matmul_kernelILb0ELb1ELb1EEvPK6__halfPKjPS0_S2_S4_iiiiiS4_b)
        /*0008*/ 	.word	0x00000020


	//----- nvinfo : EIATTR_FRAME_SIZE
	.align		4
.L_29:
        /*000c*/ 	.byte	0x04, 0x11
        /*000e*/ 	.short	(.L_31 - .L_30)
	.align		4
.L_30:
        /*0010*/ 	.word	index@(_Z16q4_matmul_kernelILb0ELb1ELb1EEvPK6__halfPKjPS0_S2_S4_iiiiiS4_b)
        /*0014*/ 	.word	0x00000000


	//----- nvinfo : EIATTR_REGCOUNT
	.align		4
.L_31:
        /*0018*/ 	.byte	0x04, 0x2f
        /*001a*/ 	.short	(.L_33 - .L_32)
	.align		4
.L_32:
        /*001c*/ 	.word	index@(_Z16q4_matmul_kernelILb0ELb1ELb0EEvPK6__halfPKjPS0_S2_S4_iiiiiS4_b)
        /*0020*/ 	.word	0x00000020


	//----- nvinfo : EIATTR_FRAME_SIZE
	.align		4
.L_33:
        /*0024*/ 	.byte	0x04, 0x11
        /*0026*/ 	.short	(.L_35 - .L_34)
	.align		4
.L_34:
        /*0028*/ 	.word	index@(_Z16q4_matmul_kernelILb0ELb1ELb0EEvPK6__halfPKjPS0_S2_S4_iiiiiS4_b)
        /*002c*/ 	.word	0x00000000


	//----- nvinfo : EIATTR_REGCOUNT
	.align		4
.L_35:
        /*0030*/ 	.byte	0x04, 0x2f
        /*0032*/ 	.short	(.L_37 - .L_36)
	.align		4
.L_36:
        /*0034*/ 	.word	index@(_Z16q4_matmul_kernelILb0ELb0ELb1EEvPK6__halfPKjPS0_S2_S4_iiiiiS4_b)
        /*0038*/ 	.word	0x00000020


	//----- nvinfo : EIATTR_FRAME_SIZE
	.align		4
.L_37:
        /*003c*/ 	.byte	0x04, 0x11
        /*003e*/ 	.short	(.L_39 - .L_38)
	.align		4
.L_38:
        /*0040*/ 	.word	index@(_Z16q4_matmul_kernelILb0ELb0ELb1EEvPK6__halfPKjPS0_S2_S4_iiiiiS4_b)
        /*0044*/ 	.word	0x00000000


	//----- nvinfo : EIATTR_REGCOUNT
	.align		4
.L_39:
        /*0048*/ 	.byte	0x04, 0x2f
        /*004a*/ 	.short	(.L_41 - .L_40)
	.align		4
.L_40:
        /*004c*/ 	.word	index@(_Z16q4_matmul_kernelILb0ELb0ELb0EEvPK6__halfPKjPS0_S2_S4_iiiiiS4_b)
        /*0050*/ 	.word	0x00000020


	//----- nvinfo : EIATTR_FRAME_SIZE
	.align		4
.L_41:
        /*0054*/ 	.byte	0x04, 0x11
        /*0056*/ 	.short	(.L_43 - .L_42)
	.align		4
.L_42:
        /*0058*/ 	.word	index@(_Z16q4_matmul_kernelILb0ELb0ELb0EEvPK6__halfPKjPS0_S2_S4_iiiiiS4_b)
        /*005c*/ 	.word	0x00000000


	//----- nvinfo : EIATTR_REGCOUNT
	.align		4
.L_43:
        /*0060*/ 	.byte	0x04, 0x2f
        /*0062*/ 	.short	(.L_45 - .L_44)
	.align		4
.L_44:
        /*0064*/ 	.word	index@(_Z16q4_matmul_kernelILb1ELb1ELb1EEvPK6__halfPKjPS0_S2_S4_iiiiiS4_b)
        /*0068*/ 	.word	0x00000020


	//----- nvinfo : EIATTR_FRAME_SIZE
	.align		4
.L_45:
        /*006c*/ 	.byte	0x04, 0x11
        /*006e*/ 	.short	(.L_47 - .L_46)
	.align		4
.L_46:
        /*0070*/ 	.word	index@(_Z16q4_matmul_kernelILb1ELb1ELb1EEvPK6__halfPKjPS0_S2_S4_iiiiiS4_b)
        /*0074*/ 	.word	0x00000000


	//----- nvinfo : EIATTR_REGCOUNT
	.align		4
.L_47:
        /*0078*/ 	.byte	0x04, 0x2f
        /*007a*/ 	.short	(.L_49 - .L_48)
	.align		4
.L_48:
        /*007c*/ 	.word	index@(_Z16q4_matmul_kernelILb1ELb1ELb0EEvPK6__halfPKjPS0_S2_S4_iiiiiS4_b)
        /*0080*/ 	.word	0x00000020


	//----- nvinfo : EIATTR_FRAME_SIZE
	.align		4
.L_49:
        /*0084*/ 	.byte	0x04, 0x11
        /*0086*/ 	.short	(.L_51 - .L_50)
	.align		4
.L_50:
        /*0088*/ 	.word	index@(_Z16q4_matmul_kernelILb1ELb1ELb0EEvPK6__halfPKjPS0_S2_S4_iiiiiS4_b)
        /*008c*/ 	.word	0x00000000


	//----- nvinfo : EIATTR_REGCOUNT
	.align		4
.L_51:
        /*0090*/ 	.byte	0x04, 0x2f
        /*0092*/ 	.short	(.L_53 - .L_52)
	.align		4
.L_52:
        /*0094*/ 	.word	index@(_Z16q4_matmul_kernelILb1ELb0ELb1EEvPK6__halfPKjPS0_S2_S4_iiiiiS4_b)
        /*0098*/ 	.word	0x00000020


	//----- nvinfo : EIATTR_FRAME_SIZE
	.align		4
.L_53:
        /*009c*/ 	.byte	0x04, 0x11
        /*009e*/ 	.short	(.L_55 - .L_54)
	.align		4
.L_54:
        /*00a0*/ 	.word	index@(_Z16q4_matmul_kernelILb1ELb0ELb1EEvPK6__halfPKjPS0_S2_S4_iiiiiS4_b)
        /*00a4*/ 	.word	0x00000000


	//----- nvinfo : EIATTR_REGCOUNT
	.align		4
.L_55:
        /*00a8*/ 	.byte	0x04, 0x2f
        /*00aa*/ 	.short	(.L_57 - .L_56)
	.align		4
.L_56:
        /*00ac*/ 	.word	index@(_Z16q4_matmul_kernelILb1ELb0ELb0EEvPK6__halfPKjPS0_S2_S4_iiiiiS4_b)
        /*00b0*/ 	.word	0x0000001f


	//----- nvinfo : EIATTR_FRAME_SIZE
	.align		4
.L_57:
        /*00b4*/ 	.byte	0x04, 0x11
        /*00b6*/ 	.short	(.L_59 - .L_58)
	.align		4
.L_58:
        /*00b8*/ 	.word	index@(_Z16q4_matmul_kernelILb1ELb0ELb0EEvPK6__halfPKjPS0_S2_S4_iiiiiS4_b)
        /*00bc*/ 	.word	0x00000000


	//----- nvinfo : EIATTR_MIN_STACK_SIZE
	.align		4
.L_59:
        /*00c0*/ 	.byte	0x04, 0x12
        /*00c2*/ 	.short	(.L_61 - .L_60)
	.align		4
.L_60:
        /*00c4*/ 	.word	index@(_Z16q4_matmul_kernelILb1ELb0ELb0EEvPK6__halfPKjPS0_S2_S4_iiiiiS4_b)
        /*00c8*/ 	.word	0x00000000


	//----- nvinfo : EIATTR_MIN_STACK_SIZE
	.align		4
.L_61:
        /*00cc*/ 	.byte	0x04, 0x12
        /*00ce*/ 	.short	(.L_63 - .L_62)
	.align		4
.L_62:
        /*00d0*/ 	.word	index@(_Z16q4_matmul_kernelILb1ELb0ELb1EEvPK6__halfPKjPS0_S2_S4_iiiiiS4_b)
        /*00d4*/ 	.word	0x00000000


	//----- nvinfo : EIATTR_MIN_STACK_SIZE
	.align		4
.L_63:
        /*00d8*/ 	.byte	0x04, 0x12
        /*00da*/ 	.short	(.L_65 - .L_64)
	.align		4
.L_64:
        /*00dc*/ 	.word	index@(_Z16q4_matmul_kernelILb1ELb1ELb0EEvPK6__halfPKjPS0_S2_S4_iiiiiS4_b)
        /*00e0*/ 	.word	0x00000000


	//----- nvinfo : EIATTR_MIN_STACK_SIZE
	.align		4
.L_65:
        /*00e4*/ 	.byte	0x04, 0x12
        /*00e6*/ 	.short	(.L_67 - .L_66)
	.align		4
.L_66:
        /*00e8*/ 	.word	index@(_Z16q4_matmul_kernelILb1ELb1ELb1EEvPK6__halfPKjPS0_S2_S4_iiiiiS4_b)
        /*00ec*/ 	.word	0x00000000


	//----- nvinfo : EIATTR_MIN_STACK_SIZE
	.align		4
.L_67:
        /*00f0*/ 	.byte	0x04, 0x12
        /*00f2*/ 	.short	(.L_69 - .L_68)
	.align		4
.L_68:
        /*00f4*/ 	.word	index@(_Z16q4_matmul_kernelILb0ELb0ELb0EEvPK6__halfPKjPS0_S2_S4_iiiiiS4_b)
        /*00f8*/ 	.word	0x00000000


	//----- nvinfo : EIATTR_MIN_STACK_SIZE
	.align		4
.L_69:
        /*00fc*/ 	.byte	0x04, 0x12
        /*00fe*/ 	.short	(.L_71 - .L_70)
	.align		4
.L_70:
        /*0100*/ 	.word	index@(_Z16q4_matmul_kernelILb0ELb0ELb1EEvPK6__halfPKjPS0_S2_S4_iiiiiS4_b)
        /*0104*/ 	.word	0x00000000


	//----- nvinfo : EIATTR_MIN_STACK_SIZE
	.align		4
.L_71:
        /*0108*/ 	.byte	0x04, 0x12
        /*010a*/ 	.short	(.L_73 - .L_72)
	.align		4
.L_72:
        /*010c*/ 	.word	index@(_Z16q4_matmul_kernelILb0ELb1ELb0EEvPK6__halfPKjPS0_S2_S4_iiiiiS4_b)
        /*0110*/ 	.word	0x00000000


	//----- nvinfo : EIATTR_MIN_STACK_SIZE
	.align		4
.L_73:
        /*0114*/ 	.byte	0x04, 0x12
        /*0116*/ 	.short	(.L_75 - .L_74)
	.align		4
.L_74:
        /*0118*/ 	.word	index@(_Z16q4_matmul_kernelILb0ELb1ELb1EEvPK6__halfPKjPS0_S2_S4_iiiiiS4_b)
        /*011c*/ 	.word	0x00000000
.L_75:


//--------------------- .nv.compat                --------------------------
	.section	.nv.compat,"",@"SHT_CUDA_COMPAT_INFO"
	.align	4
        /*0000*/ 	.byte	0x02, 0x09, 0x00, 0x00, 0x02, 0x02, 0x01, 0x00, 0x02, 0x05, 0x05, 0x00, 0x03, 0x07, 0x01, 0x01
        /*0010*/ 	.byte	0x02, 0x03, 0x00, 0x00, 0x02, 0x06, 0x01, 0x00, 0x04, 0x0b, 0x08, 0x00, 0x00, 0x00, 0x00, 0x00
        /*0020*/ 	.byte	0x00, 0x00, 0x00, 0x00


//--------------------- .nv.info._Z16q4_matmul_kernelILb1ELb0ELb0EEvPK6__halfPKjPS0_S2_S4_iiiiiS4_b --------------------------
	.section	.nv.info._Z16q4_matmul_kernelILb1ELb0ELb0EEvPK6__halfPKjPS0_S2_S4_iiiiiS4_b,"",@"SHT_CUDA_INFO"
	.sectionflags	@""
	.align	4


	//----- nvinfo : EIATTR_CUDA_API_VERSION
	.align		4
        /*0000*/ 	.byte	0x04, 0x37
        /*0002*/ 	.short	(.L_77 - .L_76)
.L_76:
        /*0004*/ 	.word	0x00000082


	//----- nvinfo : EIATTR_KPARAM_INFO
	.align		4
.L_77:
        /*0008*/ 	.byte	0x04, 0x17
        /*000a*/ 	.short	(.L_79 - .L_78)
.L_78:
        /*000c*/ 	.word	0x00000000
        /*0010*/ 	.short	0x000b
        /*0012*/ 	.short	0x0048
        /*0014*/ 	.byte	0x00, 0xf0, 0x05, 0x00


	//----- nvinfo : EIATTR_KPARAM_INFO
	.align		4
.L_79:
        /*0018*/ 	.byte	0x04, 0x17
        /*001a*/ 	.short	(.L_81 - .L_80)
.L_80:
        /*001c*/ 	.word	0x00000000
        /*0020*/ 	.short	0x000a
        /*0022*/ 	.short	0x0040
        /*0024*/ 	.byte	0x00, 0xf0, 0x21, 0x00


	//----- nvinfo : EIATTR_KPARAM_INFO
	.align		4
.L_81:
        /*0028*/ 	.byte	0x04, 0x17
        /*002a*/ 	.short	(.L_83 - .L_82)
.L_82:
        /*002c*/ 	.word	0x00000000
        /*0030*/ 	.short	0x0009
        /*0032*/ 	.short	0x0038
        /*0034*/ 	.byte	0x00, 0xf0, 0x11, 0x00


	//----- nvinfo : EIATTR_KPARAM_INFO
	.align		4
.L_83:
        /*0038*/ 	.byte	0x04, 0x17
        /*003a*/ 	.short	(.L_85 - .L_84)
.L_84:
        /*003c*/ 	.word	0x00000000
        /*0040*/ 	.short	0x0008
        /*0042*/ 	.short	0x0034
        /*0044*/ 	.byte	0x00, 0xf0, 0x11, 0x00


	//----- nvinfo : EIATTR_KPARAM_INFO
	.align		4
.L_85:
        /*0048*/ 	.byte	0x04, 0x17
        /*004a*/ 	.short	(.L_87 - .L_86)
.L_86:
        /*004c*/ 	.word	0x00000000
        /*0050*/ 	.short	0x0007
        /*0052*/ 	.short	0x0030
        /*0054*/ 	.byte	0x00, 0xf0, 0x11, 0x00


	//----- nvinfo : EIATTR_KPARAM_INFO
	.align		4
.L_87:
        /*0058*/ 	.byte	0x04, 0x17
        /*005a*/ 	.short	(.L_89 - .L_88)
.L_88:
        /*005c*/ 	.word	0x00000000
        /*0060*/ 	.short	0x0006
        /*0062*/ 	.short	0x002c
        /*0064*/ 	.byte	0x00, 0xf0, 0x11, 0x00


	//----- nvinfo : EIATTR_KPARAM_INFO
	.align		4
.L_89:
        /*0068*/ 	.byte	0x04, 0x17
        /*006a*/ 	.short	(.L_91 - .L_90)
.L_90:
        /*006c*/ 	.word	0x00000000
        /*0070*/ 	.short	0x0005
        /*0072*/ 	.short	0x0028
        /*0074*/ 	.byte	0x00, 0xf0, 0x11, 0x00


	//----- nvinfo : EIATTR_KPARAM_INFO
	.align		4
.L_91:
        /*0078*/ 	.byte	0x04, 0x17
        /*007a*/ 	.short	(.L_93 - .L_92)
.L_92:
        /*007c*/ 	.word	0x00000000
        /*0080*/ 	.short	0x0004
        /*0082*/ 	.short	0x0020
        /*0084*/ 	.byte	0x00, 0xf0, 0x21, 0x00


	//----- nvinfo : EIATTR_KPARAM_INFO
	.align		4
.L_93:
        /*0088*/ 	.byte	0x04, 0x17
        /*008a*/ 	.short	(.L_95 - .L_94)
.L_94:
        /*008c*/ 	.word	0x00000000
        /*0090*/ 	.short	0x0003
        /*0092*/ 	.short	0x0018
        /*0094*/ 	.byte	0x00, 0xf0, 0x21, 0x00


	//----- nvinfo : EIATTR_KPARAM_INFO
	.align		4
.L_95:
        /*0098*/ 	.byte	0x04, 0x17
        /*009a*/ 	.short	(.L_97 - .L_96)
.L_96:
        /*009c*/ 	.word	0x00000000
        /*00a0*/ 	.short	0x0002
        /*00a2*/ 	.short	0x0010
        /*00a4*/ 	.byte	0x00, 0xf0, 0x21, 0x00


	//----- nvinfo : EIATTR_KPARAM_INFO
	.align		4
.L_97:
        /*00a8*/ 	.byte	0x04, 0x17
        /*00aa*/ 	.short	(.L_99 - .L_98)
.L_98:
        /*00ac*/ 	.word	0x00000000
        /*00b0*/ 	.short	0x0001
        /*00b2*/ 	.short	0x0008
        /*00b4*/ 	.byte	0x00, 0xf0, 0x21, 0x00


	//----- nvinfo : EIATTR_KPARAM_INFO
	.align		4
.L_99:
        /*00b8*/ 	.byte	0x04, 0x17
        /*00ba*/ 	.short	(.L_101 - .L_100)
.L_100:
        /*00bc*/ 	.word	0x00000000
        /*00c0*/ 	.short	0x0000
        /*00c2*/ 	.short	0x0000
        /*00c4*/ 	.byte	0x00, 0xf0, 0x21, 0x00


	//----- nvinfo : EIATTR_SPARSE_MMA_MASK
	.align		4
.L_101:
        /*00c8*/ 	.byte	0x03, 0x50
        /*00ca*/ 	.short	0x0000


	//----- nvinfo : EIATTR_MAXREG_COUNT
	.align		4
        /*00cc*/ 	.byte	0x03, 0x1b
        /*00ce*/ 	.short	0x00ff


	//----- nvinfo : EIATTR_NUM_BARRIERS
	.align		4
        /*00d0*/ 	.byte	0x02, 0x4c
        /*00d2*/ 	.byte	0x01
	.zero		1


	//----- nvinfo : EIATTR_MERCURY_ISA_VERSION
	.align		4
        /*00d4*/ 	.byte	0x03, 0x5f
        /*00d6*/ 	.short	0x0101


	//----- nvinfo : EIATTR_ATOM16_EMUL_INSTR_REG_MAP
	.align		4
        /*00d8*/ 	.byte	0x04, 0x2e
        /*00da*/ 	.short	(.L_103 - .L_102)


	//   ....[0]....
.L_102:
        /*00dc*/ 	.word	0x00001450
        /*00e0*/ 	.short	0x0004
        /*00e2*/ 	.short	0x0000


	//   ....[1]....
        /*00e4*/ 	.word	0x000014b0
        /*00e8*/ 	.short	0x0004
        /*00ea*/ 	.short	0x0000


	//----- nvinfo : EIATTR_EXIT_INSTR_OFFSETS
	.align		4
.L_103:
        /*00ec*/ 	.byte	0x04, 0x1c
        /*00ee*/ 	.short	(.L_105 - .L_104)


	//   ....[0]....
.L_104:
        /*00f0*/ 	.word	0x000014f0


	//----- nvinfo : EIATTR_CRS_STACK_SIZE
	.align		4
.L_105:
        /*00f4*/ 	.byte	0x04, 0x1e
        /*00f6*/ 	.short	(.L_107 - .L_106)
.L_106:
        /*00f8*/ 	.word	0x00000000


	//----- nvinfo : EIATTR_CBANK_PARAM_SIZE
	.align		4
.L_107:
        /*00fc*/ 	.byte	0x03, 0x19
        /*00fe*/ 	.short	0x0049


	//----- nvinfo : EIATTR_PARAM_CBANK
	.align		4
        /*0100*/ 	.byte	0x04, 0x0a
        /*0102*/ 	.short	(.L_109 - .L_108)
	.align		4
.L_108:
        /*0104*/ 	.word	index@(.nv.constant0._Z16q4_matmul_kernelILb1ELb0ELb0EEvPK6__halfPKjPS0_S2_S4_iiiiiS4_b)
        /*0108*/ 	.short	0x0210
        /*010a*/ 	.short	0x0049


	//----- nvinfo : EIATTR_SW_WAR
	.align		4
.L_109:
        /*010c*/ 	.byte	0x04, 0x36
        /*010e*/ 	.short	(.L_111 - .L_110)
.L_110:
        /*0110*/ 	.word	0x00000008
.L_111:


//--------------------- .nv.info._Z16q4_matmul_kernelILb1ELb0ELb1EEvPK6__halfPKjPS0_S2_S4_iiiiiS4_b --------------------------
	.section	.nv.info._Z16q4_matmul_kernelILb1ELb0ELb1EEvPK6__halfPKjPS0_S2_S4_iiiiiS4_b,"",@"SHT_CUDA_INFO"
	.sectionflags	@""
	.align	4


	//----- nvinfo : EIATTR_CUDA_API_VERSION
	.align		4
        /*0000*/ 	.byte	0x04, 0x37
        /*0002*/ 	.short	(.L_113 - .L_112)
.L_112:
        /*0004*/ 	.word	0x00000082


	//----- nvinfo : EIATTR_KPARAM_INFO
	.align		4
.L_113:
        /*0008*/ 	.byte	0x04, 0x17
        /*000a*/ 	.short	(.L_115 - .L_114)
.L_114:
        /*000c*/ 	.word	0x00000000
        /*0010*/ 	.short	0x000b
        /*0012*/ 	.short	0x0048
        /*0014*/ 	.byte	0x00, 0xf0, 0x05, 0x00


	//----- nvinfo : EIATTR_KPARAM_INFO
	.align		4
.L_115:
        /*0018*/ 	.byte	0x04, 0x17
        /*001a*/ 	.short	(.L_117 - .L_116)
.L_116:
        /*001c*/ 	.word	0x00000000
        /*0020*/ 	.short	0x000a
        /*0022*/ 	.short	0x0040
        /*0024*/ 	.byte	0x00, 0xf0, 0x21, 0x00


	//----- nvinfo : EIATTR_KPARAM_INFO
	.align		4
.L_117:
        /*0028*/ 	.byte	0x04, 0x17
        /*002a*/ 	.short	(.L_119 - .L_118)
.L_118:
        /*002c*/ 	.word	0x00000000
        /*0030*/ 	.short	0x0009
        /*0032*/ 	.short	0x0038
        /*0034*/ 	.byte	0x00, 0xf0, 0x11, 0x00


	//----- nvinfo : EIATTR_KPARAM_INFO
	.align		4
.L_119:
        /*0038*/ 	.byte	0x04, 0x17
        /*003a*/ 	.short	(.L_121 - .L_120)
.L_120:
        /*003c*/ 	.word	0x00000000
        /*0040*/ 	.short	0x0008
        /*0042*/ 	.short	0x0034
        /*0044*/ 	.byte	0x00, 0xf0, 0x11, 0x00


	//----- nvinfo : EIATTR_KPARAM_INFO
	.align		4
.L_121:
        /*0048*/ 	.byte	0x04, 0x17
        /*004a*/ 	.short	(.L_123 - .L_122)
.L_122:
        /*004c*/ 	.word	0x00000000
        /*0050*/ 	.short	0x0007
        /*0052*/ 	.short	0x0030
        /*0054*/ 	.byte	0x00, 0xf0, 0x11, 0x00


	//----- nvinfo : EIATTR_KPARAM_INFO
	.align		4
.L_123:
        /*0058*/ 	.byte	0x04, 0x17
        /*005a*/ 	.short	(.L_125 - .L_124)
.L_124:
        /*005c*/ 	.word	0x00000000
        /*0060*/ 	.short	0x0006
        /*0062*/ 	.short	0x002c
        /*0064*/ 	.byte	0x00, 0xf0, 0x11, 0x00


	//----- nvinfo : EIATTR_KPARAM_INFO
	.align		4
.L_125:
        /*0068*/ 	.byte	0x04, 0x17
        /*006a*/ 	.short	(.L_127 - .L_126)
.L_126:
        /*006c*/ 	.word	0x00000000
        /*0070*/ 	.short	0x0005
        /*0072*/ 	.short	0x0028
        /*0074*/ 	.byte	0x00, 0xf0, 0x11, 0x00


	//----- nvinfo : EIATTR_KPARAM_INFO
	.align		4
.L_127:
        /*0078*/ 	.byte	0x04, 0x17
        /*007a*/ 	.short	(.L_129 - .L_128)
.L_128:
        /*007c*/ 	.word	0x00000000
        /*0080*/ 	.short	0x0004
        /*0082*/ 	.short	0x0020
        /*0084*/ 	.byte	0x00, 0xf0, 0x21, 0x00


	//----- nvinfo : EIATTR_KPARAM_INFO
	.align		4
.L_129:
        /*0088*/ 	.byte	0x04, 0x17
        /*008a*/ 	.short	(.L_131 - .L_130)
.L_130:
        /*008c*/ 	.word	0x00000000
        /*0090*/ 	.short	0x0003
        /*0092*/ 	.short	0x0018
        /*0094*/ 	.byte	0x00, 0xf0, 0x21, 0x00


	//----- nvinfo : EIATTR_KPARAM_INFO
	.align		4
.L_131:
        /*0098*/ 	.byte	0x04, 0x17
        /*009a*/ 	.short	(.L_133 - .L_132)
.L_132:
        /*009c*/ 	.word	0x00000000
        /*00a0*/ 	.short	0x0002
        /*00a2*/ 	.short	0x0010
        /*00a4*/ 	.byte	0x00, 0xf0, 0x21, 0x00


	//----- nvinfo : EIATTR_KPARAM_INFO
	.align		4
.L_133:
        /*00a8*/ 	.byte	0x04, 0x17
        /*00aa*/ 	.short	(.L_135 - .L_134)
.L_134:
        /*00ac*/ 	.word	0x00000000
        /*00b0*/ 	.short	0x0001
        /*00b2*/ 	.short	0x0008
        /*00b4*/ 	.byte	0x00, 0xf0, 0x21, 0x00


	//----- nvinfo : EIATTR_KPARAM_INFO
	.align		4
.L_135:
        /*00b8*/ 	.byte	0x04, 0x17
        /*00ba*/ 	.short	(.L_137 - .L_136)
.L_136:
        /*00bc*/ 	.word	0x00000000
        /*00c0*/ 	.short	0x0000
        /*00c2*/ 	.short	0x0000
        /*00c4*/ 	.byte	0x00, 0xf0, 0x21, 0x00


	//----- nvinfo : EIATTR_SPARSE_MMA_MASK
	.align		4
.L_137:
        /*00c8*/ 	.byte	0x03, 0x50
        /*00ca*/ 	.short	0x0000


	//----- nvinfo : EIATTR_MAXREG_COUNT
	.align		4
        /*00cc*/ 	.byte	0x03, 0x1b
        /*00ce*/ 	.short	0x00ff


	//----- nvinfo : EIATTR_NUM_BARRIERS
	.align		4
        /*00d0*/ 	.byte	0x02, 0x4c
        /*00d2*/ 	.byte	0x01
	.zero		1


	//----- nvinfo : EIATTR_MERCURY_ISA_VERSION
	.align		4
        /*00d4*/ 	.byte	0x03, 0x5f
        /*00d6*/ 	.short	0x0101


	//----- nvinfo : EIATTR_ATOM16_EMUL_INSTR_REG_MAP
	.align		4
        /*00d8*/ 	.byte	0x04, 0x2e
        /*00da*/ 	.short	(.L_139 - .L_138)


	//   ....[0]....
.L_138:
        /*00dc*/ 	.word	0x00000c40
        /*00e0*/ 	.short	0x000c
        /*00e2*/ 	.short	0x0000


	//   ....[1]....
        /*00e4*/ 	.word	0x00000ca0
        /*00e8*/ 	.short	0x000c
        /*00ea*/ 	.short	0x0000


	//----- nvinfo : EIATTR_EXIT_INSTR_OFFSETS
	.align		4
.L_139:
        /*00ec*/ 	.byte	0x04, 0x1c
        /*00ee*/ 	.short	(.L_141 - .L_140)


	//   ....[0]....
.L_140:
        /*00f0*/ 	.word	0x00000ce0


	//----- nvinfo : EIATTR_CRS_STACK_SIZE
	.align		4
.L_141:
        /*00f4*/ 	.byte	0x04, 0x1e
        /*00f6*/ 	.short	(.L_143 - .L_142)
.L_142:
        /*00f8*/ 	.word	0x00000000


	//----- nvinfo : EIATTR_CBANK_PARAM_SIZE
	.align		4
.L_143:
        /*00fc*/ 	.byte	0x03, 0x19
        /*00fe*/ 	.short	0x0049


	//----- nvinfo : EIATTR_PARAM_CBANK
	.align		4
        /*0100*/ 	.byte	0x04, 0x0a
        /*0102*/ 	.short	(.L_145 - .L_144)
	.align		4
.L_144:
        /*0104*/ 	.word	index@(.nv.constant0._Z16q4_matmul_kernelILb1ELb0ELb1EEvPK6__halfPKjPS0_S2_S4_iiiiiS4_b)
        /*0108*/ 	.short	0x0210
        /*010a*/ 	.short	0x0049


	//----- nvinfo : EIATTR_SW_WAR
	.align		4
.L_145:
        /*010c*/ 	.byte	0x04, 0x36
        /*010e*/ 	.short	(.L_147 - .L_146)
.L_146:
        /*0110*/ 	.word	0x00000008
.L_147:


//--------------------- .nv.info._Z16q4_matmul_kernelILb1ELb1ELb0EEvPK6__halfPKjPS0_S2_S4_iiiiiS4_b --------------------------
	.section	.nv.info._Z16q4_matmul_kernelILb1ELb1ELb0EEvPK6__halfPKjPS0_S2_S4_iiiiiS4_b,"",@"SHT_CUDA_INFO"
	.sectionflags	@""
	.align	4


	//----- nvinfo : EIATTR_CUDA_API_VERSION
	.align		4
        /*0000*/ 	.byte	0x04, 0x37
        /*0002*/ 	.short	(.L_149 - .L_148)
.L_148:
        /*0004*/ 	.word	0x00000082


	//----- nvinfo : EIATTR_KPARAM_INFO
	.align		4
.L_149:
        /*0008*/ 	.byte	0x04, 0x17
        /*000a*/ 	.short	(.L_151 - .L_150)
.L_150:
        /*000c*/ 	.word	0x00000000
        /*0010*/ 	.short	0x000b
        /*0012*/ 	.short	0x0048
        /*0014*/ 	.byte	0x00, 0xf0, 0x05, 0x00


	//----- nvinfo : EIATTR_KPARAM_INFO
	.align		4
.L_151:
        /*0018*/ 	.byte	0x04, 0x17
        /*001a*/ 	.short	(.L_153 - .L_152)
.L_152:
        /*001c*/ 	.word	0x00000000
        /*0020*/ 	.short	0x000a
        /*0022*/ 	.short	0x0040
        /*0024*/ 	.byte	0x00, 0xf0, 0x21, 0x00


	//----- nvinfo : EIATTR_KPARAM_INFO
	.align		4
.L_153:
        /*0028*/ 	.byte	0x04, 0x17
        /*002a*/ 	.short	(.L_155 - .L_154)
.L_154:
        /*002c*/ 	.word	0x00000000
        /*0030*/ 	.short	0x0009
        /*0032*/ 	.short	0x0038
        /*0034*/ 	.byte	0x00, 0xf0, 0x11, 0x00


	//----- nvinfo : EIATTR_KPARAM_INFO
	.align		4
.L_155:
        /*0038*/ 	.byte	0x04, 0x17
        /*003a*/ 	.short	(.L_157 - .L_156)
.L_156:
        /*003c*/ 	.word	0x00000000
        /*0040*/ 	.short	0x0008
        /*0042*/ 	.short	0x0034
        /*0044*/ 	.byte	0x00, 0xf0, 0x11, 0x00


	//----- nvinfo : EIATTR_KPARAM_INFO
	.align		4
.L_157:
        /*0048*/ 	.byte	0x04, 0x17
        /*004a*/ 	.short	(.L_159 - .L_158)
.L_158:
        /*004c*/ 	.word	0x00000000
        /*0050*/ 	.short	0x0007
        /*0052*/ 	.short	0x0030
        /*0054*/ 	.byte	0x00, 0xf0, 0x11, 0x00


	//----- nvinfo : EIATTR_KPARAM_INFO
	.align		4
.L_159:
        /*0058*/ 	.byte	0x04, 0x17
        /*005a*/ 	.short	(.L_161 - .L_160)
.L_160:
        /*005c*/ 	.word	0x00000000
        /*0060*/ 	.short	0x0006
        /*0062*/ 	.short	0x002c
        /*0064*/ 	.byte	0x00, 0xf0, 0x11, 0x00


	//----- nvinfo : EIATTR_KPARAM_INFO
	.align		4
.L_161:
        /*0068*/ 	.byte	0x04, 0x17
        /*006a*/ 	.short	(.L_163 - .L_162)
.L_162:
        /*006c*/ 	.word	0x00000000
        /*0070*/ 	.short	0x0005
        /*0072*/ 	.short	0x0028
        /*0074*/ 	.byte	0x00, 0xf0, 0x11, 0x00


	//----- nvinfo : EIATTR_KPARAM_INFO
	.align		4
.L_163:
        /*0078*/ 	.byte	0x04, 0x17
        /*007a*/ 	.short	(.L_165 - .L_164)
.L_164:
        /*007c*/ 	.word	0x00000000
        /*0080*/ 	.short	0x0004
        /*0082*/ 	.short	0x0020
        /*0084*/ 	.byte	0x00, 0xf0, 0x21, 0x00


	//----- nvinfo : EIATTR_KPARAM_INFO
	.align		4
.L_165:
        /*0088*/ 	.byte	0x04, 0x17
        /*008a*/ 	.short	(.L_167 - .L_166)
.L_166:
        /*008c*/ 	.word	0x00000000
        /*0090*/ 	.short	0x0003
        /*0092*/ 	.short	0x0018
        /*0094*/ 	.byte	0x00, 0xf0, 0x21, 0x00


	//----- nvinfo : EIATTR_KPARAM_INFO
	.align		4
.L_167:
        /*0098*/ 	.byte	0x04, 0x17
        /*009a*/ 	.short	(.L_169 - .L_168)
.L_168:
        /*009c*/ 	.word	0x00000000
        /*00a0*/ 	.short	0x0002
        /*00a2*/ 	.short	0x0010
        /*00a4*/ 	.byte	0x00, 0xf0, 0x21, 0x00


	//----- nvinfo : EIATTR_KPARAM_INFO
	.align		4
.L_169:
        /*00a8*/ 	.byte	0x04, 0x17
        /*00aa*/ 	.short	(.L_171 - .L_170)
.L_170:
        /*00ac*/ 	.word	0x00000000
        /*00b0*/ 	.short	0x0001
        /*00b2*/ 	.short	0x0008
        /*00b4*/ 	.byte	0x00, 0xf0, 0x21, 0x00


	//----- nvinfo : EIATTR_KPARAM_INFO
	.align		4
.L_171:
        /*00b8*/ 	.byte	0x04, 0x17
        /*00ba*/ 	.short	(.L_173 - .L_172)
.L_172:
        /*00bc*/ 	.word	0x00000000
        /*00c0*/ 	.short	0x0000
        /*00c2*/ 	.short	0x0000
        /*00c4*/ 	.byte	0x00, 0xf0, 0x21, 0x00


	//----- nvinfo : EIATTR_SPARSE_MMA_MASK
	.align		4
.L_173:
        /*00c8*/ 	.byte	0x03, 0x50
        /*00ca*/ 	.short	0x0000


	//----- nvinfo : EIATTR_MAXREG_COUNT
	.align		4
        /*00cc*/ 	.byte	0x03, 0x1b
        /*00ce*/ 	.short	0x00ff


	//----- nvinfo : EIATTR_NUM_BARRIERS
	.align		4
        /*00d0*/ 	.byte	0x02, 0x4c
        /*00d2*/ 	.byte	0x01
	.zero		1


	//----- nvinfo : EIATTR_MERCURY_ISA_VERSION
	.align		4
        /*00d4*/ 	.byte	0x03, 0x5f
        /*00d6*/ 	.short	0x0101


	//----- nvinfo : EIATTR_ATOM16_EMUL_INSTR_REG_MAP
	.align		4
        /*00d8*/ 	.byte	0x04, 0x2e
        /*00da*/ 	.short	(.L_175 - .L_174)


	//   ....[0]....
.L_174:
        /*00dc*/ 	.word	0x00001cf0
        /*00e0*/ 	.short	0x0004
        /*00e2*/ 	.short	0x0000


	//   ....[1]....
        /*00e4*/ 	.word	0x00001d50
        /*00e8*/ 	.short	0x0004
        /*00ea*/ 	.short	0x0000


	//----- nvinfo : EIATTR_EXIT_INSTR_OFFSETS
	.align		4
.L_175:
        /*00ec*/ 	.byte	0x04, 0x1c
        /*00ee*/ 	.short	(.L_177 - .L_176)


	//   ....[0]....
.L_176:
        /*00f0*/ 	.word	0x00001d90


	//----- nvinfo : EIATTR_CRS_STACK_SIZE
	.align		4
.L_177:
        /*00f4*/ 	.byte	0x04, 0x1e
        /*00f6*/ 	.short	(.L_179 - .L_178)
.L_178:
        /*00f8*/ 	.word	0x00000000


	//----- nvinfo : EIATTR_CBANK_PARAM_SIZE
	.align		4
.L_179:
        /*00fc*/ 	.byte	0x03, 0x19
        /*00fe*/ 	.short	0x0049


	//----- nvinfo : EIATTR_PARAM_CBANK
	.align		4
        /*0100*/ 	.byte	0x04, 0x0a
        /*0102*/ 	.short	(.L_181 - .L_180)
	.align		4
.L_180:
        /*0104*/ 	.word	index@(.nv.constant0._Z16q4_matmul_kernelILb1ELb1ELb0EEvPK6__halfPKjPS0_S2_S4_iiiiiS4_b)
        /*0108*/ 	.short	0x0210
        /*010a*/ 	.short	0x0049


	//----- nvinfo : EIATTR_SW_WAR
	.align		4
.L_181:
        /*010c*/ 	.byte	0x04, 0x36
        /*010e*/ 	.short	(.L_183 - .L_182)
.L_182:
        /*0110*/ 	.word	0x00000008
.L_183:


//--------------------- .nv.info._Z16q4_matmul_kernelILb1ELb1ELb1EEvPK6__halfPKjPS0_S2_S4_iiiiiS4_b --------------------------
	.section	.nv.info._Z16q4_matmul_kernelILb1ELb1ELb1EEvPK6__halfPKjPS0_S2_S4_iiiiiS4_b,"",@"SHT_CUDA_INFO"
	.sectionflags	@""
	.align	4


	//----- nvinfo : EIATTR_CUDA_API_VERSION
	.align		4
        /*0000*/ 	.byte	0x04, 0x37
        /*0002*/ 	.short	(.L_185 - .L_184)
.L_184:
        /*0004*/ 	.word	0x00000082


	//----- nvinfo : EIATTR_KPARAM_INFO
	.align		4
.L_185:
        /*0008*/ 	.byte	0x04, 0x17
        /*000a*/ 	.short	(.L_187 - .L_186)
.L_186:
        /*000c*/ 	.word	0x00000000
        /*0010*/ 	.short	0x000b
        /*0012*/ 	.short	0x0048
        /*0014*/ 	.byte	0x00, 0xf0, 0x05, 0x00


	//----- nvinfo : EIATTR_KPARAM_INFO
	.align		4
.L_187:
        /*0018*/ 	.byte	0x04, 0x17
        /*001a*/ 	.short	(.L_189 - .L_188)
.L_188:
        /*001c*/ 	.word	0x00000000
        /*0020*/ 	.short	0x000a
        /*0022*/ 	.short	0x0040
        /*0024*/ 	.byte	0x00, 0xf0, 0x21, 0x00


	//----- nvinfo : EIATTR_KPARAM_INFO
	.align		4
.L_189:
        /*0028*/ 	.byte	0x04, 0x17
        /*002a*/ 	.short	(.L_191 - .L_190)
.L_190:
        /*002c*/ 	.word	0x00000000
        /*0030*/ 	.short	0x0009
        /*0032*/ 	.short	0x0038
        /*0034*/ 	.byte	0x00, 0xf0, 0x11, 0x00


	//----- nvinfo : EIATTR_KPARAM_INFO
	.align		4
.L_191:
        /*0038*/ 	.byte	0x04, 0x17
        /*003a*/ 	.short	(.L_193 - .L_192)
.L_192:
        /*003c*/ 	.word	0x00000000
        /*0040*/ 	.short	0x0008
        /*0042*/ 	.short	0x0034
        /*0044*/ 	.byte	0x00, 0xf0, 0x11, 0x00


	//----- nvinfo : EIATTR_KPARAM_INFO
	.align		4
.L_193:
        /*0048*/ 	.byte	0x04, 0x17
        /*004a*/ 	.short	(.L_195 - .L_194)
.L_194:
        /*004c*/ 	.word	0x00000000
        /*0050*/ 	.short	0x0007
        /*0052*/ 	.short	0x0030
        /*0054*/ 	.byte	0x00, 0xf0, 0x11, 0x00


	//----- nvinfo : EIATTR_KPARAM_INFO
	.align		4
.L_195:
        /*0058*/ 	.byte	0x04, 0x17
        /*005a*/ 	.short	(.L_197 - .L_196)
.L_196:
        /*005c*/ 	.word	0x00000000
        /*0060*/ 	.short	0x0006
        /*0062*/ 	.short	0x002c
        /*0064*/ 	.byte	0x00, 0xf0, 0x11, 0x00


	//----- nvinfo : EIATTR_KPARAM_INFO
	.align		4
.L_197:
        /*0068*/ 	.byte	0x04, 0x17
        /*006a*/ 	.short	(.L_199 - .L_198)
.L_198:
        /*006c*/ 	.word	0x00000000
        /*0070*/ 	.short	0x0005
        /*0072*/ 	.short	0x0028
        /*0074*/ 	.byte	0x00, 0xf0, 0x11, 0x00


	//----- nvinfo : EIATTR_KPARAM_INFO
	.align		4
.L_199:
        /*0078*/ 	.byte	0x04, 0x17
        /*007a*/ 	.short	(.L_201 - .L_200)
.L_200:
        /*007c*/ 	.word	0x00000000
        /*0080*/ 	.short	0x0004
        /*0082*/ 	.short	0x0020
        /*0084*/ 	.byte	0x00, 0xf0, 0x21, 0x00


	//----- nvinfo : EIATTR_KPARAM_INFO
	.align		4
.L_201:
        /*0088*/ 	.byte	0x04, 0x17
        /*008a*/ 	.short	(.L_203 - .L_202)
.L_202:
        /*008c*/ 	.word	0x00000000
        /*0090*/ 	.short	0x0003
        /*0092*/ 	.short	0x0018
        /*0094*/ 	.byte	0x00, 0xf0, 0x21, 0x00


	//----- nvinfo : EIATTR_KPARAM_INFO
	.align		4
.L_203:
        /*0098*/ 	.byte	0x04, 0x17
        /*009a*/ 	.short	(.L_205 - .L_204)
.L_204:
        /*009c*/ 	.word	0x00000000
        /*00a0*/ 	.short	0x0002
        /*00a2*/ 	.short	0x0010
        /*00a4*/ 	.byte	0x00, 0xf0, 0x21, 0x00


	//----- nvinfo : EIATTR_KPARAM_INFO
	.align		4
.L_205:
        /*00a8*/ 	.byte	0x04, 0x17
        /*00aa*/ 	.short	(.L_207 - .L_206)
.L_206:
        /*00ac*/ 	.word	0x00000000
        /*00b0*/ 	.short	0x0001
        /*00b2*/ 	.short	0x0008
        /*00b4*/ 	.byte	0x00, 0xf0, 0x21, 0x00


	//----- nvinfo : EIATTR_KPARAM_INFO
	.align		4
.L_207:
        /*00b8*/ 	.byte	0x04, 0x17
        /*00ba*/ 	.short	(.L_209 - .L_208)
.L_208:
        /*00bc*/ 	.word	0x00000000
        /*00c0*/ 	.short	0x0000
        /*00c2*/ 	.short	0x0000
        /*00c4*/ 	.byte	0x00, 0xf0, 0x21, 0x00


	//----- nvinfo : EIATTR_SPARSE_MMA_MASK
	.align		4
.L_209:
        /*00c8*/ 	.byte	0x03, 0x50
        /*00ca*/ 	.short	0x0000


	//----- nvinfo : EIATTR_MAXREG_COUNT
	.align		4
        /*00cc*/ 	.byte	0x03, 0x1b
        /*00ce*/ 	.short	0x00ff


	//----- nvinfo : EIATTR_NUM_BARRIERS
	.align		4
        /*00d0*/ 	.byte	0x02, 0x4c
        /*00d2*/ 	.byte	0x01
	.zero		1


	//----- nvinfo : EIATTR_MERCURY_ISA_VERSION
	.align		4
        /*00d4*/ 	.byte	0x03, 0x5f
        /*00d6*/ 	.short	0x0101


	//----- nvinfo : EIATTR_ATOM16_EMUL_INSTR_REG_MAP
	.align		4
        /*00d8*/ 	.byte	0x04, 0x2e
        /*00da*/ 	.short	(.L_211 - .L_210)


	//   ....[0]....
.L_210:
        /*00dc*/ 	.word	0x00001ad0
        /*00e0*/ 	.short	0x0004
        /*00e2*/ 	.short	0x0000


	//   ....[1]....
        /*00e4*/ 	.word	0x00001b30
        /*00e8*/ 	.short	0x0004
        /*00ea*/ 	.short	0x0000


	//----- nvinfo : EIATTR_EXIT_INSTR_OFFSETS
	.align		4
.L_211:
        /*00ec*/ 	.byte	0x04, 0x1c
        /*00ee*/ 	.short	(.L_213 - .L_212)


	//   ....[0]....
.L_212:
        /*00f0*/ 	.word	0x00001b70


	//----- nvinfo : EIATTR_CRS_STACK_SIZE
	.align		4
.L_213:
        /*00f4*/ 	.byte	0x04, 0x1e
        /*00f6*/ 	.short	(.L_215 - .L_214)
.L_214:
        /*00f8*/ 	.word	0x00000000


	//----- nvinfo : EIATTR_CBANK_PARAM_SIZE
	.align		4
.L_215:
        /*00fc*/ 	.byte	0x03, 0x19
        /*00fe*/ 	.short	0x0049


	//----- nvinfo : EIATTR_PARAM_CBANK
	.align		4
        /*0100*/ 	.byte	0x04, 0x0a
        /*0102*/ 	.short	(.L_217 - .L_216)
	.align		4
.L_216:
        /*0104*/ 	.word	index@(.nv.constant0._Z16q4_matmul_kernelILb1ELb1ELb1EEvPK6__halfPKjPS0_S2_S4_iiiiiS4_b)
        /*0108*/ 	.short	0x0210
        /*010a*/ 	.short	0x0049


	//----- nvinfo : EIATTR_SW_WAR
	.align		4
.L_217:
        /*010c*/ 	.byte	0x04, 0x36
        /*010e*/ 	.short	(.L_219 - .L_218)
.L_218:
        /*0110*/ 	.word	0x00000008
.L_219:


//--------------------- .nv.info._Z16q4_matmul_kernelILb0ELb0ELb0EEvPK6__halfPKjPS0_S2_S4_iiiiiS4_b --------------------------
	.section	.nv.info._Z16q4_matmul_kernelILb0ELb0ELb0EEvPK6__halfPKjPS0_S2_S4_iiiiiS4_b,"",@"SHT_CUDA_INFO"
	.sectionflags	@""
	.align	4


	//----- nvinfo : EIATTR_CUDA_API_VERSION
	.align		4
        /*0000*/ 	.byte	0x04, 0x37
        /*0002*/ 	.short	(.L_221 - .L_220)
.L_220:
        /*0004*/ 	.word	0x00000082


	//----- nvinfo : EIATTR_KPARAM_INFO
	.align		4
.L_221:
        /*0008*/ 	.byte	0x04, 0x17
        /*000a*/ 	.short	(.L_223 - .L_222)
.L_222:
        /*000c*/ 	.word	0x00000000
        /*0010*/ 	.short	0x000b
        /*0012*/ 	.short	0x0048
        /*0014*/ 	.byte	0x00, 0xf0, 0x05, 0x00


	//----- nvinfo : EIATTR_KPARAM_INFO
	.align		4
.L_223:
        /*0018*/ 	.byte	0x04, 0x17
        /*001a*/ 	.short	(.L_225 - .L_224)
.L_224:
        /*001c*/ 	.word	0x00000000
        /*0020*/ 	.short	0x000a
        /*0022*/ 	.short	0x0040
        /*0024*/ 	.byte	0x00, 0xf0, 0x21, 0x00


	//----- nvinfo : EIATTR_KPARAM_INFO
	.align		4
.L_225:
        /*0028*/ 	.byte	0x04, 0x17
        /*002a*/ 	.short	(.L_227 - .L_226)
.L_226:
        /*002c*/ 	.word	0x00000000
        /*0030*/ 	.short	0x0009
        /*0032*/ 	.short	0x0038
        /*0034*/ 	.byte	0x00, 0xf0, 0x11, 0x00


	//----- nvinfo : EIATTR_KPARAM_INFO
	.align		4
.L_227:
        /*0038*/ 	.byte	0x04, 0x17
        /*003a*/ 	.short	(.L_229 - .L_228)
.L_228:
        /*003c*/ 	.word	0x00000000
        /*0040*/ 	.short	0x0008
        /*0042*/ 	.short	0x0034
        /*0044*/ 	.byte	0x00, 0xf0, 0x11, 0x00


	//----- nvinfo : EIATTR_KPARAM_INFO
	.align		4
.L_229:
        /*0048*/ 	.byte	0x04, 0x17
        /*004a*/ 	.short	(.L_231 - .L_230)
.L_230:
        /*004c*/ 	.word	0x00000000
        /*0050*/ 	.short	0x0007
        /*0052*/ 	.short	0x0030
        /*0054*/ 	.byte	0x00, 0xf0, 0x11, 0x00


	//----- nvinfo : EIATTR_KPARAM_INFO
	.align		4
.L_231:
        /*0058*/ 	.byte	0x04, 0x17
        /*005a*/ 	.short	(.L_233 - .L_232)
.L_232:
        /*005c*/ 	.word	0x00000000
        /*0060*/ 	.short	0x0006
        /*0062*/ 	.short	0x002c
        /*0064*/ 	.byte	0x00, 0xf0, 0x11, 0x00


	//----- nvinfo : EIATTR_KPARAM_INFO
	.align		4
.L_233:
        /*0068*/ 	.byte	0x04, 0x17
        /*006a*/ 	.short	(.L_235 - .L_234)
.L_234:
        /*006c*/ 	.word	0x00000000
        /*0070*/ 	.short	0x0005
        /*0072*/ 	.short	0x0028
        /*0074*/ 	.byte	0x00, 0xf0, 0x11, 0x00


	//----- nvinfo : EIATTR_KPARAM_INFO
	.align		4
.L_235:
        /*0078*/ 	.byte	0x04, 0x17
        /*007a*/ 	.short	(.L_237 - .L_236)
.L_236:
        /*007c*/ 	.word	0x00000000
        /*0080*/ 	.short	0x0004
        /*0082*/ 	.short	0x0020
        /*0084*/ 	.byte	0x00, 0xf0, 0x21, 0x00


	//----- nvinfo : EIATTR_KPARAM_INFO
	.align		4
.L_237:
        /*0088*/ 	.byte	0x04, 0x17
        /*008a*/ 	.short	(.L_239 - .L_238)
.L_238:
        /*008c*/ 	.word	0x00000000
        /*0090*/ 	.short	0x0003
        /*0092*/ 	.short	0x0018
        /*0094*/ 	.byte	0x00, 0xf0, 0x21, 0x00


	//----- nvinfo : EIATTR_KPARAM_INFO
	.align		4
.L_239:
        /*0098*/ 	.byte	0x04, 0x17
        /*009a*/ 	.short	(.L_241 - .L_240)
.L_240:
        /*009c*/ 	.word	0x00000000
        /*00a0*/ 	.short	0x0002
        /*00a2*/ 	.short	0x0010
        /*00a4*/ 	.byte	0x00, 0xf0, 0x21, 0x00


	//----- nvinfo : EIATTR_KPARAM_INFO
	.align		4
.L_241:
        /*00a8*/ 	.byte	0x04, 0x17
        /*00aa*/ 	.short	(.L_243 - .L_242)
.L_242:
        /*00ac*/ 	.word	0x00000000
        /*00b0*/ 	.short	0x0001
        /*00b2*/ 	.short	0x0008
        /*00b4*/ 	.byte	0x00, 0xf0, 0x21, 0x00


	//----- nvinfo : EIATTR_KPARAM_INFO
	.align		4
.L_243:
        /*00b8*/ 	.byte	0x04, 0x17
        /*00ba*/ 	.short	(.L_245 - .L_244)
.L_244:
        /*00bc*/ 	.word	0x00000000
        /*00c0*/ 	.short	0x0000
        /*00c2*/ 	.short	0x0000
        /*00c4*/ 	.byte	0x00, 0xf0, 0x21, 0x00


	//----- nvinfo : EIATTR_SPARSE_MMA_MASK
	.align		4
.L_245:
        /*00c8*/ 	.byte	0x03, 0x50
        /*00ca*/ 	.short	0x0000


	//----- nvinfo : EIATTR_MAXREG_COUNT
	.align		4
        /*00cc*/ 	.byte	0x03, 0x1b
        /*00ce*/ 	.short	0x00ff


	//----- nvinfo : EIATTR_NUM_BARRIERS
	.align		4
        /*00d0*/ 	.byte	0x02, 0x4c
        /*00d2*/ 	.byte	0x01
	.zero		1


	//----- nvinfo : EIATTR_MERCURY_ISA_VERSION
	.align		4
        /*00d4*/ 	.byte	0x03, 0x5f
        /*00d6*/ 	.short	0x0101


	//----- nvinfo : EIATTR_ATOM16_EMUL_INSTR_REG_MAP
	.align		4
        /*00d8*/ 	.byte	0x04, 0x2e
        /*00da*/ 	.short	(.L_247 - .L_246)


	//   ....[0]....
.L_246:
        /*00dc*/ 	.word	0x00001570
        /*00e0*/ 	.short	0x0004
        /*00e2*/ 	.short	0x0000


	//   ....[1]....
        /*00e4*/ 	.word	0x000015d0
        /*00e8*/ 	.short	0x0004
        /*00ea*/ 	.short	0x0000


	//----- nvinfo : EIATTR_EXIT_INSTR_OFFSETS
	.align		4
.L_247:
        /*00ec*/ 	.byte	0x04, 0x1c
        /*00ee*/ 	.short	(.L_249 - .L_248)


	//   ....[0]....
.L_248:
        /*00f0*/ 	.word	0x00001610


	//----- nvinfo : EIATTR_CRS_STACK_SIZE
	.align		4
.L_249:
        /*00f4*/ 	.byte	0x04, 0x1e
        /*00f6*/ 	.short	(.L_251 - .L_250)
.L_250:
        /*00f8*/ 	.word	0x00000000


	//----- nvinfo : EIATTR_CBANK_PARAM_SIZE
	.align		4
.L_251:
        /*00fc*/ 	.byte	0x03, 0x19
        /*00fe*/ 	.short	0x0049


	//----- nvinfo : EIATTR_PARAM_CBANK
	.align		4
        /*0100*/ 	.byte	0x04, 0x0a
        /*0102*/ 	.short	(.L_253 - .L_252)
	.align		4
.L_252:
        /*0104*/ 	.word	index@(.nv.constant0._Z16q4_matmul_kernelILb0ELb0ELb0EEvPK6__halfPKjPS0_S2_S4_iiiiiS4_b)
        /*0108*/ 	.short	0x0210
        /*010a*/ 	.short	0x0049


	//----- nvinfo : EIATTR_SW_WAR
	.align		4
.L_253:
        /*010c*/ 	.byte	0x04, 0x36
        /*010e*/ 	.short	(.L_255 - .L_254)
.L_254:
        /*0110*/ 	.word	0x00000008
.L_255:


//--------------------- .nv.info._Z16q4_matmul_kernelILb0ELb0ELb1EEvPK6__halfPKjPS0_S2_S4_iiiiiS4_b --------------------------
	.section	.nv.info._Z16q4_matmul_kernelILb0ELb0ELb1EEvPK6__halfPKjPS0_S2_S4_iiiiiS4_b,"",@"SHT_CUDA_INFO"
	.sectionflags	@""
	.align	4


	//----- nvinfo : EIATTR_CUDA_API_VERSION
	.align		4
        /*0000*/ 	.byte	0x04, 0x37
        /*0002*/ 	.short	(.L_257 - .L_256)
.L_256:
        /*0004*/ 	.word	0x00000082


	//----- nvinfo : EIATTR_KPARAM_INFO
	.align		4
.L_257:
        /*0008*/ 	.byte	0x04, 0x17
        /*000a*/ 	.short	(.L_259 - .L_258)
.L_258:
        /*000c*/ 	.word	0x00000000
        /*0010*/ 	.short	0x000b
        /*0012*/ 	.short	0x0048
        /*0014*/ 	.byte	0x00, 0xf0, 0x05, 0x00


	//----- nvinfo : EIATTR_KPARAM_INFO
	.align		4
.L_259:
        /*0018*/ 	.byte	0x04, 0x17
        /*001a*/ 	.short	(.L_261 - .L_260)
.L_260:
        /*001c*/ 	.word	0x00000000
        /*0020*/ 	.short	0x000a
        /*0022*/ 	.short	0x0040
        /*0024*/ 	.byte	0x00, 0xf0, 0x21, 0x00


	//----- nvinfo : EIATTR_KPARAM_INFO
	.align		4
.L_261:
        /*0028*/ 	.byte	0x04, 0x17
        /*002a*/ 	.short	(.L_263 - .L_262)
.L_262:
        /*002c*/ 	.word	0x00000000
        /*0030*/ 	.short	0x0009
        /*0032*/ 	.short	0x0038
        /*0034*/ 	.byte	0x00, 0xf0, 0x11, 0x00


	//----- nvinfo : EIATTR_KPARAM_INFO
	.align		4
.L_263:
        /*0038*/ 	.byte	0x04, 0x17
        /*003a*/ 	.short	(.L_265 - .L_264)
.L_264:
        /*003c*/ 	.word	0x00000000
        /*0040*/ 	.short	0x0008
        /*0042*/ 	.short	0x0034
        /*0044*/ 	.byte	0x00, 0xf0, 0x11, 0x00


	//----- nvinfo : EIATTR_KPARAM_INFO
	.align		4
.L_265:
        /*0048*/ 	.byte	0x04, 0x17
        /*004a*/ 	.short	(.L_267 - .L_266)
.L_266:
        /*004c*/ 	.word	0x00000000
        /*0050*/ 	.short	0x0007
        /*0052*/ 	.short	0x0030
        /*0054*/ 	.byte	0x00, 0xf0, 0x11, 0x00


	//----- nvinfo : EIATTR_KPARAM_INFO
	.align		4
.L_267:
        /*0058*/ 	.byte	0x04, 0x17
        /*005a*/ 	.short	(.L_269 - .L_268)
.L_268:
        /*005c*/ 	.word	0x00000000
        /*0060*/ 	.short	0x0006
        /*0062*/ 	.short	0x002c
        /*0064*/ 	.byte	0x00, 0xf0, 0x11, 0x00


	//----- nvinfo : EIATTR_KPARAM_INFO
	.align		4
.L_269:
        /*0068*/ 	.byte	0x04, 0x17
        /*006a*/ 	.short	(.L_271 - .L_270)
.L_270:
        /*006c*/ 	.word	0x00000000
        /*0070*/ 	.short	0x0005
        /*0072*/ 	.short	0x0028
        /*0074*/ 	.byte	0x00, 0xf0, 0x11, 0x00


	//----- nvinfo : EIATTR_KPARAM_INFO
	.align		4
.L_271:
        /*0078*/ 	.byte	0x04, 0x17
        /*007a*/ 	.short	(.L_273 - .L_272)
.L_272:
        /*007c*/ 	.word	0x00000000
        /*0080*/ 	.short	0x0004
        /*0082*/ 	.short	0x0020
        /*0084*/ 	.byte	0x00, 0xf0, 0x21, 0x00


	//----- nvinfo : EIATTR_KPARAM_INFO
	.align		4
.L_273:
        /*0088*/ 	.byte	0x04, 0x17
        /*008a*/ 	.short	(.L_275 - .L_274)
.L_274:
        /*008c*/ 	.word	0x00000000
        /*0090*/ 	.short	0x0003
        /*0092*/ 	.short	0x0018
        /*0094*/ 	.byte	0x00, 0xf0, 0x21, 0x00


	//----- nvinfo : EIATTR_KPARAM_INFO
	.align		4
.L_275:
        /*0098*/ 	.byte	0x04, 0x17
        /*009a*/ 	.short	(.L_277 - .L_276)
.L_276:
        /*009c*/ 	.word	0x00000000
        /*00a0*/ 	.short	0x0002
        /*00a2*/ 	.short	0x0010
        /*00a4*/ 	.byte	0x00, 0xf0, 0x21, 0x00


	//----- nvinfo : EIATTR_KPARAM_INFO
	.align		4
.L_277:
        /*00a8*/ 	.byte	0x04, 0x17
        /*00aa*/ 	.short	(.L_279 - .L_278)
.L_278:
        /*00ac*/ 	.word	0x00000000
        /*00b0*/ 	.short	0x0001
        /*00b2*/ 	.short	0x0008
        /*00b4*/ 	.byte	0x00, 0xf0, 0x21, 0x00


	//----- nvinfo : EIATTR_KPARAM_INFO
	.align		4
.L_279:
        /*00b8*/ 	.byte	0x04, 0x17
        /*00ba*/ 	.short	(.L_281 - .L_280)
.L_280:
        /*00bc*/ 	.word	0x00000000
        /*00c0*/ 	.short	0x0000
        /*00c2*/ 	.short	0x0000
        /*00c4*/ 	.byte	0x00, 0xf0, 0x21, 0x00


	//----- nvinfo : EIATTR_SPARSE_MMA_MASK
	.align		4
.L_281:
        /*00c8*/ 	.byte	0x03, 0x50
        /*00ca*/ 	.short	0x0000


	//----- nvinfo : EIATTR_MAXREG_COUNT
	.align		4
        /*00cc*/ 	.byte	0x03, 0x1b
        /*00ce*/ 	.short	0x00ff


	//----- nvinfo : EIATTR_NUM_BARRIERS
	.align		4
        /*00d0*/ 	.byte	0x02, 0x4c
        /*00d2*/ 	.byte	0x01
	.zero		1


	//----- nvinfo : EIATTR_MERCURY_ISA_VERSION
	.align		4
        /*00d4*/ 	.byte	0x03, 0x5f
        /*00d6*/ 	.short	0x0101


	//----- nvinfo : EIATTR_ATOM16_EMUL_INSTR_REG_MAP
	.align		4
        /*00d8*/ 	.byte	0x04, 0x2e
        /*00da*/ 	.short	(.L_283 - .L_282)


	//   ....[0]....
.L_282:
        /*00dc*/ 	.word	0x00000c00
        /*00e0*/ 	.short	0x000c
        /*00e2*/ 	.short	0x0000


	//   ....[1]....
        /*00e4*/ 	.word	0x00000c60
        /*00e8*/ 	.short	0x000c
        /*00ea*/ 	.short	0x0000


	//----- nvinfo : EIATTR_EXIT_INSTR_OFFSETS
	.align		4
.L_283:
        /*00ec*/ 	.byte	0x04, 0x1c
        /*00ee*/ 	.short	(.L_285 - .L_284)


	//   ....[0]....
.L_284:
        /*00f0*/ 	.word	0x00000ca0


	//----- nvinfo : EIATTR_CRS_STACK_SIZE
	.align		4
.L_285:
        /*00f4*/ 	.byte	0x04, 0x1e
        /*00f6*/ 	.short	(.L_287 - .L_286)
.L_286:
        /*00f8*/ 	.word	0x00000000


	//----- nvinfo : EIATTR_CBANK_PARAM_SIZE
	.align		4
.L_287:
        /*00fc*/ 	.byte	0x03, 0x19
        /*00fe*/ 	.short	0x0049


	//----- nvinfo : EIATTR_PARAM_CBANK
	.align		4
        /*0100*/ 	.byte	0x04, 0x0a
        /*0102*/ 	.short	(.L_289 - .L_288)
	.align		4
.L_288:
        /*0104*/ 	.word	index@(.nv.constant0._Z16q4_matmul_kernelILb0ELb0ELb1EEvPK6__halfPKjPS0_S2_S4_iiiiiS4_b)
        /*0108*/ 	.short	0x0210
        /*010a*/ 	.short	0x0049


	//----- nvinfo : EIATTR_SW_WAR
	.align		4
.L_289:
        /*010c*/ 	.byte	0x04, 0x36
        /*010e*/ 	.short	(.L_291 - .L_290)
.L_290:
        /*0110*/ 	.word	0x00000008
.L_291:


//--------------------- .nv.info._Z16q4_matmul_kernelILb0ELb1ELb0EEvPK6__halfPKjPS0_S2_S4_iiiiiS4_b --------------------------
	.section	.nv.info._Z16q4_matmul_kernelILb0ELb1ELb0EEvPK6__halfPKjPS0_S2_S4_iiiiiS4_b,"",@"SHT_CUDA_INFO"
	.sectionflags	@""
	.align	4


	//----- nvinfo : EIATTR_CUDA_API_VERSION
	.align		4
        /*0000*/ 	.byte	0x04, 0x37
        /*0002*/ 	.short	(.L_293 - .L_292)
.L_292:
        /*0004*/ 	.word	0x00000082


	//----- nvinfo : EIATTR_KPARAM_INFO
	.align		4
.L_293:
        /*0008*/ 	.byte	0x04, 0x17
        /*000a*/ 	.short	(.L_295 - .L_294)
.L_294:
        /*000c*/ 	.word	0x00000000
        /*0010*/ 	.short	0x000b
        /*0012*/ 	.short	0x0048
        /*0014*/ 	.byte	0x00, 0xf0, 0x05, 0x00


	//----- nvinfo : EIATTR_KPARAM_INFO
	.align		4
.L_295:
        /*0018*/ 	.byte	0x04, 0x17
        /*001a*/ 	.short	(.L_297 - .L_296)
.L_296:
        /*001c*/ 	.word	0x00000000
        /*0020*/ 	.short	0x000a
        /*0022*/ 	.short	0x0040
        /*0024*/ 	.byte	0x00, 0xf0, 0x21, 0x00


	//----- nvinfo : EIATTR_KPARAM_INFO
	.align		4
.L_297:
        /*0028*/ 	.byte	0x04, 0x17
        /*002a*/ 	.short	(.L_299 - .L_298)
.L_298:
        /*002c*/ 	.word	0x00000000
        /*0030*/ 	.short	0x0009
        /*0032*/ 	.short	0x0038
        /*0034*/ 	.byte	0x00, 0xf0, 0x11, 0x00


	//----- nvinfo : EIATTR_KPARAM_INFO
	.align		4
.L_299:
        /*0038*/ 	.byte	0x04, 0x17
        /*003a*/ 	.short	(.L_301 - .L_300)
.L_300:
        /*003c*/ 	.word	0x00000000
        /*0040*/ 	.short	0x0008
        /*0042*/ 	.short	0x0034
        /*0044*/ 	.byte	0x00, 0xf0, 0x11, 0x00


	//----- nvinfo : EIATTR_KPARAM_INFO
	.align		4
.L_301:
        /*0048*/ 	.byte	0x04, 0x17
        /*004a*/ 	.short	(.L_303 - .L_302)
.L_302:
        /*004c*/ 	.word	0x00000000
        /*0050*/ 	.short	0x0007
        /*0052*/ 	.short	0x0030
        /*0054*/ 	.byte	0x00, 0xf0, 0x11, 0x00


	//----- nvinfo : EIATTR_KPARAM_INFO
	.align		4
.L_303:
        /*0058*/ 	.byte	0x04, 0x17
        /*005a*/ 	.short	(.L_305 - .L_304)
.L_304:
        /*005c*/ 	.word	0x00000000
        /*0060*/ 	.short	0x0006
        /*0062*/ 	.short	0x002c
        /*0064*/ 	.byte	0x00, 0xf0, 0x11, 0x00


	//----- nvinfo : EIATTR_KPARAM_INFO
	.align		4
.L_305:
        /*0068*/ 	.byte	0x04, 0x17
        /*006a*/ 	.short	(.L_307 - .L_306)
.L_306:
        /*006c*/ 	.word	0x00000000
        /*0070*/ 	.short	0x0005
        /*0072*/ 	.short	0x0028
        /*0074*/ 	.byte	0x00, 0xf0, 0x11, 0x00


	//----- nvinfo : EIATTR_KPARAM_INFO
	.align		4
.L_307:
        /*0078*/ 	.byte	0x04, 0x17
        /*007a*/ 	.short	(.L_309 - .L_308)
.L_308:
        /*007c*/ 	.word	0x00000000
        /*0080*/ 	.short	0x0004
        /*0082*/ 	.short	0x0020
        /*0084*/ 	.byte	0x00, 0xf0, 0x21, 0x00


	//----- nvinfo : EIATTR_KPARAM_INFO
	.align		4
.L_309:
        /*0088*/ 	.byte	0x04, 0x17
        /*008a*/ 	.short	(.L_311 - .L_310)
.L_310:
        /*008c*/ 	.word	0x00000000
        /*0090*/ 	.short	0x0003
        /*0092*/ 	.short	0x0018
        /*0094*/ 	.byte	0x00, 0xf0, 0x21, 0x00


	//----- nvinfo : EIATTR_KPARAM_INFO
	.align		4
.L_311:
        /*0098*/ 	.byte	0x04, 0x17
        /*009a*/ 	.short	(.L_313 - .L_312)
.L_312:
        /*009c*/ 	.word	0x00000000
        /*00a0*/ 	.short	0x0002
        /*00a2*/ 	.short	0x0010
        /*00a4*/ 	.byte	0x00, 0xf0, 0x21, 0x00


	//----- nvinfo : EIATTR_KPARAM_INFO
	.align		4
.L_313:
        /*00a8*/ 	.byte	0x04, 0x17
        /*00aa*/ 	.short	(.L_315 - .L_314)
.L_314:
        /*00ac*/ 	.word	0x00000000
        /*00b0*/ 	.short	0x0001
        /*00b2*/ 	.short	0x0008
        /*00b4*/ 	.byte	0x00, 0xf0, 0x21, 0x00


	//----- nvinfo : EIATTR_KPARAM_INFO
	.align		4
.L_315:
        /*00b8*/ 	.byte	0x04, 0x17
        /*00ba*/ 	.short	(.L_317 - .L_316)
.L_316:
        /*00bc*/ 	.word	0x00000000
        /*00c0*/ 	.short	0x0000
        /*00c2*/ 	.short	0x0000
        /*00c4*/ 	.byte	0x00, 0xf0, 0x21, 0x00


	//----- nvinfo : EIATTR_SPARSE_MMA_MASK
	.align		4
.L_317:
        /*00c8*/ 	.byte	0x03, 0x50
        /*00ca*/ 	.short	0x0000


	//----- nvinfo : EIATTR_MAXREG_COUNT
	.align		4
        /*00cc*/ 	.byte	0x03, 0x1b
        /*00ce*/ 	.short	0x00ff


	//----- nvinfo : EIATTR_NUM_BARRIERS
	.align		4
        /*00d0*/ 	.byte	0x02, 0x4c
        /*00d2*/ 	.byte	0x01
	.zero		1


	//----- nvinfo : EIATTR_MERCURY_ISA_VERSION
	.align		4
        /*00d4*/ 	.byte	0x03, 0x5f
        /*00d6*/ 	.short	0x0101


	//----- nvinfo : EIATTR_ATOM16_EMUL_INSTR_REG_MAP
	.align		4
        /*00d8*/ 	.byte	0x04, 0x2e
        /*00da*/ 	.short	(.L_319 - .L_318)


	//   ....[0]....
.L_318:
        /*00dc*/ 	.word	0x00001ec0
        /*00e0*/ 	.short	0x0004
        /*00e2*/ 	.short	0x0000


	//   ....[1]....
        /*00e4*/ 	.word	0x00001f20
        /*00e8*/ 	.short	0x0004
        /*00ea*/ 	.short	0x0000


	//----- nvinfo : EIATTR_EXIT_INSTR_OFFSETS
	.align		4
.L_319:
        /*00ec*/ 	.byte	0x04, 0x1c
        /*00ee*/ 	.short	(.L_321 - .L_320)


	//   ....[0]....
.L_320:
        /*00f0*/ 	.word	0x00001f60


	//----- nvinfo : EIATTR_CRS_STACK_SIZE
	.align		4
.L_321:
        /*00f4*/ 	.byte	0x04, 0x1e
        /*00f6*/ 	.short	(.L_323 - .L_322)
.L_322:
        /*00f8*/ 	.word	0x00000000


	//----- nvinfo : EIATTR_CBANK_PARAM_SIZE
	.align		4
.L_323:
        /*00fc*/ 	.byte	0x03, 0x19
        /*00fe*/ 	.short	0x0049


	//----- nvinfo : EIATTR_PARAM_CBANK
	.align		4
        /*0100*/ 	.byte	0x04, 0x0a
        /*0102*/ 	.short	(.L_325 - .L_324)
	.align		4
.L_324:
        /*0104*/ 	.word	index@(.nv.constant0._Z16q4_matmul_kernelILb0ELb1ELb0EEvPK6__halfPKjPS0_S2_S4_iiiiiS4_b)
        /*0108*/ 	.short	0x0210
        /*010a*/ 	.short	0x0049


	//----- nvinfo : EIATTR_SW_WAR
	.align		4
.L_325:
        /*010c*/ 	.byte	0x04, 0x36
        /*010e*/ 	.short	(.L_327 - .L_326)
.L_326:
        /*0110*/ 	.word	0x00000008
.L_327:


//--------------------- .nv.info._Z16q4_matmul_kernelILb0ELb1ELb1EEvPK6__halfPKjPS0_S2_S4_iiiiiS4_b --------------------------
	.section	.nv.info._Z16q4_matmul_kernelILb0ELb1ELb1EEvPK6__halfPKjPS0_S2_S4_iiiiiS4_b,"",@"SHT_CUDA_INFO"
	.sectionflags	@""
	.align	4


	//----- nvinfo : EIATTR_CUDA_API_VERSION
	.align		4
        /*0000*/ 	.byte	0x04, 0x37
        /*0002*/ 	.short	(.L_329 - .L_328)
.L_328:
        /*0004*/ 	.word	0x00000082


	//----- nvinfo : EIATTR_KPARAM_INFO
	.align		4
.L_329:
        /*0008*/ 	.byte	0x04, 0x17
        /*000a*/ 	.short	(.L_331 - .L_330)
.L_330:
        /*000c*/ 	.word	0x00000000
        /*0010*/ 	.short	0x000b
        /*0012*/ 	.short	0x0048
        /*0014*/ 	.byte	0x00, 0xf0, 0x05, 0x00


	//----- nvinfo : EIATTR_KPARAM_INFO
	.align		4
.L_331:
        /*0018*/ 	.byte	0x04, 0x17
        /*001a*/ 	.short	(.L_333 - .L_332)
.L_332:
        /*001c*/ 	.word	0x00000000
        /*0020*/ 	.short	0x000a
        /*0022*/ 	.short	0x0040
        /*0024*/ 	.byte	0x00, 0xf0, 0x21, 0x00


	//----- nvinfo : EIATTR_KPARAM_INFO
	.align		4
.L_333:
        /*0028*/ 	.byte	0x04, 0x17
        /*002a*/ 	.short	(.L_335 - .L_334)
.L_334:
        /*002c*/ 	.word	0x00000000
        /*0030*/ 	.short	0x0009
        /*0032*/ 	.short	0x0038
        /*0034*/ 	.byte	0x00, 0xf0, 0x11, 0x00


	//----- nvinfo : EIATTR_KPARAM_INFO
	.align		4
.L_335:
        /*0038*/ 	.byte	0x04, 0x17
        /*003a*/ 	.short	(.L_337 - .L_336)
.L_336:
        /*003c*/ 	.word	0x00000000
        /*0040*/ 	.short	0x0008
        /*0042*/ 	.short	0x0034
        /*0044*/ 	.byte	0x00, 0xf0, 0x11, 0x00


	//----- nvinfo : EIATTR_KPARAM_INFO
	.align		4
.L_337:
        /*0048*/ 	.byte	0x04, 0x17
        /*004a*/ 	.short	(.L_339 - .L_338)
.L_338:
        /*004c*/ 	.word	0x00000000
        /*0050*/ 	.short	0x0007
        /*0052*/ 	.short	0x0030
        /*0054*/ 	.byte	0x00, 0xf0, 0x11, 0x00


	//----- nvinfo : EIATTR_KPARAM_INFO
	.align		4
.L_339:
        /*0058*/ 	.byte	0x04, 0x17
        /*005a*/ 	.short	(.L_341 - .L_340)
.L_340:
        /*005c*/ 	.word	0x00000000
        /*0060*/ 	.short	0x0006
        /*0062*/ 	.short	0x002c
        /*0064*/ 	.byte	0x00, 0xf0, 0x11, 0x00


	//----- nvinfo : EIATTR_KPARAM_INFO
	.align		4
.L_341:
        /*0068*/ 	.byte	0x04, 0x17
        /*006a*/ 	.short	(.L_343 - .L_342)
.L_342:
        /*006c*/ 	.word	0x00000000
        /*0070*/ 	.short	0x0005
        /*0072*/ 	.short	0x0028
        /*0074*/ 	.byte	0x00, 0xf0, 0x11, 0x00


	//----- nvinfo : EIATTR_KPARAM_INFO
	.align		4
.L_343:
        /*0078*/ 	.byte	0x04, 0x17
        /*007a*/ 	.short	(.L_345 - .L_344)
.L_344:
        /*007c*/ 	.word	0x00000000
        /*0080*/ 	.short	0x0004
        /*0082*/ 	.short	0x0020
        /*0084*/ 	.byte	0x00, 0xf0, 0x21, 0x00


	//----- nvinfo : EIATTR_KPARAM_INFO
	.align		4
.L_345:
        /*0088*/ 	.byte	0x04, 0x17
        /*008a*/ 	.short	(.L_347 - .L_346)
.L_346:
        /*008c*/ 	.word	0x00000000
        /*0090*/ 	.short	0x0003
        /*0092*/ 	.short	0x0018
        /*0094*/ 	.byte	0x00, 0xf0, 0x21, 0x00


	//----- nvinfo : EIATTR_KPARAM_INFO
	.align		4
.L_347:
        /*0098*/ 	.byte	0x04, 0x17
        /*009a*/ 	.short	(.L_349 - .L_348)
.L_348:
        /*009c*/ 	.word	0x00000000
        /*00a0*/ 	.short	0x0002
        /*00a2*/ 	.short	0x0010
        /*00a4*/ 	.byte	0x00, 0xf0, 0x21, 0x00


	//----- nvinfo : EIATTR_KPARAM_INFO
	.align		4
.L_349:
        /*00a8*/ 	.byte	0x04, 0x17
        /*00aa*/ 	.short	(.L_351 - .L_350)
.L_350:
        /*00ac*/ 	.word	0x00000000
        /*00b0*/ 	.short	0x0001
        /*00b2*/ 	.short	0x0008
        /*00b4*/ 	.byte	0x00, 0xf0, 0x21, 0x00


	//----- nvinfo : EIATTR_KPARAM_INFO
	.align		4
.L_351:
        /*00b8*/ 	.byte	0x04, 0x17
        /*00ba*/ 	.short	(.L_353 - .L_352)
.L_352:
        /*00bc*/ 	.word	0x00000000
        /*00c0*/ 	.short	0x0000
        /*00c2*/ 	.short	0x0000
        /*00c4*/ 	.byte	0x00, 0xf0, 0x21, 0x00


	//----- nvinfo : EIATTR_SPARSE_MMA_MASK
	.align		4
.L_353:
        /*00c8*/ 	.byte	0x03, 0x50
        /*00ca*/ 	.short	0x0000


	//----- nvinfo : EIATTR_MAXREG_COUNT
	.align		4
        /*00cc*/ 	.byte	0x03, 0x1b
        /*00ce*/ 	.short	0x00ff


	//----- nvinfo : EIATTR_NUM_BARRIERS
	.align		4
        /*00d0*/ 	.byte	0x02, 0x4c
        /*00d2*/ 	.byte	0x01
	.zero		1


	//----- nvinfo : EIATTR_MERCURY_ISA_VERSION
	.align		4
        /*00d4*/ 	.byte	0x03, 0x5f
        /*00d6*/ 	.short	0x0101


	//----- nvinfo : EIATTR_ATOM16_EMUL_INSTR_REG_MAP
	.align		4
        /*00d8*/ 	.byte	0x04, 0x2e
        /*00da*/ 	.short	(.L_355 - .L_354)


	//   ....[0]....
.L_354:
        /*00dc*/ 	.word	0x00001860
        /*00e0*/ 	.short	0x0004
        /*00e2*/ 	.short	0x0000


	//   ....[1]....
        /*00e4*/ 	.word	0x000018c0
        /*00e8*/ 	.short	0x0004
        /*00ea*/ 	.short	0x0000


	//----- nvinfo : EIATTR_EXIT_INSTR_OFFSETS
	.align		4
.L_355:
        /*00ec*/ 	.byte	0x04, 0x1c
        /*00ee*/ 	.short	(.L_357 - .L_356)


	//   ....[0]....
.L_356:
        /*00f0*/ 	.word	0x00001900


	//----- nvinfo : EIATTR_CRS_STACK_SIZE
	.align		4
.L_357:
        /*00f4*/ 	.byte	0x04, 0x1e
        /*00f6*/ 	.short	(.L_359 - .L_358)
.L_358:
        /*00f8*/ 	.word	0x00000000


	//----- nvinfo : EIATTR_CBANK_PARAM_SIZE
	.align		4
.L_359:
        /*00fc*/ 	.byte	0x03, 0x19
        /*00fe*/ 	.short	0x0049


	//----- nvinfo : EIATTR_PARAM_CBANK
	.align		4
        /*0100*/ 	.byte	0x04, 0x0a
        /*0102*/ 	.short	(.L_361 - .L_360)
	.align		4
.L_360:
        /*0104*/ 	.word	index@(.nv.constant0._Z16q4_matmul_kernelILb0ELb1ELb1EEvPK6__halfPKjPS0_S2_S4_iiiiiS4_b)
        /*0108*/ 	.short	0x0210
        /*010a*/ 	.short	0x0049


	//----- nvinfo : EIATTR_SW_WAR
	.align		4
.L_361:
        /*010c*/ 	.byte	0x04, 0x36
        /*010e*/ 	.short	(.L_363 - .L_362)
.L_362:
        /*0110*/ 	.word	0x00000008
.L_363:


//--------------------- .nv.callgraph             --------------------------
	.section	.nv.callgraph,"",@"SHT_CUDA_CALLGRAPH"
	.align	4
	.sectionentsize	8
	.align		4
        /*0000*/ 	.word	0x00000000
	.align		4
        /*0004*/ 	.word	0xffffffff
	.align		4
        /*0008*/ 	.word	0x00000000
	.align		4
        /*000c*/ 	.word	0xfffffffe
	.align		4
        /*0010*/ 	.word	0x00000000
	.align		4
        /*0014*/ 	.word	0xfffffffd
	.align		4
        /*0018*/ 	.word	0x00000000
	.align		4
        /*001c*/ 	.word	0xfffffffc


//--------------------- .nv.constant4             --------------------------
	.section	.nv.constant4,"a",@progbits
	.align	8
	.align		8
.nv.constant4:
        /*0000*/ 	.dword	_ZN43_INTERNAL_35134359_12_q4_matmul_cu_1a5c58374cuda3std3__45__cpo5beginE
	.align		8
        /*0008*/ 	.dword	_ZN43_INTERNAL_35134359_12_q4_matmul_cu_1a5c58374cuda3std3__45__cpo3endE
	.align		8
        /*0010*/ 	.dword	_ZN43_INTERNAL_35134359_12_q4_matmul_cu_1a5c58374cuda3std3__45__cpo6cbeginE
	.align		8
        /*0018*/ 	.dword	_ZN43_INTERNAL_35134359_12_q4_matmul_cu_1a5c58374cuda3std3__45__cpo4cendE
	.align		8
        /*0020*/ 	.dword	_ZN43_INTERNAL_35134359_12_q4_matmul_cu_1a5c58374cuda3std3__45__cpo6rbeginE
	.align		8
        /*0028*/ 	.dword	_ZN43_INTERNAL_35134359_12_q4_matmul_cu_1a5c58374cuda3std3__45__cpo4rendE
	.align		8
        /*0030*/ 	.dword	_ZN43_INTERNAL_35134359_12_q4_matmul_cu_1a5c58374cuda3std3__45__cpo7crbeginE
	.align		8
        /*0038*/ 	.dword	_ZN43_INTERNAL_35134359_12_q4_matmul_cu_1a5c58374cuda3std3__45__cpo5crendE
	.align		8
        /*0040*/ 	.dword	_ZN43_INTERNAL_35134359_12_q4_matmul_cu_1a5c58374cuda3std3__445_GLOBAL__N__35134359_12_q4_matmul_cu_1a5c58376ignoreE
	.align		8
        /*0048*/ 	.dword	_ZN43_INTERNAL_35134359_12_q4_matmul_cu_1a5c58374cuda3std3__419piecewise_constructE
	.align		8
        /*0050*/ 	.dword	_ZN43_INTERNAL_35134359_12_q4_matmul_cu_1a5c58374cuda3std3__48in_placeE
	.align		8
        /*0058*/ 	.dword	_ZN43_INTERNAL_35134359_12_q4_matmul_cu_1a5c58374cuda3std3__420unreachable_sentinelE
	.align		8
        /*0060*/ 	.dword	_ZN43_INTERNAL_35134359_12_q4_matmul_cu_1a5c58374cuda3std6ranges3__45__cpo4swapE
	.align		8
        /*0068*/ 	.dword	_ZN43_INTERNAL_35134359_12_q4_matmul_cu_1a5c58374cuda3std6ranges3__45__cpo9iter_moveE
	.align		8
        /*0070*/ 	.dword	_ZN43_INTERNAL_35134359_12_q4_matmul_cu_1a5c58374cuda3std6ranges3__45__cpo5beginE
	.align		8
        /*0078*/ 	.dword	_ZN43_INTERNAL_35134359_12_q4_matmul_cu_1a5c58374cuda3std6ranges3__45__cpo3endE
	.align		8
        /*0080*/ 	.dword	_ZN43_INTERNAL_35134359_12_q4_matmul_cu_1a5c58374cuda3std6ranges3__45__cpo6cbeginE
	.align		8
        /*0088*/ 	.dword	_ZN43_INTERNAL_35134359_12_q4_matmul_cu_1a5c58374cuda3std6ranges3__45__cpo4cendE
	.align		8
        /*0090*/ 	.dword	_ZN43_INTERNAL_35134359_12_q4_matmul_cu_1a5c58374cuda3std6ranges3__45__cpo7advanceE
	.align		8
        /*0098*/ 	.dword	_ZN43_INTERNAL_35134359_12_q4_matmul_cu_1a5c58374cuda3std6ranges3__45__cpo9iter_swapE
	.align		8
        /*00a0*/ 	.dword	_ZN43_INTERNAL_35134359_12_q4_matmul_cu_1a5c58374cuda3std6ranges3__45__cpo4nextE
	.align		8
        /*00a8*/ 	.dword	_ZN43_INTERNAL_35134359_12_q4_matmul_cu_1a5c58374cuda3std6ranges3__45__cpo4prevE
	.align		8
        /*00b0*/ 	.dword	_ZN43_INTERNAL_35134359_12_q4_matmul_cu_1a5c58374cuda3std6ranges3__45__cpo4dataE
	.align		8
        /*00b8*/ 	.dword	_ZN43_INTERNAL_35134359_12_q4_matmul_cu_1a5c58374cuda3std6ranges3__45__cpo5cdataE
	.align		8
        /*00c0*/ 	.dword	_ZN43_INTERNAL_35134359_12_q4_matmul_cu_1a5c58374cuda3std6ranges3__45__cpo4sizeE
	.align		8
        /*00c8*/ 	.dword	_ZN43_INTERNAL_35134359_12_q4_matmul_cu_1a5c58374cuda3std6ranges3__45__cpo5ssizeE
	.align		8
        /*00d0*/ 	.dword	_ZN43_INTERNAL_35134359_12_q4_matmul_cu_1a5c58374cuda3std6ranges3__45__cpo8distanceE
	.align		8
        /*00d8*/ 	.dword	_ZN43_INTERNAL_35134359_12_q4_matmul_cu_1a5c58376thrust23THRUST_300001_SM_900_NS6system6detail10sequential3seqE


//--------------------- .text._Z16q4_matmul_kernelILb1ELb0ELb0EEvPK6__halfPKjPS0_S2_S4_iiiiiS4_b --------------------------
	.section	.text._Z16q4_matmul_kernelILb1ELb0ELb0EEvPK6__halfPKjPS0_S2_S4_iiiiiS4_b,"ax",@progbits
	.align	128
        .global         _Z16q4_matmul_kernelILb1ELb0ELb0EEvPK6__halfPKjPS0_S2_S4_iiiiiS4_b
        .type           _Z16q4_matmul_kernelILb1ELb0ELb0EEvPK6__halfPKjPS0_S2_S4_iiiiiS4_b,@function
        .size           _Z16q4_matmul_kernelILb1ELb0ELb0EEvPK6__halfPKjPS0_S2_S4_iiiiiS4_b,(.L_x_48 - _Z16q4_matmul_kernelILb1ELb0ELb0EEvPK6__halfPKjPS0_S2_S4_iiiiiS4_b)
        .other          _Z16q4_matmul_kernelILb1ELb0ELb0EEvPK6__halfPKjPS0_S2_S4_iiiiiS4_b,@"STO_CUDA_ENTRY STV_DEFAULT"
_Z16q4_matmul_kernelILb1ELb0ELb0EEvPK6__halfPKjPS0_S2_S4_iiiiiS4_b:
.text._Z16q4_matmul_kernelILb1ELb0ELb0EEvPK6__halfPKjPS0_S2_S4_iiiiiS4_b:
[----:B------:R-:W-:Y:S01]  /*0000*/  LDC R1, c[0x0][0x28] ;  /* 0x00000a00ff017b82 */ /* 0x000fe20000000800 */
[----:B------:R-:W0:Y:S01]  /*0010*/  S2R R3, SR_TID.X ;  /* 0x0000000000037919 */ /* 0x000e220000002100 */
[----:B------:R-:W-:-:S06]  /*0020*/  ULDC.U8 UR4, c[0x0][0x258] ;  /* 0x0000960000047ab9 */ /* 0x000fcc0000000000 */
[----:B------:R-:W1:Y:S01]  /*0030*/  LDC R0, c[0x0][0x23c] ;  /* 0x00008f00ff007b82 */ /* 0x000e620000000800 */
[----:B------:R-:W-:Y:S01]  /*0040*/  UPRMT UR4, UR4, 0x8880, URZ ;  /* 0x0000888004047896 */ /* 0x000fe2000800003f */
[----:B------:R-:W0:Y:S01]  /*0050*/  S2R R5, SR_CTAID.Z ;  /* 0x0000000000057919 */ /* 0x000e220000002700 */
[----:B------:R-:W-:Y:S01]  /*0060*/  ULDC UR6, c[0x0][0x248] ;  /* 0x0000920000067ab9 */ /* 0x000fe20000000800 */
[----:B------:R-:W2:Y:S01]  /*0070*/  S2R R2, SR_CTAID.X ;  /* 0x0000000000027919 */ /* 0x000ea20000002500 */
[----:B------:R-:W3:Y:S01]  /*0080*/  S2R R4, SR_TID.Y ;  /* 0x0000000000047919 */ /* 0x000ee20000002200 */
[C---:B0-----:R-:W-:Y:S01]  /*0090*/  LOP3.LUT P0, RZ, R5.reuse, 0x1, R3, 0xf8, !PT ;  /* 0x0000000105ff7812 */ /* 0x041fe2000780f803 */
[----:B------:R-:W-:-:S03]  /*00a0*/  IMAD R5, R5, UR6, RZ ;  /* 0x0000000605057c24 */ /* 0x000fc6000f8e02ff */
[----:B------:R-:W-:Y:S02]  /*00b0*/  ISETP.NE.OR P0, PT, RZ, UR4, P0 ;  /* 0x00000004ff007c0c */ /* 0x000fe40008705670 */
[----:B------:R-:W3:Y:S01]  /*00c0*/  S2UR UR4, SR_CTAID.Y ;  /* 0x00000000000479c3 */ /* 0x000ee20000002600 */
[----:B--2---:R-:W-:-:S10]  /*00d0*/  IMAD R2, R2, 0x20, R3 ;  /* 0x0000002002027824 */ /* 0x004fd400078e0203 */
[----:B------:R-:W0:Y:S08]  /*00e0*/  @!P0 LDC R9, c[0x0][0x240] ;  /* 0x00009000ff098b82 */ /* 0x000e300000000800 */
[----:B------:R-:W2:Y:S01]  /*00f0*/  @!P0 LDC.64 R6, c[0x0][0x220] ;  /* 0x00008800ff068b82 */ /* 0x000ea20000000a00 */
[----:B---3--:R-:W-:Y:S01]  /*0100*/  VIADD R3, R4, UR4 ;  /* 0x0000000404037c36 */ /* 0x008fe20008000000 */
[----:B-1----:R-:W-:Y:S01]  /*0110*/  VIADDMNMX.U32 R4, R5, UR6, R0, PT ;  /* 0x0000000605047c46 */ /* 0x002fe2000b800000 */
[----:B------:R-:W-:-:S04]  /*0120*/  ULDC.64 UR4, c[0x0][0x208] ;  /* 0x0000820000047ab9 */ /* 0x000fc80000000a00 */
[----:B------:R-:W-:Y:S02]  /*0130*/  IMAD.IADD R11, R4, 0x1, -R5 ;  /* 0x00000001040b7824 */ /* 0x000fe400078e0a05 */
[----:B0-----:R-:W-:-:S04]  /*0140*/  @!P0 IMAD R9, R3, R9, R2 ;  /* 0x0000000903098224 */ /* 0x001fc800078e0202 */
[----:B--2---:R-:W-:Y:S01]  /*0150*/  @!P0 IMAD.WIDE R6, R9, 0x2, R6 ;  /* 0x0000000209068825 */ /* 0x004fe200078e0206 */
[----:B------:R-:W-:-:S04]  /*0160*/  PRMT R9, RZ, 0x5410, RZ ;  /* 0x00005410ff097816 */ /* 0x000fc800000000ff */
[----:B------:R0:W-:Y:S01]  /*0170*/  @!P0 STG.E desc[UR4][R6.64], RZ ;  /* 0x000000ff06008986 */ /* 0x0001e2000c101904 */
[----:B------:R-:W-:Y:S01]  /*0180*/  @!P0 BAR.SYNC.DEFER_BLOCKING 0x0 ;  /* 0x0000000000008b1d */ /* 0x000fe20000010000 */
[----:B------:R-:W-:-:S13]  /*0190*/  ISETP.GE.AND P0, PT, R11, 0x8, PT ;  /* 0x000000080b00780c */ /* 0x000fda0003f06270 */
[----:B0-----:R-:W-:Y:S05]  /*01a0*/  @!P0 BRA `(.L_x_0) ;  /* 0x0000001000888947 */ /* 0x001fea0003800000 */
[----:B------:R-:W-:Y:S01]  /*01b0*/  SHF.R.S32.HI R4, RZ, 0x1f, R11 ;  /* 0x0000001fff047819 */ /* 0x000fe2000001140b */
[----:B------:R-:W-:Y:S01]  /*01c0*/  VIADD R6, R5, 0x8 ;  /* 0x0000000805067836 */ /* 0x000fe20000000000 */
[----:B------:R-:W-:Y:S02]  /*01d0*/  LOP3.LUT R7, RZ, R5, RZ, 0x33, !PT ;  /* 0x00000005ff077212 */ /* 0x000fe400078e33ff */
[----:B------:R-:W-:Y:S02]  /*01e0*/  LEA.HI R4, R4, R11, RZ, 0x3 ;  /* 0x0000000b04047211 */ /* 0x000fe400078f18ff */
[----:B------:R-:W-:Y:S02]  /*01f0*/  SHF.R.S32.HI R9, RZ, 0x1f, R2 ;  /* 0x0000001fff097819 */ /* 0x000fe40000011402 */
[----:B------:R-:W-:-:S04]  /*0200*/  LOP3.LUT R4, R4, 0xfffffff8, RZ, 0xc0, !PT ;  /* 0xfffffff804047812 */ /* 0x000fc800078ec0ff */
[----:B------:R-:W-:Y:S02]  /*0210*/  VIADDMNMX R4, R4, R5, R6, !PT ;  /* 0x0000000504047246 */ /* 0x000fe40007800106 */
[----:B------:R-:W-:Y:S02]  /*0220*/  LEA.HI R6, R9, R2, RZ, 0x3 ;  /* 0x0000000209067211 */ /* 0x000fe400078f18ff */
[----:B------:R-:W-:Y:S01]  /*0230*/  PRMT R9, RZ, 0x5410, RZ ;  /* 0x00005410ff097816 */ /* 0x000fe200000000ff */
[----:B------:R-:W-:Y:S01]  /*0240*/  IMAD.IADD R7, R4, 0x1, R7 ;  /* 0x0000000104077824 */ /* 0x000fe200078e0207 */
[----:B------:R-:W-:Y:S01]  /*0250*/  SHF.R.S32.HI R6, RZ, 0x3, R6 ;  /* 0x00000003ff067819 */ /* 0x000fe20000011406 */
[----:B------:R-:W-:-:S03]  /*0260*/  IMAD.SHL.U32 R4, R2, 0x4, RZ ;  /* 0x0000000402047824 */ /* 0x000fc600078e00ff */
[----:B------:R-:W-:Y:S02]  /*0270*/  SHF.R.U32.HI R7, RZ, 0x3, R7 ;  /* 0x00000003ff077819 */ /* 0x000fe40000011607 */
[----:B------:R-:W-:Y:S02]  /*0280*/  LOP3.LUT R4, R4, 0x1c, RZ, 0xc0, !PT ;  /* 0x0000001c04047812 */ /* 0x000fe400078ec0ff */
[C---:B------:R-:W-:Y:S01]  /*0290*/  ISETP.NE.AND P1, PT, R7.reuse, RZ, PT ;  /* 0x000000ff0700720c */ /* 0x040fe20003f25270 */
[----:B------:R-:W-:-:S05]  /*02a0*/  VIADD R12, R7, 0x1 ;  /* 0x00000001070c7836 */ /* 0x000fca0000000000 */
[----:B------:R-:W-:-:S04]  /*02b0*/  LOP3.LUT R12, R12, 0x1, RZ, 0xc0, !PT ;  /* 0x000000010c0c7812 */ /* 0x000fc800078ec0ff */
[----:B------:R-:W-:-:S03]  /*02c0*/  ISETP.NE.AND P0, PT, R12, RZ, PT ;  /* 0x000000ff0c00720c */ /* 0x000fc60003f05270 */
[----:B------:R-:W-:Y:S10]  /*02d0*/  @!P1 BRA `(.L_x_1) ;  /* 0x0000000800cc9947 */ /* 0x000ff40003800000 */
[----:B------:R-:W0:Y:S01]  /*02e0*/  LDC R8, c[0x0][0x244] ;  /* 0x00009100ff087b82 */ /* 0x000e220000000800 */
[----:B------:R-:W-:Y:S01]  /*02f0*/  IMAD R11, R3, R0, R5 ;  /* 0x00000000030b7224 */ /* 0x000fe200078e0205 */
[----:B------:R-:W-:Y:S01]  /*0300*/  PRMT R9, R9, 0x5410, RZ ;  /* 0x0000541009097816 */ /* 0x000fe200000000ff */
[----:B------:R-:W-:Y:S01]  /*0310*/  IMAD.IADD R7, R7, 0x1, -R12 ;  /* 0x0000000107077824 */ /* 0x000fe200078e0a0c */
[----:B------:R-:W-:-:S04]  /*0320*/  ULDC UR6, c[0x0][0x240] ;  /* 0x0000900000067ab9 */ /* 0x000fc80000000800 */
[----:B------:R-:W1:Y:S01]  /*0330*/  LDC.64 R16, c[0x0][0x210] ;  /* 0x00008400ff107b82 */ /* 0x000e620000000a00 */
[----:B0-----:R-:W-:-:S04]  /*0340*/  IABS R10, R8 ;  /* 0x00000008000a7213 */ /* 0x001fc80000000000 */
[----:B------:R-:W0:Y:S01]  /*0350*/  I2F.RP R18, R10 ;  /* 0x0000000a00127306 */ /* 0x000e220000209400 */
[----:B-1----:R-:W-:-:S07]  /*0360*/  IMAD.WIDE R16, R11, 0x2, R16 ;  /* 0x000000020b107825 */ /* 0x002fce00078e0210 */
[----:B0-----:R-:W0:Y:S02]  /*0370*/  MUFU.RCP R18, R18 ;  /* 0x0000001200127308 */ /* 0x001e240000001000 */
[----:B0-----:R-:W-:-:S06]  /*0380*/  VIADD R14, R18, 0xffffffe ;  /* 0x0ffffffe120e7836 */ /* 0x001fcc0000000000 */
[----:B------:R0:W1:Y:S02]  /*0390*/  F2I.FTZ.U32.TRUNC.NTZ R15, R14 ;  /* 0x0000000e000f7305 */ /* 0x000064000021f000 */
[----:B0-----:R-:W-:Y:S02]  /*03a0*/  IMAD.MOV.U32 R14, RZ, RZ, RZ ;  /* 0x000000ffff0e7224 */ /* 0x001fe400078e00ff */
[----:B-1----:R-:W-:-:S04]  /*03b0*/  IMAD.MOV R13, RZ, RZ, -R15 ;  /* 0x000000ffff0d7224 */ /* 0x002fc800078e0a0f */
[----:B------:R-:W-:Y:S01]  /*03c0*/  IMAD R11, R13, R10, RZ ;  /* 0x0000000a0d0b7224 */ /* 0x000fe200078e02ff */
[----:B------:R-:W-:-:S03]  /*03d0*/  IADD3 R13, P1, R16, 0x8, RZ ;  /* 0x00000008100d7810 */ /* 0x000fc60007f3e0ff */
[----:B------:R-:W-:-:S04]  /*03e0*/  IMAD.HI.U32 R12, R15, R11, R14 ;  /* 0x0000000b0f0c7227 */ /* 0x000fc800078e000e */
[----:B------:R-:W-:-:S07]  /*03f0*/  IMAD.X R26, RZ, RZ, R17, P1 ;  /* 0x000000ffff1a7224 */ /* 0x000fce00008e0611 */
.L_x_2:
[----:B------:R-:W-:Y:S01]  /*0400*/  IABS R15, R5 ;  /* 0x00000005000f7213 */ /* 0x000fe20000000000 */
[----:B------:R-:W0:Y:S01]  /*0410*/  LDC.64 R18, c[0x0][0x230] ;  /* 0x00008c00ff127b82 */ /* 0x000e220000000a00 */
[----:B------:R-:W-:-:S03]  /*0420*/  SHF.R.S32.HI R20, RZ, 0x1f, R5 ;  /* 0x0000001fff147819 */ /* 0x000fc60000011405 */
[----:B------:R-:W-:Y:S01]  /*0430*/  IMAD.HI.U32 R11, R12, R15, RZ ;  /* 0x0000000f0c0b7227 */ /* 0x000fe200078e00ff */
[----:B------:R-:W-:-:S03]  /*0440*/  LEA.HI R20, R20, R5, RZ, 0x3 ;  /* 0x0000000514147211 */ /* 0x000fc600078f18ff */
[----:B------:R-:W-:Y:S01]  /*0450*/  IMAD.MOV R14, RZ, RZ, -R11 ;  /* 0x000000ffff0e7224 */ /* 0x000fe200078e0a0b */
[----:B------:R-:W1:Y:S01]  /*0460*/  LDC.64 R16, c[0x0][0x218] ;  /* 0x00008600ff107b82 */ /* 0x000e620000000a00 */
[----:B------:R-:W-:Y:S02]  /*0470*/  SHF.R.S32.HI R21, RZ, 0x3, R20 ;  /* 0x00000003ff157819 */ /* 0x000fe40000011414 */
[----:B------:R-:W-:Y:S01]  /*0480*/  IMAD R15, R10, R14, R15 ;  /* 0x0000000e0a0f7224 */ /* 0x000fe200078e020f */
[----:B------:R-:W-:-:S04]  /*0490*/  LOP3.LUT R14, R5, R8, RZ, 0x3c, !PT ;  /* 0x00000008050e7212 */ /* 0x000fc800078e3cff */
[----:B------:R-:W-:Y:S02]  /*04a0*/  ISETP.GT.U32.AND P2, PT, R10, R15, PT ;  /* 0x0000000f0a00720c */ /* 0x000fe40003f44070 */
[----:B------:R-:W-:Y:S02]  /*04b0*/  ISETP.GE.AND P3, PT, R14, RZ, PT ;  /* 0x000000ff0e00720c */ /* 0x000fe40003f66270 */
[----:B------:R-:W-:-:S09]  /*04c0*/  LOP3.LUT R14, RZ, R8, RZ, 0x33, !PT ;  /* 0x00000008ff0e7212 */ /* 0x000fd200078e33ff */
[----:B------:R-:W-:Y:S02]  /*04d0*/  @!P2 IMAD.IADD R15, R15, 0x1, -R10 ;  /* 0x000000010f0fa824 */ /* 0x000fe400078e0a0a */
[----:B------:R-:W-:-:S03]  /*04e0*/  @!P2 VIADD R11, R11, 0x1 ;  /* 0x000000010b0ba836 */ /* 0x000fc60000000000 */
[----:B------:R-:W-:-:S13]  /*04f0*/  ISETP.GE.U32.AND P1, PT, R15, R10, PT ;  /* 0x0000000a0f00720c */ /* 0x000fda0003f26070 */
[----:B------:R-:W-:Y:S01]  /*0500*/  @P1 VIADD R11, R11, 0x1 ;  /* 0x000000010b0b1836 */ /* 0x000fe20000000000 */
[----:B------:R-:W-:-:S03]  /*0510*/  ISETP.NE.AND P1, PT, R8, RZ, PT ;  /* 0x000000ff0800720c */ /* 0x000fc60003f25270 */
[----:B------:R-:W-:-:S05]  /*0520*/  @!P3 IMAD.MOV R11, RZ, RZ, -R11 ;  /* 0x000000ffff0bb224 */ /* 0x000fca00078e0a0b */
[----:B------:R-:W-:-:S05]  /*0530*/  SEL R11, R14, R11, !P1 ;  /* 0x0000000b0e0b7207 */ /* 0x000fca0004800000 */
[----:B------:R-:W-:-:S05]  /*0540*/  IMAD R11, R11, UR6, RZ ;  /* 0x000000060b0b7c24 */ /* 0x000fca000f8e02ff */
[----:B------:R-:W-:-:S04]  /*0550*/  SHF.R.S32.HI R14, RZ, 0x1f, R11 ;  /* 0x0000001fff0e7819 */ /* 0x000fc8000001140b */
[----:B------:R-:W-:-:S04]  /*0560*/  LEA.HI R15, R14, R11, RZ, 0x3 ;  /* 0x0000000b0e0f7211 */ /* 0x000fc800078f18ff */
[----:B------:R-:W-:-:S05]  /*0570*/  LEA.HI.SX32 R15, R15, R6, 0x1d ;  /* 0x000000060f0f7211 */ /* 0x000fca00078feaff */
[----:B0-----:R-:W-:-:S04]  /*0580*/  IMAD.WIDE R22, R15, 0x4, R18 ;  /* 0x000000040f167825 */ /* 0x001fc800078e0212 */
[----:B------:R-:W-:Y:S02]  /*0590*/  IMAD R15, R21, UR6, R2 ;  /* 0x00000006150f7c24 */ /* 0x000fe4000f8e0202 */
[----:B------:R-:W2:Y:S02]  /*05a0*/  LDG.E.CONSTANT R23, desc[UR4][R22.64] ;  /* 0x0000000416177981 */ /* 0x000ea4000c1e9900 */
[----:B-1----:R-:W-:-:S05]  /*05b0*/  IMAD.WIDE R14, R15, 0x4, R16 ;  /* 0x000000040f0e7825 */ /* 0x002fca00078e0210 */
[----:B------:R0:W3:Y:S02]  /*05c0*/  LDG.E.CONSTANT R24, desc[UR4][R14.64] ;  /* 0x000000040e187981 */ /* 0x0000e4000c1e9900 */
[----:B0-----:R-:W-:Y:S02]  /*05d0*/  IMAD.MOV.U32 R14, RZ, RZ, R13 ;  /* 0x000000ffff0e7224 */ /* 0x001fe400078e000d */
[----:B------:R-:W-:-:S05]  /*05e0*/  IMAD.MOV.U32 R15, RZ, RZ, R26 ;  /* 0x000000ffff0f7224 */ /* 0x000fca00078e001a */
[----:B------:R-:W4:Y:S04]  /*05f0*/  LDG.E.CONSTANT R26, desc[UR4][R14.64+-0x8] ;  /* 0xfffff8040e1a7981 */ /* 0x000f28000c1e9900 */
[----:B------:R-:W5:Y:S04]  /*0600*/  LDG.E.CONSTANT R25, desc[UR4][R14.64+-0x4] ;  /* 0xfffffc040e197981 */ /* 0x000f68000c1e9900 */
[----:B------:R-:W5:Y:S04]  /*0610*/  LDG.E.CONSTANT R21, desc[UR4][R14.64] ;  /* 0x000000040e157981 */ /* 0x000f68000c1e9900 */
[----:B------:R-:W5:Y:S01]  /*0620*/  LDG.E.CONSTANT R20, desc[UR4][R14.64+0x4] ;  /* 0x000004040e147981 */ /* 0x000f62000c1e9900 */
[----:B--2---:R-:W-:-:S05]  /*0630*/  SHF.R.U32.HI R13, RZ, R4, R23 ;  /* 0x00000004ff0d7219 */ /* 0x004fca0000011617 */
[----:B------:R-:W-:Y:S01]  /*0640*/  VIADD R13, R13, 0x1 ;  /* 0x000000010d0d7836 */ /* 0x000fe20000000000 */
[----:B---3--:R-:W-:Y:S02]  /*0650*/  SHF.R.U32.HI R23, RZ, 0x4, R24 ;  /* 0x00000004ff177819 */ /* 0x008fe40000011618 */
[----:B------:R-:W-:Y:S02]  /*0660*/  LOP3.LUT R22, R24, 0xf, RZ, 0xc0, !PT ;  /* 0x0000000f18167812 */ /* 0x000fe400078ec0ff */
[----:B------:R-:W-:Y:S02]  /*0670*/  LOP3.LUT R13, R13, 0xf, RZ, 0xc0, !PT ;  /* 0x0000000f0d0d7812 */ /* 0x000fe400078ec0ff */
[----:B------:R-:W-:-:S03]  /*0680*/  LOP3.LUT R28, R23, 0xf, RZ, 0xc0, !PT ;  /* 0x0000000f171c7812 */ /* 0x000fc600078ec0ff */
[--C-:B------:R-:W-:Y:S02]  /*0690*/  IMAD.IADD R22, R22, 0x1, -R13.reuse ;  /* 0x0000000116167824 */ /* 0x100fe400078e0a0d */
[----:B------:R-:W-:-:S04]  /*06a0*/  IMAD.IADD R28, R28, 0x1, -R13 ;  /* 0x000000011c1c7824 */ /* 0x000fc800078e0a0d */
[----:B------:R-:W-:Y:S08]  /*06b0*/  I2F.F16 R22, R22 ;  /* 0x0000001600167306 */ /* 0x000ff00000200c00 */
[----:B------:R-:W0:Y:S02]  /*06c0*/  I2F.F16 R23, R28 ;  /* 0x0000001c00177306 */ /* 0x000e240000200c00 */
[----:B0-----:R-:W-:-:S02]  /*06d0*/  PRMT R27, R22, 0x5410, R23 ;  /* 0x00005410161b7816 */ /* 0x001fc40000000017 */
[----:B------:R-:W-:-:S04]  /*06e0*/  SHF.R.U32.HI R23, RZ, 0x8, R24 ;  /* 0x00000008ff177819 */ /* 0x000fc80000011618 */
[----:B----4-:R-:W-:Y:S01]  /*06f0*/  HFMA2.MMA R26, R26, R27, -RZ ;  /* 0x0000001b1a1a7235 */ /* 0x010fe200001000ff */
[----:B------:R-:W-:Y:S02]  /*0700*/  SHF.R.U32.HI R27, RZ, 0xc, R24 ;  /* 0x0000000cff1b7819 */ /* 0x000fe40000011618 */
        /* <DEDUP_REMOVED lines=8> */
[----:B-----5:R-:W-:Y:S01]  /*0790*/  HFMA2.MMA R26, R25, R23, R26 ;  /* 0x00000017191a7235 */ /* 0x020fe2000000001a */
[----:B------:R-:W-:Y:S02]  /*07a0*/  SHF.R.U32.HI R25, RZ, 0x14, R24 ;  /* 0x00000014ff197819 */ /* 0x000fe40000011618 */
[----:B------:R-:W-:Y:S02]  /*07b0*/  LOP3.LUT R22, R22, 0xf, RZ, 0xc0, !PT ;  /* 0x0000000f16167812 */ /* 0x000fe400078ec0ff */
[----:B------:R-:W-:-:S03]  /*07c0*/  LOP3.LUT R28, R25, 0xf, RZ, 0xc0, !PT ;  /* 0x0000000f191c7812 */ /* 0x000fc600078ec0ff */
[--C-:B------:R-:W-:Y:S02]  /*07d0*/  IMAD.IADD R22, R22, 0x1, -R13.reuse ;  /* 0x0000000116167824 */ /* 0x100fe400078e0a0d */
[----:B------:R-:W-:-:S04]  /*07e0*/  IMAD.IADD R28, R28, 0x1, -R13 ;  /* 0x000000011c1c7824 */ /* 0x000fc800078e0a0d */
[----:B------:R-:W-:Y:S08]  /*07f0*/  I2F.F16 R22, R22 ;  /* 0x0000001600167306 */ /* 0x000ff00000200c00 */
[----:B------:R-:W0:Y:S01]  /*0800*/  I2F.F16 R23, R28 ;  /* 0x0000001c00177306 */ /* 0x000e220000200c00 */
[----:B------:R-:W-:Y:S01]  /*0810*/  VIADD R25, R5, 0x8 ;  /* 0x0000000805197836 */ /* 0x000fe20000000000 */
[----:B0-----:R-:W-:-:S05]  /*0820*/  PRMT R23, R22, 0x5410, R23 ;  /* 0x0000541016177816 */ /* 0x001fca0000000017 */
[----:B------:R-:W-:Y:S01]  /*0830*/  HFMA2 R21, R21, R23, R26 ;  /* 0x0000001715157231 */ /* 0x000fe2000000001a */
[----:B------:R-:W-:Y:S02]  /*0840*/  SHF.R.U32.HI R23, RZ, 0x18, R24 ;  /* 0x00000018ff177819 */ /* 0x000fe40000011618 */
[----:B------:R-:W-:Y:S02]  /*0850*/  IABS R27, R25 ;  /* 0x00000019001b7213 */ /* 0x000fe40000000000 */
[----:B------:R-:W-:Y:S02]  /*0860*/  LOP3.LUT R26, R23, 0xf, RZ, 0xc0, !PT ;  /* 0x0000000f171a7812 */ /* 0x000fe400078ec0ff */
[----:B------:R-:W-:-:S03]  /*0870*/  LEA.HI R23, R24, -R13, RZ, 0x4 ;  /* 0x8000000d18177211 */ /* 0x000fc600078f20ff */
[----:B------:R-:W-:Y:S02]  /*0880*/  IMAD.IADD R22, R26, 0x1, -R13 ;  /* 0x000000011a167824 */ /* 0x000fe400078e0a0d */
[----:B------:R-:W-:Y:S01]  /*0890*/  IMAD.HI.U32 R13, R12, R27, RZ ;  /* 0x0000001b0c0d7227 */ /* 0x000fe200078e00ff */
[----:B------:R-:W2:Y:S03]  /*08a0*/  LDG.E.CONSTANT R26, desc[UR4][R14.64+0x8] ;  /* 0x000008040e1a7981 */ /* 0x000ea6000c1e9900 */
[----:B------:R-:W-:-:S04]  /*08b0*/  IMAD.MOV R24, RZ, RZ, -R13 ;  /* 0x000000ffff187224 */ /* 0x000fc800078e0a0d */
[----:B------:R-:W-:-:S05]  /*08c0*/  IMAD R27, R10, R24, R27 ;  /* 0x000000180a1b7224 */ /* 0x000fca00078e021b */
[----:B------:R-:W-:Y:S02]  /*08d0*/  ISETP.GT.U32.AND P3, PT, R10, R27, PT ;  /* 0x0000001b0a00720c */ /* 0x000fe40003f64070 */
[----:B------:R-:W-:-:S11]  /*08e0*/  LOP3.LUT R24, R25, R8, RZ, 0x3c, !PT ;  /* 0x0000000819187212 */ /* 0x000fd600078e3cff */
[----:B------:R-:W-:Y:S01]  /*08f0*/  @!P3 IMAD.IADD R27, R27, 0x1, -R10 ;  /* 0x000000011b1bb824 */ /* 0x000fe200078e0a0a */
[----:B------:R-:W-:-:S04]  /*0900*/  ISETP.GE.AND P4, PT, R24, RZ, PT ;  /* 0x000000ff1800720c */ /* 0x000fc80003f86270 */
[----:B------:R-:W-:Y:S01]  /*0910*/  ISETP.GE.U32.AND P2, PT, R27, R10, PT ;  /* 0x0000000a1b00720c */ /* 0x000fe20003f46070 */
[----:B------:R-:W-:Y:S01]  /*0920*/  @!P3 VIADD R13, R13, 0x1 ;  /* 0x000000010d0db836 */ /* 0x000fe20000000000 */
[----:B------:R-:W-:-:S11]  /*0930*/  LOP3.LUT R24, RZ, R8, RZ, 0x33, !PT ;  /* 0x00000008ff187212 */ /* 0x000fd600078e33ff */
[----:B------:R-:W-:-:S04]  /*0940*/  @P2 VIADD R13, R13, 0x1 ;  /* 0x000000010d0d2836 */ /* 0x000fc80000000000 */
[----:B------:R-:W-:-:S05]  /*0950*/  @!P4 IMAD.MOV R13, RZ, RZ, -R13 ;  /* 0x000000ffff0dc224 */ /* 0x000fca00078e0a0d */
[----:B------:R-:W-:-:S05]  /*0960*/  SEL R13, R24, R13, !P1 ;  /* 0x0000000d180d7207 */ /* 0x000fca0004800000 */
[----:B------:R-:W-:-:S05]  /*0970*/  IMAD R13, R13, UR6, RZ ;  /* 0x000000060d0d7c24 */ /* 0x000fca000f8e02ff */
[----:B------:R-:W-:-:S04]  /*0980*/  SHF.R.S32.HI R24, RZ, 0x1f, R13 ;  /* 0x0000001fff187819 */ /* 0x000fc8000001140d */
[----:B------:R-:W-:Y:S02]  /*0990*/  LEA.HI R27, R24, R13, RZ, 0x3 ;  /* 0x0000000d181b7211 */ /* 0x000fe400078f18ff */
[----:B------:R-:W-:Y:S02]  /*09a0*/  SHF.R.S32.HI R24, RZ, 0x1f, R25 ;  /* 0x0000001fff187819 */ /* 0x000fe40000011419 */
[----:B------:R-:W-:Y:S02]  /*09b0*/  LEA.HI.SX32 R27, R27, R6, 0x1d ;  /* 0x000000061b1b7211 */ /* 0x000fe400078feaff */
[----:B------:R-:W-:-:S03]  /*09c0*/  LEA.HI R24, R24, R25, RZ, 0x3 ;  /* 0x0000001918187211 */ /* 0x000fc600078f18ff */
[----:B------:R-:W-:Y:S01]  /*09d0*/  IMAD.WIDE R18, R27, 0x4, R18 ;  /* 0x000000041b127825 */ /* 0x000fe200078e0212 */
[----:B------:R-:W-:Y:S01]  /*09e0*/  SHF.R.S32.HI R25, RZ, 0x3, R24 ;  /* 0x00000003ff197819 */ /* 0x000fe20000011418 */
[----:B------:R-:W-:Y:S01]  /*09f0*/  I2F.F16 R22, R22 ;  /* 0x0000001600167306 */ /* 0x000fe20000200c00 */
[----:B------:R-:W3:Y:S03]  /*0a00*/  LDG.E.CONSTANT R27, desc[UR4][R14.64+0xc] ;  /* 0x00000c040e1b7981 */ /* 0x000ee6000c1e9900 */
[----:B------:R-:W-:Y:S01]  /*0a10*/  IMAD R25, R25, UR6, R2 ;  /* 0x0000000619197c24 */ /* 0x000fe2000f8e0202 */
[----:B------:R-:W4:Y:S03]  /*0a20*/  LDG.E.CONSTANT R19, desc[UR4][R18.64] ;  /* 0x0000000412137981 */ /* 0x000f26000c1e9900 */
[----:B------:R-:W-:-:S06]  /*0a30*/  IMAD.WIDE R16, R25, 0x4, R16 ;  /* 0x0000000419107825 */ /* 0x000fcc00078e0210 */
[----:B------:R0:W5:Y:S01]  /*0a40*/  LDG.E.CONSTANT R16, desc[UR4][R16.64] ;  /* 0x0000000410107981 */ /* 0x000162000c1e9900 */
[----:B------:R-:W1:Y:S01]  /*0a50*/  I2F.F16 R23, R23 ;  /* 0x0000001700177306 */ /* 0x000e620000200c00 */
[----:B------:R-:W-:Y:S02]  /*0a60*/  IMAD.IADD R13, R2, 0x1, R13 ;  /* 0x00000001020d7824 */ /* 0x000fe400078e020d */
[----:B------:R-:W3:Y:S01]  /*0a70*/  LDG.E.CONSTANT R18, desc[UR4][R14.64+0x14] ;  /* 0x000014040e127981 */ /* 0x000ee2000c1e9900 */
[----:B-1----:R-:W-:-:S06]  /*0a80*/  PRMT R22, R22, 0x5410, R23 ;  /* 0x0000541016167816 */ /* 0x002fcc0000000017 */
[----:B0-----:R-:W-:Y:S02]  /*0a90*/  HFMA2.MMA R17, R20, R22, R21 ;  /* 0x0000001614117235 */ /* 0x001fe40000000015 */
[----:B------:R-:W0:Y:S01]  /*0aa0*/  LDC.64 R20, c[0x0][0x228] ;  /* 0x00008a00ff147b82 */ /* 0x000e220000000a00 */
[----:B------:R-:W-:Y:S02]  /*0ab0*/  IMAD.IADD R25, R2, 0x1, R11 ;  /* 0x0000000102197824 */ /* 0x000fe400078e020b */
[----:B------:R-:W3:Y:S02]  /*0ac0*/  LDG.E.CONSTANT R11, desc[UR4][R14.64+0x10] ;  /* 0x000010040e0b7981 */ /* 0x000ee4000c1e9900 */
[----:B0-----:R-:W-:-:S06]  /*0ad0*/  IMAD.WIDE R24, R25, 0x2, R20 ;  /* 0x0000000219187825 */ /* 0x001fcc00078e0214 */
[----:B------:R-:W3:Y:S01]  /*0ae0*/  LDG.E.U16.CONSTANT R24, desc[UR4][R24.64] ;  /* 0x0000000418187981 */ /* 0x000ee2000c1e9500 */
[----:B------:R-:W-:-:S06]  /*0af0*/  IMAD.WIDE R20, R13, 0x2, R20 ;  /* 0x000000020d147825 */ /* 0x000fcc00078e0214 */
[----:B------:R0:W3:Y:S01]  /*0b00*/  LDG.E.U16.CONSTANT R20, desc[UR4][R20.64] ;  /* 0x0000000414147981 */ /* 0x0000e2000c1e9500 */
[----:B------:R-:W-:-:S05]  /*0b10*/  VIADD R7, R7, 0xfffffffe ;  /* 0xfffffffe07077836 */ /* 0x000fca0000000000 */
[----:B------:R-:W-:Y:S01]  /*0b20*/  ISETP.NE.AND P1, PT, R7, -0x1, PT ;  /* 0xffffffff0700780c */ /* 0x000fe20003f25270 */
[----:B------:R-:W-:Y:S01]  /*0b30*/  VIADD R5, R5, 0x10 ;  /* 0x0000001005057836 */ /* 0x000fe20000000000 */
[----:B----4-:R-:W-:-:S05]  /*0b40*/  SHF.R.U32.HI R19, RZ, R4, R19 ;  /* 0x00000004ff137219 */ /* 0x010fca0000011613 */
[----:B------:R-:W-:Y:S01]  /*0b50*/  VIADD R13, R19, 0x1 ;  /* 0x00000001130d7836 */ /* 0x000fe20000000000 */
[----:B-----5:R-:W-:-:S04]  /*0b60*/  SHF.R.U32.HI R19, RZ, 0x4, R16 ;  /* 0x00000004ff137819 */ /* 0x020fc80000011610 */
[----:B------:R-:W-:Y:S02]  /*0b70*/  LOP3.LUT R13, R13, 0xf, RZ, 0xc0, !PT ;  /* 0x0000000f0d0d7812 */ /* 0x000fe400078ec0ff */
[----:B------:R-:W-:Y:S02]  /*0b80*/  LOP3.LUT R22, R16, 0xf, RZ, 0xc0, !PT ;  /* 0x0000000f10167812 */ /* 0x000fe400078ec0ff */
[----:B------:R-:W-:-:S03]  /*0b90*/  LOP3.LUT R28, R19, 0xf, RZ, 0xc0, !PT ;  /* 0x0000000f131c7812 */ /* 0x000fc600078ec0ff */
[--C-:B------:R-:W-:Y:S02]  /*0ba0*/  IMAD.IADD R22, R22, 0x1, -R13.reuse ;  /* 0x0000000116167824 */ /* 0x100fe400078e0a0d */
[----:B------:R-:W-:-:S04]  /*0bb0*/  IMAD.IADD R28, R28, 0x1, -R13 ;  /* 0x000000011c1c7824 */ /* 0x000fc800078e0a0d */
[----:B------:R-:W-:Y:S08]  /*0bc0*/  I2F.F16 R22, R22 ;  /* 0x0000001600167306 */ /* 0x000ff00000200c00 */
[----:B------:R-:W0:Y:S01]  /*0bd0*/  I2F.F16 R19, R28 ;  /* 0x0000001c00137306 */ /* 0x000e220000200c00 */
[----:B------:R-:W-:-:S04]  /*0be0*/  SHF.R.U32.HI R23, RZ, 0xc, R16 ;  /* 0x0000000cff177819 */ /* 0x000fc80000011610 */
[----:B------:R-:W-:Y:S02]  /*0bf0*/  LOP3.LUT R23, R23, 0xf, RZ, 0xc0, !PT ;  /* 0x0000000f17177812 */ /* 0x000fe400078ec0ff */
[----:B0-----:R-:W-:Y:S02]  /*0c00*/  PRMT R21, R22, 0x5410, R19 ;  /* 0x0000541016157816 */ /* 0x001fe40000000013 */
[----:B------:R-:W-:-:S04]  /*0c10*/  SHF.R.U32.HI R19, RZ, 0x8, R16 ;  /* 0x00000008ff137819 */ /* 0x000fc80000011610 */
[----:B------:R-:W-:Y:S01]  /*0c20*/  LOP3.LUT R19, R19, 0xf, RZ, 0xc0, !PT ;  /* 0x0000000f13137812 */ /* 0x000fe200078ec0ff */
[----:B--2---:R-:W-:Y:S02]  /*0c30*/  HMUL2 R26, R26, R21 ;  /* 0x000000151a1a7232 */ /* 0x004fe40000000000 */
[--C-:B------:R-:W-:Y:S02]  /*0c40*/  IMAD.IADD R23, R23, 0x1, -R13.reuse ;  /* 0x0000000117177824 */ /* 0x100fe400078e0a0d */
[----:B------:R-:W-:Y:S02]  /*0c50*/  IMAD.IADD R21, R19, 0x1, -R13 ;  /* 0x0000000113157824 */ /* 0x000fe400078e0a0d */
[----:B------:R-:W-:Y:S08]  /*0c60*/  I2F.F16 R22, R23 ;  /* 0x0000001700167306 */ /* 0x000ff00000200c00 */
[----:B------:R-:W0:Y:S01]  /*0c70*/  I2F.F16 R21, R21 ;  /* 0x0000001500157306 */ /* 0x000e220000200c00 */
[----:B------:R-:W-:-:S02]  /*0c80*/  SHF.R.U32.HI R19, RZ, 0x10, R16 ;  /* 0x00000010ff137819 */ /* 0x000fc40000011610 */
[----:B------:R-:W-:Y:S02]  /*0c90*/  SHF.R.U32.HI R25, RZ, 0x14, R16 ;  /* 0x00000014ff197819 */ /* 0x000fe40000011610 */
[----:B0-----:R-:W-:Y:S02]  /*0ca0*/  PRMT R21, R21, 0x5410, R22 ;  /* 0x0000541015157816 */ /* 0x001fe40000000016 */
[----:B------:R-:W-:-:S05]  /*0cb0*/  LOP3.LUT R22, R19, 0xf, RZ, 0xc0, !PT ;  /* 0x0000000f13167812 */ /* 0x000fca00078ec0ff */
[----:B------:R-:W-:Y:S01]  /*0cc0*/  IMAD.IADD R19, R22, 0x1, -R13 ;  /* 0x0000000116137824 */ /* 0x000fe200078e0a0d */
[----:B------:R-:W-:Y:S01]  /*0cd0*/  LOP3.LUT R22, R25, 0xf, RZ, 0xc0, !PT ;  /* 0x0000000f19167812 */ /* 0x000fe200078ec0ff */
[----:B---3--:R-:W-:Y:S01]  /*0ce0*/  HFMA2 R26, R27, R21, R26 ;  /* 0x000000151b1a7231 */ /* 0x008fe2000000001a */
[----:B------:R-:W-:-:S03]  /*0cf0*/  SHF.R.U32.HI R21, RZ, 0x18, R16 ;  /* 0x00000018ff157819 */ /* 0x000fc60000011610 */
[----:B------:R-:W-:Y:S01]  /*0d00*/  IMAD.IADD R22, R22, 0x1, -R13 ;  /* 0x0000000116167824 */ /* 0x000fe200078e0a0d */
[----:B------:R-:W-:Y:S01]  /*0d10*/  I2F.F16 R19, R19 ;  /* 0x0000001300137306 */ /* 0x000fe20000200c00 */
[----:B------:R-:W-:Y:S02]  /*0d20*/  LOP3.LUT R28, R21, 0xf, RZ, 0xc0, !PT ;  /* 0x0000000f151c7812 */ /* 0x000fe400078ec0ff */
[----:B------:R-:W-:-:S05]  /*0d30*/  LEA.HI R16, R16, -R13, RZ, 0x4 ;  /* 0x8000000d10107211 */ /* 0x000fca00078f20ff */
[----:B------:R-:W0:Y:S01]  /*0d40*/  I2F.F16 R22, R22 ;  /* 0x0000001600167306 */ /* 0x000e220000200c00 */
[----:B------:R-:W-:Y:S02]  /*0d50*/  IMAD.IADD R21, R28, 0x1, -R13 ;  /* 0x000000011c157824 */ /* 0x000fe400078e0a0d */
[----:B------:R-:W-:-:S05]  /*0d60*/  HFMA2 R24, R24.H0_H0, R17, R9 ;  /* 0x0000001118187231 */ /* 0x000fca0000000809 */
[----:B------:R-:W-:Y:S08]  /*0d70*/  I2F.F16 R21, R21 ;  /* 0x0000001500157306 */ /* 0x000ff00000200c00 */
[----:B------:R-:W1:Y:S01]  /*0d80*/  I2F.F16 R16, R16 ;  /* 0x0000001000107306 */ /* 0x000e620000200c00 */
[----:B0-----:R-:W-:-:S06]  /*0d90*/  PRMT R9, R19, 0x5410, R22 ;  /* 0x0000541013097816 */ /* 0x001fcc0000000016 */
[----:B------:R-:W-:Y:S01]  /*0da0*/  HFMA2.MMA R9, R11, R9, R26 ;  /* 0x000000090b097235 */ /* 0x000fe2000000001a */
[----:B------:R-:W-:Y:S02]  /*0db0*/  IADD3 R13, P2, R14, 0x20, RZ ;  /* 0x000000200e0d7810 */ /* 0x000fe40007f5e0ff */
[----:B-1----:R-:W-:-:S03]  /*0dc0*/  PRMT R16, R21, 0x5410, R16 ;  /* 0x0000541015107816 */ /* 0x002fc60000000010 */
[----:B------:R-:W-:-:S04]  /*0dd0*/  IMAD.X R26, RZ, RZ, R15, P2 ;  /* 0x000000ffff1a7224 */ /* 0x000fc800010e060f */
[----:B------:R-:W-:-:S04]  /*0de0*/  HFMA2 R9, R18, R16, R9 ;  /* 0x0000001012097231 */ /* 0x000fc80000000009 */
[----:B------:R-:W-:Y:S01]  /*0df0*/  HFMA2 R9, R20.H0_H0, R9, R24 ;  /* 0x0000000914097231 */ /* 0x000fe20000000818 */
[----:B------:R-:W-:Y:S06]  /*0e00*/  @P1 BRA `(.L_x_2) ;  /* 0xfffffff4007c1947 */ /* 0x000fec000383ffff */
.L_x_1:
[----:B------:R-:W-:Y:S05]  /*0e10*/  @!P0 BRA `(.L_x_0) ;  /* 0x00000004006c8947 */ /* 0x000fea0003800000 */
[----:B------:R-:W0:Y:S01]  /*0e20*/  LDC R12, c[0x0][0x244] ;  /* 0x00009100ff0c7b82 */ /* 0x000e220000000800 */
[----:B------:R-:W-:Y:S01]  /*0e30*/  ULDC UR6, c[0x0][0x240] ;  /* 0x0000900000067ab9 */ /* 0x000fe20000000800 */
[----:B0-----:R-:W-:-:S04]  /*0e40*/  IABS R13, R12 ;  /* 0x0000000c000d7213 */ /* 0x001fc80000000000 */
[----:B------:R-:W0:Y:S08]  /*0e50*/  I2F.RP R14, R13 ;  /* 0x0000000d000e7306 */ /* 0x000e300000209400 */
[----:B0-----:R-:W0:Y:S02]  /*0e60*/  MUFU.RCP R14, R14 ;  /* 0x0000000e000e7308 */ /* 0x001e240000001000 */
[----:B0-----:R-:W-:-:S02]  /*0e70*/  VIADD R10, R14, 0xffffffe ;  /* 0x0ffffffe0e0a7836 */ /* 0x001fc40000000000 */
[----:B------:R-:W0:Y:S04]  /*0e80*/  LDC.64 R14, c[0x0][0x230] ;  /* 0x00008c00ff0e7b82 */ /* 0x000e280000000a00 */
[----:B------:R1:W2:Y:S02]  /*0e90*/  F2I.FTZ.U32.TRUNC.NTZ R11, R10 ;  /* 0x0000000a000b7305 */ /* 0x0002a4000021f000 */
[----:B-1----:R-:W-:Y:S02]  /*0ea0*/  IMAD.MOV.U32 R10, RZ, RZ, RZ ;  /* 0x000000ffff0a7224 */ /* 0x002fe400078e00ff */
[----:B--2---:R-:W-:-:S04]  /*0eb0*/  IMAD.MOV R8, RZ, RZ, -R11 ;  /* 0x000000ffff087224 */ /* 0x004fc800078e0a0b */
[----:B------:R-:W-:Y:S01]  /*0ec0*/  IMAD R7, R8, R13, RZ ;  /* 0x0000000d08077224 */ /* 0x000fe200078e02ff */
[----:B------:R-:W-:-:S03]  /*0ed0*/  IABS R8, R5 ;  /* 0x0000000500087213 */ /* 0x000fc60000000000 */
[----:B------:R-:W-:-:S06]  /*0ee0*/  IMAD.HI.U32 R7, R11, R7, R10 ;  /* 0x000000070b077227 */ /* 0x000fcc00078e000a */
[----:B------:R-:W-:-:S04]  /*0ef0*/  IMAD.HI.U32 R7, R7, R8, RZ ;  /* 0x0000000807077227 */ /* 0x000fc800078e00ff */
[----:B------:R-:W-:-:S04]  /*0f00*/  IMAD.MOV R11, RZ, RZ, -R7 ;  /* 0x000000ffff0b7224 */ /* 0x000fc800078e0a07 */
[C---:B------:R-:W-:Y:S02]  /*0f10*/  IMAD R8, R13.reuse, R11, R8 ;  /* 0x0000000b0d087224 */ /* 0x040fe400078e0208 */
[----:B------:R-:W1:Y:S03]  /*0f20*/  LDC.64 R10, c[0x0][0x218] ;  /* 0x00008600ff0a7b82 */ /* 0x000e660000000a00 */
[----:B------:R-:W-:-:S13]  /*0f30*/  ISETP.GT.U32.AND P1, PT, R13, R8, PT ;  /* 0x000000080d00720c */ /* 0x000fda0003f24070 */
[----:B------:R-:W-:Y:S02]  /*0f40*/  @!P1 IMAD.IADD R8, R8, 0x1, -R13 ;  /* 0x0000000108089824 */ /* 0x000fe400078e0a0d */
[----:B------:R-:W-:Y:S01]  /*0f50*/  @!P1 VIADD R7, R7, 0x1 ;  /* 0x0000000107079836 */ /* 0x000fe20000000000 */
[----:B------:R-:W-:Y:S02]  /*0f60*/  ISETP.NE.AND P1, PT, R12, RZ, PT ;  /* 0x000000ff0c00720c */ /* 0x000fe40003f25270 */
[----:B------:R-:W-:Y:S02]  /*0f70*/  ISETP.GE.U32.AND P0, PT, R8, R13, PT ;  /* 0x0000000d0800720c */ /* 0x000fe40003f06070 */
[----:B------:R-:W-:-:S04]  /*0f80*/  LOP3.LUT R8, R5, R12, RZ, 0x3c, !PT ;  /* 0x0000000c05087212 */ /* 0x000fc800078e3cff */
[----:B------:R-:W-:-:S07]  /*0f90*/  ISETP.GE.AND P2, PT, R8, RZ, PT ;  /* 0x000000ff0800720c */ /* 0x000fce0003f46270 */
[----:B------:R-:W-:-:S06]  /*0fa0*/  @P0 VIADD R7, R7, 0x1 ;  /* 0x0000000107070836 */ /* 0x000fcc0000000000 */
[----:B------:R-:W-:Y:S01]  /*0fb0*/  @!P2 IMAD.MOV R7, RZ, RZ, -R7 ;  /* 0x000000ffff07a224 */ /* 0x000fe200078e0a07 */
[----:B------:R-:W-:Y:S02]  /*0fc0*/  @!P1 LOP3.LUT R7, RZ, R12, RZ, 0x33, !PT ;  /* 0x0000000cff079212 */ /* 0x000fe400078e33ff */
[----:B------:R-:W-:-:S03]  /*0fd0*/  SHF.R.S32.HI R12, RZ, 0x1f, R5 ;  /* 0x0000001fff0c7819 */ /* 0x000fc60000011405 */
[----:B------:R-:W-:Y:S01]  /*0fe0*/  IMAD R13, R7, UR6, RZ ;  /* 0x00000006070d7c24 */ /* 0x000fe2000f8e02ff */
[----:B------:R-:W-:-:S04]  /*0ff0*/  LEA.HI R12, R12, R5, RZ, 0x3 ;  /* 0x000000050c0c7211 */ /* 0x000fc800078f18ff */
[----:B------:R-:W-:Y:S02]  /*1000*/  SHF.R.S32.HI R8, RZ, 0x1f, R13 ;  /* 0x0000001fff087819 */ /* 0x000fe4000001140d */
[----:B------:R-:W-:Y:S02]  /*1010*/  SHF.R.S32.HI R17, RZ, 0x3, R12 ;  /* 0x00000003ff117819 */ /* 0x000fe4000001140c */
[----:B------:R-:W-:-:S03]  /*1020*/  LEA.HI R7, R8, R13, RZ, 0x3 ;  /* 0x0000000d08077211 */ /* 0x000fc600078f18ff */
[----:B------:R-:W-:Y:S01]  /*1030*/  IMAD R17, R17, UR6, R2 ;  /* 0x0000000611117c24 */ /* 0x000fe2000f8e0202 */
[----:B------:R-:W-:-:S05]  /*1040*/  LEA.HI.SX32 R7, R7, R6, 0x1d ;  /* 0x0000000607077211 */ /* 0x000fca00078feaff */
[----:B0-----:R-:W-:Y:S02]  /*1050*/  IMAD.WIDE R14, R7, 0x4, R14 ;  /* 0x00000004070e7825 */ /* 0x001fe400078e020e */
[----:B------:R-:W0:Y:S04]  /*1060*/  LDC.64 R6, c[0x0][0x228] ;  /* 0x00008a00ff067b82 */ /* 0x000e280000000a00 */
[----:B------:R-:W2:Y:S01]  /*1070*/  LDG.E.CONSTANT R15, desc[UR4][R14.64] ;  /* 0x000000040e0f7981 */ /* 0x000ea2000c1e9900 */
[----:B-1----:R-:W-:-:S03]  /*1080*/  IMAD.WIDE R18, R17, 0x4, R10 ;  /* 0x0000000411127825 */ /* 0x002fc600078e020a */
[----:B------:R-:W1:Y:S02]  /*1090*/  LDC.64 R16, c[0x0][0x210] ;  /* 0x00008400ff107b82 */ /* 0x000e640000000a00 */
[----:B------:R-:W3:Y:S01]  /*10a0*/  LDG.E.CONSTANT R8, desc[UR4][R18.64] ;  /* 0x0000000412087981 */ /* 0x000ee2000c1e9900 */
[----:B------:R-:W-:-:S04]  /*10b0*/  IMAD R5, R3, R0, R5 ;  /* 0x0000000003057224 */ /* 0x000fc800078e0205 */
[----:B-1----:R-:W-:-:S05]  /*10c0*/  IMAD.WIDE R16, R5, 0x2, R16 ;  /* 0x0000000205107825 */ /* 0x002fca00078e0210 */
[----:B------:R-:W4:Y:S04]  /*10d0*/  LDG.E.CONSTANT R5, desc[UR4][R16.64] ;  /* 0x0000000410057981 */ /* 0x000f28000c1e9900 */
[----:B------:R-:W5:Y:S01]  /*10e0*/  LDG.E.CONSTANT R0, desc[UR4][R16.64+0x4] ;  /* 0x0000040410007981 */ /* 0x000f62000c1e9900 */
[----:B------:R-:W-:-:S03]  /*10f0*/  IMAD.IADD R13, R2, 0x1, R13 ;  /* 0x00000001020d7824 */ /* 0x000fc600078e020d */
[----:B------:R-:W5:Y:S01]  /*1100*/  LDG.E.CONSTANT R10, desc[UR4][R16.64+0x8] ;  /* 0x00000804100a7981 */ /* 0x000f62000c1e9900 */
[----:B0-----:R-:W-:-:S03]  /*1110*/  IMAD.WIDE R12, R13, 0x2, R6 ;  /* 0x000000020d0c7825 */ /* 0x001fc600078e0206 */
[----:B------:R-:W5:Y:S04]  /*1120*/  LDG.E.CONSTANT R6, desc[UR4][R16.64+0xc] ;  /* 0x00000c0410067981 */ /* 0x000f68000c1e9900 */
[----:B------:R0:W5:Y:S01]  /*1130*/  LDG.E.U16.CONSTANT R7, desc[UR4][R12.64] ;  /* 0x000000040c077981 */ /* 0x000162000c1e9500 */
[----:B--2---:R-:W-:-:S05]  /*1140*/  SHF.R.U32.HI R15, RZ, R4, R15 ;  /* 0x00000004ff0f7219 */ /* 0x004fca000001160f */
[----:B------:R-:W-:Y:S01]  /*1150*/  VIADD R11, R15, 0x1 ;  /* 0x000000010f0b7836 */ /* 0x000fe20000000000 */
[--C-:B---3--:R-:W-:Y:S02]  /*1160*/  SHF.R.U32.HI R14, RZ, 0x4, R8.reuse ;  /* 0x00000004ff0e7819 */ /* 0x108fe40000011608 */
[--C-:B------:R-:W-:Y:S02]  /*1170*/  SHF.R.U32.HI R15, RZ, 0x8, R8.reuse ;  /* 0x00000008ff0f7819 */ /* 0x100fe40000011608 */
[----:B------:R-:W-:Y:S02]  /*1180*/  LOP3.LUT R4, R8, 0xf, RZ, 0xc0, !PT ;  /* 0x0000000f08047812 */ /* 0x000fe400078ec0ff */
[----:B------:R-:W-:Y:S02]  /*1190*/  LOP3.LUT R11, R11, 0xf, RZ, 0xc0, !PT ;  /* 0x0000000f0b0b7812 */ /* 0x000fe400078ec0ff */
[----:B------:R-:W-:Y:S02]  /*11a0*/  LOP3.LUT R14, R14, 0xf, RZ, 0xc0, !PT ;  /* 0x0000000f0e0e7812 */ /* 0x000fe400078ec0ff */
[----:B0-----:R-:W-:Y:S01]  /*11b0*/  LOP3.LUT R12, R15, 0xf, RZ, 0xc0, !PT ;  /* 0x0000000f0f0c7812 */ /* 0x001fe200078ec0ff */
[--C-:B------:R-:W-:Y:S01]  /*11c0*/  IMAD.IADD R4, R4, 0x1, -R11.reuse ;  /* 0x0000000104047824 */ /* 0x100fe200078e0a0b */
[--C-:B------:R-:W-:Y:S01]  /*11d0*/  SHF.R.U32.HI R15, RZ, 0xc, R8.reuse ;  /* 0x0000000cff0f7819 */ /* 0x100fe20000011608 */
[--C-:B------:R-:W-:Y:S01]  /*11e0*/  IMAD.IADD R14, R14, 0x1, -R11.reuse ;  /* 0x000000010e0e7824 */ /* 0x100fe200078e0a0b */
[--C-:B------:R-:W-:Y:S01]  /*11f0*/  SHF.R.U32.HI R17, RZ, 0x14, R8.reuse ;  /* 0x00000014ff117819 */ /* 0x100fe20000011608 */
[----:B------:R-:W-:Y:S01]  /*1200*/  IMAD.IADD R12, R12, 0x1, -R11 ;  /* 0x000000010c0c7824 */ /* 0x000fe200078e0a0b */
[----:B------:R-:W-:Y:S01]  /*1210*/  LOP3.LUT R16, R15, 0xf, RZ, 0xc0, !PT ;  /* 0x0000000f0f107812 */ /* 0x000fe200078ec0ff */
[----:B------:R-:W-:Y:S01]  /*1220*/  I2F.F16 R4, R4 ;  /* 0x0000000400047306 */ /* 0x000fe20000200c00 */
[----:B------:R-:W-:-:S03]  /*1230*/  SHF.R.U32.HI R15, RZ, 0x10, R8 ;  /* 0x00000010ff0f7819 */ /* 0x000fc60000011608 */
[----:B------:R-:W-:Y:S01]  /*1240*/  IMAD.IADD R16, R16, 0x1, -R11 ;  /* 0x0000000110107824 */ /* 0x000fe200078e0a0b */
[----:B------:R-:W-:-:S03]  /*1250*/  LOP3.LUT R18, R15, 0xf, RZ, 0xc0, !PT ;  /* 0x0000000f0f127812 */ /* 0x000fc600078ec0ff */
[----:B------:R0:W1:Y:S02]  /*1260*/  I2F.F16 R13, R14 ;  /* 0x0000000e000d7306 */ /* 0x0000640000200c00 */
[----:B------:R-:W-:-:S06]  /*1270*/  IMAD.IADD R18, R18, 0x1, -R11 ;  /* 0x0000000112127824 */ /* 0x000fcc00078e0a0b */
[----:B------:R-:W-:Y:S01]  /*1280*/  I2F.F16 R12, R12 ;  /* 0x0000000c000c7306 */ /* 0x000fe20000200c00 */
[----:B0-----:R-:W-:Y:S02]  /*1290*/  LOP3.LUT R14, R17, 0xf, RZ, 0xc0, !PT ;  /* 0x0000000f110e7812 */ /* 0x001fe400078ec0ff */
[----:B------:R-:W-:Y:S02]  /*12a0*/  SHF.R.U32.HI R17, RZ, 0x18, R8 ;  /* 0x00000018ff117819 */ /* 0x000fe40000011608 */
[----:B------:R-:W-:Y:S01]  /*12b0*/  LEA.HI R8, R8, -R11, RZ, 0x4 ;  /* 0x8000000b08087211 */ /* 0x000fe200078f20ff */
[----:B------:R-:W-:Y:S01]  /*12c0*/  IMAD.IADD R14, R14, 0x1, -R11 ;  /* 0x000000010e0e7824 */ /* 0x000fe200078e0a0b */
[----:B------:R-:W-:Y:S01]  /*12d0*/  LOP3.LUT R20, R17, 0xf, RZ, 0xc0, !PT ;  /* 0x0000000f11147812 */ /* 0x000fe200078ec0ff */
[----:B------:R-:W0:Y:S01]  /*12e0*/  I2F.F16 R15, R16 ;  /* 0x00000010000f7306 */ /* 0x000e220000200c00 */
[----:B-1----:R-:W-:-:S03]  /*12f0*/  PRMT R4, R4, 0x5410, R13 ;  /* 0x0000541004047816 */ /* 0x002fc6000000000d */
[----:B------:R-:W-:Y:S02]  /*1300*/  IMAD.IADD R20, R20, 0x1, -R11 ;  /* 0x0000000114147824 */ /* 0x000fe400078e0a0b */
[----:B----4-:R-:W-:Y:S02]  /*1310*/  HMUL2 R5, R5, R4 ;  /* 0x0000000405057232 */ /* 0x010fe40000000000 */
[----:B------:R-:W-:Y:S01]  /*1320*/  I2F.F16 R18, R18 ;  /* 0x0000001200127306 */ /* 0x000fe20000200c00 */
[----:B0-----:R-:W-:-:S07]  /*1330*/  PRMT R12, R12, 0x5410, R15 ;  /* 0x000054100c0c7816 */ /* 0x001fce000000000f */
[----:B------:R-:W0:Y:S01]  /*1340*/  I2F.F16 R17, R14 ;  /* 0x0000000e00117306 */ /* 0x000e220000200c00 */
[----:B-----5:R-:W-:-:S07]  /*1350*/  HFMA2.MMA R5, R0, R12, R5 ;  /* 0x0000000c00057235 */ /* 0x020fce0000000005 */
[----:B------:R-:W-:Y:S01]  /*1360*/  I2F.F16 R20, R20 ;  /* 0x0000001400147306 */ /* 0x000fe20000200c00 */
[----:B0-----:R-:W-:-:S07]  /*1370*/  PRMT R18, R18, 0x5410, R17 ;  /* 0x0000541012127816 */ /* 0x001fce0000000011 */
[----:B------:R-:W0:Y:S01]  /*1380*/  I2F.F16 R11, R8 ;  /* 0x00000008000b7306 */ /* 0x000e220000200c00 */
[----:B------:R-:W-:Y:S01]  /*1390*/  HFMA2 R5, R10, R18, R5 ;  /* 0x000000120a057231 */ /* 0x000fe20000000005 */
[----:B0-----:R-:W-:-:S06]  /*13a0*/  PRMT R20, R20, 0x5410, R11 ;  /* 0x0000541014147816 */ /* 0x001fcc000000000b */
[----:B------:R-:W-:-:S10]  /*13b0*/  HFMA2.MMA R5, R6, R20, R5 ;  /* 0x0000001406057235 */ /* 0x000fd40000000005 */
[----:B------:R-:W-:-:S07]  /*13c0*/  HFMA2 R9, R7.H0_H0, R5, R9 ;  /* 0x0000000507097231 */ /* 0x000fce0000000809 */
.L_x_0:
[----:B------:R-:W0:Y:S01]  /*13d0*/  LDC.64 R4, c[0x0][0x220] ;  /* 0x00008800ff047b82 */ /* 0x000e220000000a00 */
[----:B------:R-:W-:Y:S01]  /*13e0*/  ULDC UR6, c[0x0][0x240] ;  /* 0x0000900000067ab9 */ /* 0x000fe20000000800 */
[----:B------:R-:W-:Y:S02]  /*13f0*/  HADD2 R8, R9.H0_H0, R9.H1_H1 ;  /* 0x3000000909087230 */ /* 0x000fe40000000800 */
[----:B------:R-:W-:-:S04]  /*1400*/  IMAD R3, R3, UR6, R2 ;  /* 0x0000000603037c24 */ /* 0x000fc8000f8e0202 */
[----:B0-----:R-:W-:-:S04]  /*1410*/  IMAD.WIDE R4, R3, 0x2, R4 ;  /* 0x0000000203047825 */ /* 0x001fc800078e0204 */
[----:B------:R-:W-:Y:S01]  /*1420*/  IMAD.MOV.U32 R3, RZ, RZ, R5 ;  /* 0x000000ffff037224 */ /* 0x000fe200078e0005 */
[C---:B------:R-:W-:Y:S02]  /*1430*/  LOP3.LUT R2, R4.reuse, 0xfffffffd, RZ, 0xc0, !PT ;  /* 0xfffffffd04027812 */ /* 0x040fe400078ec0ff */
[----:B------:R-:W-:-:S03]  /*1440*/  LOP3.LUT R0, R4, 0x2, RZ, 0xc0, !PT ;  /* 0x0000000204007812 */ /* 0x000fc600078ec0ff */
[----:B------:R0:W5:Y:S01]  /*1450*/  LD.E R7, desc[UR4][R2.64] ;  /* 0x0000000402077980 */ /* 0x000162000c101900 */
[----:B------:R-:W-:Y:S01]  /*1460*/  ISETP.EQ.U32.AND P0, PT, R0, RZ, PT ;  /* 0x000000ff0000720c */ /* 0x000fe20003f02070 */
[----:B------:R-:W-:-:S05]  /*1470*/  IMAD.MOV.U32 R0, RZ, RZ, 0x3254 ;  /* 0x00003254ff007424 */ /* 0x000fca00078e00ff */
[----:B------:R-:W-:-:S07]  /*1480*/  SEL R0, R0, 0x7610, P0 ;  /* 0x0000761000007807 */ /* 0x000fce0000000000 */
.L_x_3:
[----:B-----5:R-:W-:-:S05]  /*1490*/  HADD2 R6, R7, R8.H0_H0 ;  /* 0x2000000807067230 */ /* 0x020fca0000000000 */
[----:B------:R-:W-:-:S05]  /*14a0*/  PRMT R9, R7, R0, R6 ;  /* 0x0000000007097216 */ /* 0x000fca0000000006 */
[----:B------:R-:W2:Y:S02]  /*14b0*/  ATOM.E.CAS.STRONG.GPU PT, R6, [R2], R7, R9 ;  /* 0x000000070206738b */ /* 0x000ea400001ee109 */
[----:B--2---:R-:W-:Y:S01]  /*14c0*/  ISETP.NE.U32.AND P0, PT, R6, R7, PT ;  /* 0x000000070600720c */ /* 0x004fe20003f05070 */
[----:B------:R-:W-:-:S12]  /*14d0*/  IMAD.MOV.U32 R7, RZ, RZ, R6 ;  /* 0x000000ffff077224 */ /* 0x000fd800078e0006 */
[----:B------:R-:W-:Y:S05]  /*14e0*/  @P0 BRA `(.L_x_3) ;  /* 0xfffffffc00e80947 */ /* 0x000fea000383ffff */
[----:B------:R-:W-:Y:S05]  /*14f0*/  EXIT ;  /* 0x000000000000794d */ /* 0x000fea0003800000 */
.L_x_4:
[----:B------:R-:W-:-:S00]  /*1500*/  BRA `(.L_x_4) ;  /* 0xfffffffc00fc7947 */ /* 0x000fc0000383ffff */
[----:B------:R-:W-:-:S00]  /*1510*/  NOP ;  /* 0x0000000000007918 */ /* 0x000fc00000000000 */
        /* <DEDUP_REMOVED lines=14> */
.L_x_48:


//--------------------- .text._Z16q4_matmul_kernelILb1ELb0ELb1EEvPK6__halfPKjPS0_S2_S4_iiiiiS4_b --------------------------
	.section	.text._Z16q4_matmul_kernelILb1ELb0ELb1EEvPK6__halfPKjPS0_S2_S4_iiiiiS4_b,"ax",@progbits
	.align	128
        .global         _Z16q4_matmul_kernelILb1ELb0ELb1EEvPK6__halfPKjPS0_S2_S4_iiiiiS4_b
        .type           _Z16q4_matmul_kernelILb1ELb0ELb1EEvPK6__halfPKjPS0_S2_S4_iiiiiS4_b,@function
        .size           _Z16q4_matmul_kernelILb1ELb0ELb1EEvPK6__halfPKjPS0_S2_S4_iiiiiS4_b,(.L_x_49 - _Z16q4_matmul_kernelILb1ELb0ELb1EEvPK6__halfPKjPS0_S2_S4_iiiiiS4_b)
        .other          _Z16q4_matmul_kernelILb1ELb0ELb1EEvPK6__halfPKjPS0_S2_S4_iiiiiS4_b,@"STO_CUDA_ENTRY STV_DEFAULT"
_Z16q4_matmul_kernelILb1ELb0ELb1EEvPK6__halfPKjPS0_S2_S4_iiiiiS4_b:
.text._Z16q4_matmul_kernelILb1ELb0ELb1EEvPK6__halfPKjPS0_S2_S4_iiiiiS4_b:
[----:B------:R-:W-:Y:S01]  /*0000*/  LDC R1, c[0x0][0x28] ;  /* 0x00000a00ff017b82 */ /* 0x000fe20000000800 */
[----:B------:R-:W0:Y:S01]  /*0010*/  S2R R4, SR_TID.X ;  /* 0x0000000000047919 */ /* 0x000e220000002100 */
[----:B------:R-:W-:-:S06]  /*0020*/  ULDC.U8 UR4, c[0x0][0x258] ;  /* 0x0000960000047ab9 */ /* 0x000fcc0000000000 */
[----:B------:R-:W1:Y:S01]  /*0030*/  LDC R6, c[0x0][0x23c] ;  /* 0x00008f00ff067b82 */ /* 0x000e620000000800 */
[----:B------:R-:W-:Y:S01]  /*0040*/  UPRMT UR4, UR4, 0x8880, URZ ;  /* 0x0000888004047896 */ /* 0x000fe2000800003f */
[----:B------:R-:W0:Y:S01]  /*0050*/  S2R R23, SR_CTAID.Z ;  /* 0x0000000000177919 */ /* 0x000e220000002700 */
[----:B------:R-:W-:Y:S01]  /*0060*/  ULDC UR5, c[0x0][0x248] ;  /* 0x0000920000057ab9 */ /* 0x000fe20000000800 */
[----:B------:R-:W-:Y:S01]  /*0070*/  PRMT R11, RZ, 0x5410, RZ ;  /* 0x00005410ff0b7816 */ /* 0x000fe200000000ff */
[----:B------:R-:W2:Y:S03]  /*0080*/  S2R R0, SR_CTAID.X ;  /* 0x0000000000007919 */ /* 0x000ea60000002500 */
[----:B------:R-:W3:Y:S01]  /*0090*/  LDC.64 R12, c[0x0][0x220] ;  /* 0x00008800ff0c7b82 */ /* 0x000ee20000000a00 */
[----:B------:R-:W4:Y:S01]  /*00a0*/  S2R R5, SR_TID.Y ;  /* 0x0000000000057919 */ /* 0x000f220000002200 */
[C---:B0-----:R-:W-:Y:S01]  /*00b0*/  LOP3.LUT P0, RZ, R23.reuse, 0x1, R4, 0xf8, !PT ;  /* 0x0000000117ff7812 */ /* 0x041fe2000780f804 */
[----:B------:R-:W-:-:S03]  /*00c0*/  IMAD R23, R23, UR5, RZ ;  /* 0x0000000517177c24 */ /* 0x000fc6000f8e02ff */
[----:B------:R-:W-:Y:S02]  /*00d0*/  ISETP.NE.OR P0, PT, RZ, UR4, P0 ;  /* 0x00000004ff007c0c */ /* 0x000fe40008705670 */
[----:B------:R-:W4:Y:S01]  /*00e0*/  S2UR UR4, SR_CTAID.Y ;  /* 0x00000000000479c3 */ /* 0x000f220000002600 */
[----:B-1----:R-:W-:Y:S01]  /*00f0*/  VIADDMNMX.U32 R8, R23, UR5, R6, PT ;  /* 0x0000000517087c46 */ /* 0x002fe2000b800006 */
[----:B--2---:R-:W-:-:S04]  /*0100*/  IMAD R0, R0, 0x20, R4 ;  /* 0x0000002000007824 */ /* 0x004fc800078e0204 */
[----:B------:R-:W-:-:S05]  /*0110*/  IMAD.IADD R8, R8, 0x1, -R23 ;  /* 0x0000000108087824 */ /* 0x000fca00078e0a17 */
[----:B------:R-:W-:Y:S01]  /*0120*/  ISETP.GE.AND P1, PT, R8, 0x8, PT ;  /* 0x000000080800780c */ /* 0x000fe20003f26270 */
[----:B------:R-:W0:Y:S08]  /*0130*/  @!P0 LDC R7, c[0x0][0x240] ;  /* 0x00009000ff078b82 */ /* 0x000e300000000800 */
[----:B------:R-:W1:Y:S01]  /*0140*/  @!P0 LDC.64 R2, c[0x0][0x220] ;  /* 0x00008800ff028b82 */ /* 0x000e620000000a00 */
[----:B----4-:R-:W-:Y:S01]  /*0150*/  VIADD R5, R5, UR4 ;  /* 0x0000000405057c36 */ /* 0x010fe20008000000 */
[----:B------:R-:W-:-:S03]  /*0160*/  ULDC UR4, c[0x0][0x240] ;  /* 0x0000900000047ab9 */ /* 0x000fc60000000800 */
[----:B0-----:R-:W-:-:S04]  /*0170*/  @!P0 IMAD R7, R5, R7, R0 ;  /* 0x0000000705078224 */ /* 0x001fc800078e0200 */
[----:B-1----:R-:W-:-:S04]  /*0180*/  @!P0 IMAD.WIDE R2, R7, 0x2, R2 ;  /* 0x0000000207028825 */ /* 0x002fc800078e0202 */
[----:B------:R-:W-:Y:S01]  /*0190*/  IMAD R7, R5, UR4, R0 ;  /* 0x0000000405077c24 */ /* 0x000fe2000f8e0200 */
[----:B------:R-:W-:Y:S02]  /*01a0*/  ULDC.64 UR4, c[0x0][0x208] ;  /* 0x0000820000047ab9 */ /* 0x000fe40000000a00 */
[----:B------:R0:W-:Y:S01]  /*01b0*/  @!P0 STG.E desc[UR4][R2.64], RZ ;  /* 0x000000ff02008986 */ /* 0x0001e2000c101904 */
[----:B---3--:R-:W-:Y:S01]  /*01c0*/  IMAD.WIDE R12, R7, 0x2, R12 ;  /* 0x00000002070c7825 */ /* 0x008fe200078e020c */
[----:B------:R-:W-:Y:S06]  /*01d0*/  @!P0 BAR.SYNC.DEFER_BLOCKING 0x0 ;  /* 0x0000000000008b1d */ /* 0x000fec0000010000 */
[----:B------:R-:W-:Y:S05]  /*01e0*/  @!P1 BRA `(.L_x_5) ;  /* 0x0000000800849947 */ /* 0x000fea0003800000 */
[----:B------:R-:W1:Y:S01]  /*01f0*/  LDC R9, c[0x0][0x244] ;  /* 0x00009100ff097b82 */ /* 0x000e620000000800 */
[----:B------:R-:W-:Y:S01]  /*0200*/  IMAD R5, R5, R6, RZ ;  /* 0x0000000605057224 */ /* 0x000fe200078e02ff */
[----:B------:R-:W-:Y:S01]  /*0210*/  SHF.R.S32.HI R11, RZ, 0x1f, R8 ;  /* 0x0000001fff0b7819 */ /* 0x000fe20000011408 */
[----:B------:R-:W-:Y:S01]  /*0220*/  IMAD.MOV.U32 R6, RZ, RZ, RZ ;  /* 0x000000ffff067224 */ /* 0x000fe200078e00ff */
[----:B------:R-:W-:Y:S01]  /*0230*/  ULDC UR8, c[0x0][0x240] ;  /* 0x0000900000087ab9 */ /* 0x000fe20000000800 */
[----:B------:R-:W-:Y:S01]  /*0240*/  ULDC.64 UR6, c[0x0][0x210] ;  /* 0x0000840000067ab9 */ /* 0x000fe20000000a00 */
[----:B------:R-:W-:Y:S02]  /*0250*/  LEA.HI R8, R11, R8, RZ, 0x3 ;  /* 0x000000080b087211 */ /* 0x000fe400078f18ff */
[----:B0-----:R-:W0:Y:S01]  /*0260*/  LDC.64 R2, c[0x0][0x250] ;  /* 0x00009400ff027b82 */ /* 0x001e220000000a00 */
[----:B------:R-:W-:Y:S02]  /*0270*/  PRMT R11, RZ, 0x5410, RZ ;  /* 0x00005410ff0b7816 */ /* 0x000fe400000000ff */
[----:B-1----:R-:W-:-:S04]  /*0280*/  IABS R4, R9 ;  /* 0x0000000900047213 */ /* 0x002fc80000000000 */
[----:B------:R-:W1:Y:S01]  /*0290*/  I2F.RP R10, R4 ;  /* 0x00000004000a7306 */ /* 0x000e620000209400 */
[----:B0-----:R-:W-:-:S03]  /*02a0*/  IMAD.WIDE R2, R23, 0x4, R2 ;  /* 0x0000000417027825 */ /* 0x001fc600078e0202 */
[----:B------:R-:W-:Y:S02]  /*02b0*/  IADD3 R14, P0, R2, 0x10, RZ ;  /* 0x00000010020e7810 */ /* 0x000fe40007f1e0ff */
[----:B------:R-:W-:Y:S02]  /*02c0*/  LOP3.LUT R2, R8, 0xfffffff8, RZ, 0xc0, !PT ;  /* 0xfffffff808027812 */ /* 0x000fe400078ec0ff */
[----:B------:R-:W-:Y:S01]  /*02d0*/  SHF.R.S32.HI R8, RZ, 0x1f, R5 ;  /* 0x0000001fff087819 */ /* 0x000fe20000011405 */
[----:B-1----:R-:W0:Y:S02]  /*02e0*/  MUFU.RCP R10, R10 ;  /* 0x0000000a000a7308 */ /* 0x002e240000001000 */
[----:B------:R-:W-:Y:S02]  /*02f0*/  IMAD.IADD R2, R23, 0x1, R2 ;  /* 0x0000000117027824 */ /* 0x000fe400078e0202 */
[----:B0-----:R-:W-:-:S06]  /*0300*/  VIADD R7, R10, 0xffffffe ;  /* 0x0ffffffe0a077836 */ /* 0x001fcc0000000000 */
[----:B------:R-:W0:Y:S02]  /*0310*/  F2I.FTZ.U32.TRUNC.NTZ R7, R7 ;  /* 0x0000000700077305 */ /* 0x000e24000021f000 */
[----:B0-----:R-:W-:-:S04]  /*0320*/  IMAD.MOV R15, RZ, RZ, -R7 ;  /* 0x000000ffff0f7224 */ /* 0x001fc800078e0a07 */
[----:B------:R-:W-:-:S04]  /*0330*/  IMAD R15, R15, R4, RZ ;  /* 0x000000040f0f7224 */ /* 0x000fc800078e02ff */
[----:B------:R-:W-:-:S04]  /*0340*/  IMAD.HI.U32 R6, R7, R15, R6 ;  /* 0x0000000f07067227 */ /* 0x000fc800078e0006 */
[----:B------:R-:W-:Y:S01]  /*0350*/  IMAD.X R15, RZ, RZ, R3, P0 ;  /* 0x000000ffff0f7224 */ /* 0x000fe200000e0603 */
[----:B------:R-:W-:Y:S01]  /*0360*/  SHF.R.S32.HI R3, RZ, 0x1f, R0 ;  /* 0x0000001fff037819 */ /* 0x000fe20000011400 */
[----:B------:R-:W-:Y:S01]  /*0370*/  IMAD.SHL.U32 R7, R0, 0x4, RZ ;  /* 0x0000000400077824 */ /* 0x000fe200078e00ff */
[----:B------:R-:W-:Y:S02]  /*0380*/  ISETP.NE.AND P0, PT, R9, RZ, PT ;  /* 0x000000ff0900720c */ /* 0x000fe40003f05270 */
[----:B------:R-:W-:Y:S02]  /*0390*/  LEA.HI R3, R3, R0, RZ, 0x3 ;  /* 0x0000000003037211 */ /* 0x000fe400078f18ff */
[----:B------:R-:W-:Y:S02]  /*03a0*/  LOP3.LUT R7, R7, 0x1c, RZ, 0xc0, !PT ;  /* 0x0000001c07077812 */ /* 0x000fe400078ec0ff */
[----:B------:R-:W-:Y:S02]  /*03b0*/  LOP3.LUT R9, RZ, R9, RZ, 0x33, !PT ;  /* 0x00000009ff097212 */ /* 0x000fe400078e33ff */
[----:B------:R-:W-:-:S07]  /*03c0*/  SHF.R.S32.HI R3, RZ, 0x3, R3 ;  /* 0x00000003ff037819 */ /* 0x000fce0000011403 */
.L_x_6:
[----:B------:R-:W2:Y:S01]  /*03d0*/  LDG.E.CONSTANT R24, desc[UR4][R14.64+-0x10] ;  /* 0xfffff0040e187981 */ /* 0x000ea2000c1e9900 */
[----:B------:R-:W0:Y:S03]  /*03e0*/  LDC R26, c[0x0][0x244] ;  /* 0x00009100ff1a7b82 */ /* 0x000e260000000800 */
[----:B------:R-:W3:Y:S04]  /*03f0*/  LDG.E.CONSTANT R20, desc[UR4][R14.64+-0xc] ;  /* 0xfffff4040e147981 */ /* 0x000ee8000c1e9900 */
[----:B------:R-:W4:Y:S04]  /*0400*/  LDG.E.CONSTANT R10, desc[UR4][R14.64+-0x8] ;  /* 0xfffff8040e0a7981 */ /* 0x000f28000c1e9900 */
[----:B------:R-:W5:Y:S01]  /*0410*/  LDG.E.CONSTANT R22, desc[UR4][R14.64+-0x4] ;  /* 0xfffffc040e167981 */ /* 0x000f62000c1e9900 */
[----:B------:R-:W-:-:S05]  /*0420*/  IABS R17, R23 ;  /* 0x0000001700117213 */ /* 0x000fca0000000000 */
[----:B------:R-:W-:-:S04]  /*0430*/  IMAD.HI.U32 R16, R6, R17, RZ ;  /* 0x0000001106107227 */ /* 0x000fc800078e00ff */
[----:B------:R-:W-:Y:S01]  /*0440*/  IMAD.MOV R18, RZ, RZ, -R16 ;  /* 0x000000ffff127224 */ /* 0x000fe200078e0a10 */
[----:B0-----:R-:W-:-:S05]  /*0450*/  IABS R28, R26 ;  /* 0x0000001a001c7213 */ /* 0x001fca0000000000 */
[----:B------:R-:W-:Y:S02]  /*0460*/  IMAD R17, R28, R18, R17 ;  /* 0x000000121c117224 */ /* 0x000fe400078e0211 */
[----:B------:R-:W0:Y:S03]  /*0470*/  LDC.64 R18, c[0x0][0x230] ;  /* 0x00008c00ff127b82 */ /* 0x000e260000000a00 */
[----:B------:R-:W-:-:S13]  /*0480*/  ISETP.GT.U32.AND P2, PT, R4, R17, PT ;  /* 0x000000110400720c */ /* 0x000fda0003f44070 */
[----:B------:R-:W-:Y:S01]  /*0490*/  @!P2 IMAD.IADD R17, R17, 0x1, -R28 ;  /* 0x000000011111a824 */ /* 0x000fe200078e0a1c */
[----:B------:R-:W-:Y:S01]  /*04a0*/  SHF.R.S32.HI R28, RZ, 0x1f, R23 ;  /* 0x0000001fff1c7819 */ /* 0x000fe20000011417 */
[----:B------:R-:W-:-:S03]  /*04b0*/  @!P2 VIADD R16, R16, 0x1 ;  /* 0x000000011010a836 */ /* 0x000fc60000000000 */
[----:B------:R-:W-:Y:S02]  /*04c0*/  ISETP.GE.U32.AND P1, PT, R17, R4, PT ;  /* 0x000000041100720c */ /* 0x000fe40003f26070 */
[----:B------:R-:W-:Y:S02]  /*04d0*/  LOP3.LUT R17, R23, R26, RZ, 0x3c, !PT ;  /* 0x0000001a17117212 */ /* 0x000fe400078e3cff */
[----:B------:R-:W-:Y:S02]  /*04e0*/  LEA.HI R28, R28, R23, RZ, 0x3 ;  /* 0x000000171c1c7211 */ /* 0x000fe400078f18ff */
[----:B------:R-:W-:Y:S02]  /*04f0*/  ISETP.GE.AND P3, PT, R17, RZ, PT ;  /* 0x000000ff1100720c */ /* 0x000fe40003f66270 */
[----:B------:R-:W-:-:S05]  /*0500*/  SHF.R.S32.HI R27, RZ, 0x3, R28 ;  /* 0x00000003ff1b7819 */ /* 0x000fca000001141c */
[----:B------:R-:W-:Y:S02]  /*0510*/  @P1 VIADD R16, R16, 0x1 ;  /* 0x0000000110101836 */ /* 0x000fe40000000000 */
[----:B------:R-:W-:-:S04]  /*0520*/  IMAD R27, R27, UR8, R0 ;  /* 0x000000081b1b7c24 */ /* 0x000fc8000f8e0200 */
[----:B------:R-:W-:-:S05]  /*0530*/  @!P3 IMAD.MOV R16, RZ, RZ, -R16 ;  /* 0x000000ffff10b224 */ /* 0x000fca00078e0a10 */
[----:B------:R-:W-:Y:S02]  /*0540*/  SEL R25, R9, R16, !P0 ;  /* 0x0000001009197207 */ /* 0x000fe40004000000 */
[----:B------:R-:W1:Y:S03]  /*0550*/  LDC.64 R16, c[0x0][0x218] ;  /* 0x00008600ff107b82 */ /* 0x000e660000000a00 */
[----:B------:R-:W-:-:S05]  /*0560*/  IMAD R25, R25, UR8, RZ ;  /* 0x0000000819197c24 */ /* 0x000fca000f8e02ff */
[----:B------:R-:W-:-:S04]  /*0570*/  SHF.R.S32.HI R26, RZ, 0x1f, R25 ;  /* 0x0000001fff1a7819 */ /* 0x000fc80000011419 */
[----:B------:R-:W-:-:S04]  /*0580*/  LEA.HI R26, R26, R25, RZ, 0x3 ;  /* 0x000000191a1a7211 */ /* 0x000fc800078f18ff */
[----:B------:R-:W-:-:S05]  /*0590*/  LEA.HI.SX32 R21, R26, R3, 0x1d ;  /* 0x000000031a157211 */ /* 0x000fca00078feaff */
[----:B0-----:R-:W-:-:S06]  /*05a0*/  IMAD.WIDE R18, R21, 0x4, R18 ;  /* 0x0000000415127825 */ /* 0x001fcc00078e0212 */
[----:B------:R-:W4:Y:S01]  /*05b0*/  LDG.E.CONSTANT R18, desc[UR4][R18.64] ;  /* 0x0000000412127981 */ /* 0x000f22000c1e9900 */
[----:B-1----:R-:W-:-:S05]  /*05c0*/  IMAD.WIDE R26, R27, 0x4, R16 ;  /* 0x000000041b1a7825 */ /* 0x002fca00078e0210 */
[----:B------:R0:W4:Y:S01]  /*05d0*/  LDG.E.CONSTANT R28, desc[UR4][R26.64] ;  /* 0x000000041a1c7981 */ /* 0x000122000c1e9900 */
[C---:B--2---:R-:W-:Y:S02]  /*05e0*/  IADD3 R24, P1, R5.reuse, R24, RZ ;  /* 0x0000001805187210 */ /* 0x044fe40007f3e0ff */
[----:B---3--:R-:W-:-:S03]  /*05f0*/  IADD3 R21, P2, R5, R20, RZ ;  /* 0x0000001405157210 */ /* 0x008fc60007f5e0ff */
[----:B------:R-:W-:Y:S01]  /*0600*/  IMAD.X R17, RZ, RZ, R8, P1 ;  /* 0x000000ffff117224 */ /* 0x000fe200008e0608 */
[----:B------:R-:W-:-:S04]  /*0610*/  LEA R16, P1, R24, UR6, 0x1 ;  /* 0x0000000618107c11 */ /* 0x000fc8000f8208ff */
[----:B------:R-:W-:Y:S01]  /*0620*/  LEA.HI.X R17, R24, UR7, R17, 0x1, P1 ;  /* 0x0000000718117c11 */ /* 0x000fe200088f0c11 */
[----:B------:R-:W-:Y:S01]  /*0630*/  IMAD.X R24, RZ, RZ, R8, P2 ;  /* 0x000000ffff187224 */ /* 0x000fe200010e0608 */
[----:B------:R-:W-:-:S03]  /*0640*/  LEA R20, P1, R21, UR6, 0x1 ;  /* 0x0000000615147c11 */ /* 0x000fc6000f8208ff */
[----:B------:R1:W2:Y:S01]  /*0650*/  LDG.E.U16.CONSTANT R19, desc[UR4][R16.64] ;  /* 0x0000000410137981 */ /* 0x0002a2000c1e9500 */
[----:B------:R-:W-:Y:S02]  /*0660*/  LEA.HI.X R21, R21, UR7, R24, 0x1, P1 ;  /* 0x0000000715157c11 */ /* 0x000fe400088f0c18 */
[C---:B-----5:R-:W-:Y:S01]  /*0670*/  IADD3 R22, P2, R5.reuse, R22, RZ ;  /* 0x0000001605167210 */ /* 0x060fe20007f5e0ff */
[----:B------:R-:W-:Y:S01]  /*0680*/  IMAD.IADD R25, R0, 0x1, R25 ;  /* 0x0000000100197824 */ /* 0x000fe200078e0219 */
[----:B------:R-:W3:Y:S04]  /*0690*/  LDG.E.CONSTANT R24, desc[UR4][R14.64] ;  /* 0x000000040e187981 */ /* 0x000ee8000c1e9900 */
[----:B------:R5:W2:Y:S01]  /*06a0*/  LDG.E.U16.CONSTANT R20, desc[UR4][R20.64] ;  /* 0x0000000414147981 */ /* 0x000aa2000c1e9500 */
[----:B----4-:R-:W-:-:S05]  /*06b0*/  IADD3 R10, P1, R5, R10, RZ ;  /* 0x0000000a050a7210 */ /* 0x010fca0007f3e0ff */
[--C-:B0-----:R-:W-:Y:S01]  /*06c0*/  IMAD.X R27, RZ, RZ, R8.reuse, P1 ;  /* 0x000000ffff1b7224 */ /* 0x101fe200008e0608 */
[----:B------:R-:W-:Y:S01]  /*06d0*/  LEA R26, P1, R10, UR6, 0x1 ;  /* 0x000000060a1a7c11 */ /* 0x000fe2000f8208ff */
[----:B------:R-:W-:-:S03]  /*06e0*/  IMAD.X R29, RZ, RZ, R8, P2 ;  /* 0x000000ffff1d7224 */ /* 0x000fc600010e0608 */
[----:B------:R-:W-:Y:S02]  /*06f0*/  LEA.HI.X R27, R10, UR7, R27, 0x1, P1 ;  /* 0x000000070a1b7c11 */ /* 0x000fe400088f0c1b */
[----:B-1----:R-:W-:-:S03]  /*0700*/  LEA R16, P1, R22, UR6, 0x1 ;  /* 0x0000000616107c11 */ /* 0x002fc6000f8208ff */
[----:B------:R-:W4:Y:S01]  /*0710*/  LDG.E.U16.CONSTANT R26, desc[UR4][R26.64] ;  /* 0x000000041a1a7981 */ /* 0x000f22000c1e9500 */
[----:B------:R-:W-:-:S05]  /*0720*/  LEA.HI.X R17, R22, UR7, R29, 0x1, P1 ;  /* 0x0000000716117c11 */ /* 0x000fca00088f0c1d */
[----:B------:R0:W4:Y:S01]  /*0730*/  LDG.E.U16.CONSTANT R29, desc[UR4][R16.64] ;  /* 0x00000004101d7981 */ /* 0x000122000c1e9500 */
[----:B------:R-:W-:-:S05]  /*0740*/  SHF.R.U32.HI R18, RZ, R7, R18 ;  /* 0x00000007ff127219 */ /* 0x000fca0000011612 */
[----:B------:R-:W-:Y:S01]  /*0750*/  VIADD R18, R18, 0x1 ;  /* 0x0000000112127836 */ /* 0x000fe20000000000 */
[----:B------:R-:W-:-:S04]  /*0760*/  LOP3.LUT R10, R28, 0xf, RZ, 0xc0, !PT ;  /* 0x0000000f1c0a7812 */ /* 0x000fc800078ec0ff */
[----:B-----5:R-:W-:Y:S02]  /*0770*/  LOP3.LUT R21, R18, 0xf, RZ, 0xc0, !PT ;  /* 0x0000000f12157812 */ /* 0x020fe400078ec0ff */
[----:B------:R-:W-:-:S04]  /*0780*/  SHF.R.U32.HI R18, RZ, 0x4, R28 ;  /* 0x00000004ff127819 */ /* 0x000fc8000001161c */
[----:B------:R-:W-:Y:S01]  /*0790*/  LOP3.LUT R18, R18, 0xf, RZ, 0xc0, !PT ;  /* 0x0000000f12127812 */ /* 0x000fe200078ec0ff */
[----:B------:R-:W-:-:S04]  /*07a0*/  IMAD.IADD R10, R10, 0x1, -R21 ;  /* 0x000000010a0a7824 */ /* 0x000fc800078e0a15 */
[----:B------:R-:W-:Y:S02]  /*07b0*/  IMAD.IADD R18, R18, 0x1, -R21 ;  /* 0x0000000112127824 */ /* 0x000fe400078e0a15 */
[----:B------:R-:W-:Y:S08]  /*07c0*/  I2F.F16 R10, R10 ;  /* 0x0000000a000a7306 */ /* 0x000ff00000200c00 */
[----:B0-----:R0:W1:Y:S02]  /*07d0*/  I2F.F16 R17, R18 ;  /* 0x0000001200117306 */ /* 0x0010640000200c00 */
[----:B0-----:R-:W5:Y:S01]  /*07e0*/  LDG.E.CONSTANT R18, desc[UR4][R14.64+0x8] ;  /* 0x000008040e127981 */ /* 0x001f62000c1e9900 */
[----:B-1----:R-:W-:-:S02]  /*07f0*/  PRMT R10, R10, 0x5410, R17 ;  /* 0x000054100a0a7816 */ /* 0x002fc40000000011 */
[----:B------:R-:W0:Y:S02]  /*0800*/  LDC.64 R16, c[0x0][0x228] ;  /* 0x00008a00ff107b82 */ /* 0x000e240000000a00 */
[----:B0-----:R-:W-:Y:S01]  /*0810*/  IMAD.WIDE R16, R25, 0x2, R16 ;  /* 0x0000000219107825 */ /* 0x001fe200078e0210 */
[----:B--2---:R-:W-:-:S06]  /*0820*/  PRMT R19, R19, 0x5410, R20 ;  /* 0x0000541013137816 */ /* 0x004fcc0000000014 */
[----:B------:R-:W-:Y:S01]  /*0830*/  HFMA2.MMA R22, R19, R10, -RZ ;  /* 0x0000000a13167235 */ /* 0x000fe200001000ff */
[--C-:B------:R-:W-:Y:S02]  /*0840*/  SHF.R.U32.HI R19, RZ, 0x8, R28.reuse ;  /* 0x00000008ff137819 */ /* 0x100fe4000001161c */
[----:B------:R-:W-:Y:S02]  /*0850*/  SHF.R.U32.HI R10, RZ, 0xc, R28 ;  /* 0x0000000cff0a7819 */ /* 0x000fe4000001161c */
[----:B------:R-:W-:Y:S02]  /*0860*/  LOP3.LUT R20, R19, 0xf, RZ, 0xc0, !PT ;  /* 0x0000000f13147812 */ /* 0x000fe400078ec0ff */
[----:B------:R-:W-:Y:S01]  /*0870*/  LOP3.LUT R10, R10, 0xf, RZ, 0xc0, !PT ;  /* 0x0000000f0a0a7812 */ /* 0x000fe200078ec0ff */
[----:B------:R-:W2:Y:S02]  /*0880*/  LDG.E.CONSTANT R19, desc[UR4][R14.64+0x4] ;  /* 0x000004040e137981 */ /* 0x000ea4000c1e9900 */
[----:B------:R-:W-:-:S02]  /*0890*/  IMAD.IADD R20, R20, 0x1, -R21 ;  /* 0x0000000114147824 */ /* 0x000fc400078e0a15 */
[----:B------:R-:W-:Y:S02]  /*08a0*/  IMAD.IADD R25, R10, 0x1, -R21 ;  /* 0x000000010a197824 */ /* 0x000fe400078e0a15 */
[----:B------:R0:W2:Y:S02]  /*08b0*/  LDG.E.U16.CONSTANT R10, desc[UR4][R16.64] ;  /* 0x00000004100a7981 */ /* 0x0000a4000c1e9500 */
[----:B------:R-:W-:Y:S08]  /*08c0*/  I2F.F16 R20, R20 ;  /* 0x0000001400147306 */ /* 0x000ff00000200c00 */
[----:B------:R-:W1:Y:S01]  /*08d0*/  I2F.F16 R25, R25 ;  /* 0x0000001900197306 */ /* 0x000e620000200c00 */
[----:B----4-:R-:W-:-:S02]  /*08e0*/  PRMT R29, R26, 0x5410, R29 ;  /* 0x000054101a1d7816 */ /* 0x010fc4000000001d */
[----:B------:R-:W-:-:S04]  /*08f0*/  SHF.R.U32.HI R26, RZ, 0x10, R28 ;  /* 0x00000010ff1a7819 */ /* 0x000fc8000001161c */
[----:B------:R-:W-:Y:S02]  /*0900*/  LOP3.LUT R26, R26, 0xf, RZ, 0xc0, !PT ;  /* 0x0000000f1a1a7812 */ /* 0x000fe400078ec0ff */
[----:B-1----:R-:W-:-:S06]  /*0910*/  PRMT R25, R20, 0x5410, R25 ;  /* 0x0000541014197816 */ /* 0x002fcc0000000019 */
[----:B------:R-:W-:Y:S01]  /*0920*/  HFMA2.MMA R22, R29, R25, R22 ;  /* 0x000000191d167235 */ /* 0x000fe20000000016 */
[----:B------:R-:W-:-:S04]  /*0930*/  SHF.R.U32.HI R29, RZ, 0x18, R28 ;  /* 0x00000018ff1d7819 */ /* 0x000fc8000001161c */
[----:B0-----:R-:W-:Y:S01]  /*0940*/  LOP3.LUT R17, R29, 0xf, RZ, 0xc0, !PT ;  /* 0x0000000f1d117812 */ /* 0x001fe200078ec0ff */
[--C-:B------:R-:W-:Y:S02]  /*0950*/  IMAD.IADD R29, R26, 0x1, -R21.reuse ;  /* 0x000000011a1d7824 */ /* 0x100fe400078e0a15 */
[----:B------:R-:W4:Y:S01]  /*0960*/  LDG.E.CONSTANT R26, desc[UR4][R14.64+0xc] ;  /* 0x00000c040e1a7981 */ /* 0x000f22000c1e9900 */
[----:B------:R-:W-:Y:S02]  /*0970*/  SHF.R.U32.HI R27, RZ, 0x14, R28 ;  /* 0x00000014ff1b7819 */ /* 0x000fe4000001161c */
[----:B---3--:R-:W-:Y:S02]  /*0980*/  IADD3 R16, P1, R5, R24, RZ ;  /* 0x0000001805107210 */ /* 0x008fe40007f3e0ff */
[----:B------:R-:W-:Y:S01]  /*0990*/  LOP3.LUT R20, R27, 0xf, RZ, 0xc0, !PT ;  /* 0x0000000f1b147812 */ /* 0x000fe200078ec0ff */
[----:B------:R-:W-:Y:S02]  /*09a0*/  IMAD.IADD R24, R17, 0x1, -R21 ;  /* 0x0000000111187824 */ /* 0x000fe400078e0a15 */
[----:B------:R-:W-:-:S02]  /*09b0*/  IMAD.X R17, RZ, RZ, R8, P1 ;  /* 0x000000ffff117224 */ /* 0x000fc400008e0608 */
[----:B------:R-:W-:Y:S01]  /*09c0*/  IMAD.IADD R25, R20, 0x1, -R21 ;  /* 0x0000000114197824 */ /* 0x000fe200078e0a15 */
[----:B------:R-:W-:Y:S02]  /*09d0*/  LEA R20, P1, R16, UR6, 0x1 ;  /* 0x0000000610147c11 */ /* 0x000fe4000f8208ff */
[----:B------:R-:W-:Y:S01]  /*09e0*/  LEA.HI R28, R28, -R21, RZ, 0x4 ;  /* 0x800000151c1c7211 */ /* 0x000fe200078f20ff */
[----:B------:R-:W-:Y:S01]  /*09f0*/  I2F.F16 R29, R29 ;  /* 0x0000001d001d7306 */ /* 0x000fe20000200c00 */
[----:B------:R-:W-:-:S05]  /*0a00*/  LEA.HI.X R21, R16, UR7, R17, 0x1, P1 ;  /* 0x0000000710157c11 */ /* 0x000fca00088f0c11 */
[----:B------:R0:W3:Y:S02]  /*0a10*/  LDG.E.U16.CONSTANT R27, desc[UR4][R20.64] ;  /* 0x00000004141b7981 */ /* 0x0000e4000c1e9500 */
[----:B------:R-:W1:Y:S02]  /*0a20*/  I2F.F16 R16, R25 ;  /* 0x0000001900107306 */ /* 0x000e640000200c00 */
[----:B-1----:R-:W-:Y:S02]  /*0a30*/  PRMT R25, R29, 0x5410, R16 ;  /* 0x000054101d197816 */ /* 0x002fe40000000010 */
[----:B-----5:R-:W-:-:S05]  /*0a40*/  IADD3 R17, P2, R5, R18, RZ ;  /* 0x0000001205117210 */ /* 0x020fca0007f5e0ff */
[----:B0-----:R-:W-:Y:S01]  /*0a50*/  IMAD.X R20, RZ, RZ, R8, P2 ;  /* 0x000000ffff147224 */ /* 0x001fe200010e0608 */
[----:B--2---:R-:W-:-:S05]  /*0a60*/  IADD3 R19, P1, R5, R19, RZ ;  /* 0x0000001305137210 */ /* 0x004fca0007f3e0ff */
[----:B------:R-:W-:Y:S01]  /*0a70*/  IMAD.X R16, RZ, RZ, R8, P1 ;  /* 0x000000ffff107224 */ /* 0x000fe200008e0608 */
[----:B------:R-:W-:-:S04]  /*0a80*/  LEA R18, P1, R19, UR6, 0x1 ;  /* 0x0000000613127c11 */ /* 0x000fc8000f8208ff */
[----:B------:R-:W-:Y:S02]  /*0a90*/  LEA.HI.X R19, R19, UR7, R16, 0x1, P1 ;  /* 0x0000000713137c11 */ /* 0x000fe400088f0c10 */
[----:B------:R-:W-:-:S03]  /*0aa0*/  LEA R16, P1, R17, UR6, 0x1 ;  /* 0x0000000611107c11 */ /* 0x000fc6000f8208ff */
[----:B------:R-:W3:Y:S01]  /*0ab0*/  LDG.E.U16.CONSTANT R18, desc[UR4][R18.64] ;  /* 0x0000000412127981 */ /* 0x000ee2000c1e9500 */
[----:B------:R-:W-:-:S05]  /*0ac0*/  LEA.HI.X R17, R17, UR7, R20, 0x1, P1 ;  /* 0x0000000711117c11 */ /* 0x000fca00088f0c14 */
[----:B------:R-:W2:Y:S01]  /*0ad0*/  LDG.E.U16.CONSTANT R16, desc[UR4][R16.64] ;  /* 0x0000000410107981 */ /* 0x000ea2000c1e9500 */
[----:B----4-:R-:W-:-:S05]  /*0ae0*/  IADD3 R26, P1, R5, R26, RZ ;  /* 0x0000001a051a7210 */ /* 0x010fca0007f3e0ff */
[----:B------:R-:W-:Y:S01]  /*0af0*/  IMAD.X R21, RZ, RZ, R8, P1 ;  /* 0x000000ffff157224 */ /* 0x000fe200008e0608 */
[----:B------:R-:W-:-:S04]  /*0b00*/  LEA R20, P1, R26, UR6, 0x1 ;  /* 0x000000061a147c11 */ /* 0x000fc8000f8208ff */
[----:B------:R-:W-:-:S06]  /*0b10*/  LEA.HI.X R21, R26, UR7, R21, 0x1, P1 ;  /* 0x000000071a157c11 */ /* 0x000fcc00088f0c15 */
[----:B------:R-:W2:Y:S01]  /*0b20*/  LDG.E.U16.CONSTANT R21, desc[UR4][R20.64] ;  /* 0x0000000414157981 */ /* 0x000ea2000c1e9500 */
[----:B------:R-:W-:Y:S08]  /*0b30*/  I2F.F16 R24, R24 ;  /* 0x0000001800187306 */ /* 0x000ff00000200c00 */
[----:B------:R-:W0:Y:S01]  /*0b40*/  I2F.F16 R29, R28 ;  /* 0x0000001c001d7306 */ /* 0x000e220000200c00 */
[----:B------:R-:W-:-:S05]  /*0b50*/  VIADD R23, R23, 0x8 ;  /* 0x0000000817177836 */ /* 0x000fca0000000000 */
[----:B------:R-:W-:Y:S02]  /*0b60*/  ISETP.GE.AND P1, PT, R23, R2, PT ;  /* 0x000000021700720c */ /* 0x000fe40003f26270 */
[----:B0-----:R-:W-:Y:S02]  /*0b70*/  PRMT R29, R24, 0x5410, R29 ;  /* 0x00005410181d7816 */ /* 0x001fe4000000001d */
[----:B------:R-:W-:-:S05]  /*0b80*/  IADD3 R14, P2, R14, 0x20, RZ ;  /* 0x000000200e0e7810 */ /* 0x000fca0007f5e0ff */
[----:B------:R-:W-:Y:S01]  /*0b90*/  IMAD.X R15, RZ, RZ, R15, P2 ;  /* 0x000000ffff0f7224 */ /* 0x000fe200010e060f */
[----:B---3--:R-:W-:-:S05]  /*0ba0*/  PRMT R27, R27, 0x5410, R18 ;  /* 0x000054101b1b7816 */ /* 0x008fca0000000012 */
[----:B------:R-:W-:Y:S01]  /*0bb0*/  HFMA2 R22, R27, R25, R22 ;  /* 0x000000191b167231 */ /* 0x000fe20000000016 */
[----:B--2---:R-:W-:-:S06]  /*0bc0*/  PRMT R21, R16, 0x5410, R21 ;  /* 0x0000541010157816 */ /* 0x004fcc0000000015 */
[----:B------:R-:W-:-:S10]  /*0bd0*/  HFMA2.MMA R22, R21, R29, R22 ;  /* 0x0000001d15167235 */ /* 0x000fd40000000016 */
[----:B------:R-:W-:Y:S01]  /*0be0*/  HFMA2 R11, R10.H0_H0, R22, R11 ;  /* 0x000000160a0b7231 */ /* 0x000fe2000000080b */
[----:B------:R-:W-:Y:S06]  /*0bf0*/  @!P1 BRA `(.L_x_6) ;  /* 0xfffffff400f49947 */ /* 0x000fec000383ffff */
.L_x_5:
[C---:B0-----:R-:W-:Y:S01]  /*0c00*/  LOP3.LUT R2, R12.reuse, 0xfffffffd, RZ, 0xc0, !PT ;  /* 0xfffffffd0c027812 */ /* 0x041fe200078ec0ff */
[----:B------:R-:W-:Y:S01]  /*0c10*/  IMAD.MOV.U32 R3, RZ, RZ, R13 ;  /* 0x000000ffff037224 */ /* 0x000fe200078e000d */
[----:B------:R-:W-:Y:S01]  /*0c20*/  LOP3.LUT R0, R12, 0x2, RZ, 0xc0, !PT ;  /* 0x000000020c007812 */ /* 0x000fe200078ec0ff */
[----:B------:R-:W-:-:S03]  /*0c30*/  HADD2 R11, R11.H0_H0, R11.H1_H1 ;  /* 0x3000000b0b0b7230 */ /* 0x000fc60000000800 */
[----:B------:R0:W5:Y:S01]  /*0c40*/  LD.E R5, desc[UR4][R2.64] ;  /* 0x0000000402057980 */ /* 0x000162000c101900 */
[----:B------:R-:W-:Y:S01]  /*0c50*/  ISETP.EQ.U32.AND P0, PT, R0, RZ, PT ;  /* 0x000000ff0000720c */ /* 0x000fe20003f02070 */
[----:B------:R-:W-:-:S05]  /*0c60*/  IMAD.MOV.U32 R0, RZ, RZ, 0x3254 ;  /* 0x00003254ff007424 */ /* 0x000fca00078e00ff */
[----:B------:R-:W-:-:S07]  /*0c70*/  SEL R0, R0, 0x7610, P0 ;  /* 0x0000761000007807 */ /* 0x000fce0000000000 */
.L_x_7:
[----:B-----5:R-:W-:-:S05]  /*0c80*/  HADD2 R4, R5, R11.H0_H0 ;  /* 0x2000000b05047230 */ /* 0x020fca0000000000 */
[----:B------:R-:W-:-:S05]  /*0c90*/  PRMT R7, R5, R0, R4 ;  /* 0x0000000005077216 */ /* 0x000fca0000000004 */
[----:B------:R-:W2:Y:S02]  /*0ca0*/  ATOM.E.CAS.STRONG.GPU PT, R4, [R2], R5, R7 ;  /* 0x000000050204738b */ /* 0x000ea400001ee107 */
[----:B--2---:R-:W-:Y:S01]  /*0cb0*/  ISETP.NE.U32.AND P0, PT, R4, R5, PT ;  /* 0x000000050400720c */ /* 0x004fe20003f05070 */
[----:B------:R-:W-:-:S12]  /*0cc0*/  IMAD.MOV.U32 R5, RZ, RZ, R4 ;  /* 0x000000ffff057224 */ /* 0x000fd800078e0004 */
[----:B------:R-:W-:Y:S05]  /*0cd0*/  @P0 BRA `(.L_x_7) ;  /* 0xfffffffc00e80947 */ /* 0x000fea000383ffff */
[----:B------:R-:W-:Y:S05]  /*0ce0*/  EXIT ;  /* 0x000000000000794d */ /* 0x000fea0003800000 */
.L_x_8:
        /* <DEDUP_REMOVED lines=9> */
.L_x_49:


//--------------------- .text._Z16q4_matmul_kernelILb1ELb1ELb0EEvPK6__halfPKjPS0_S2_S4_iiiiiS4_b --------------------------
	.section	.text._Z16q4_matmul_kernelILb1ELb1ELb0EEvPK6__halfPKjPS0_S2_S4_iiiiiS4_b,"ax",@progbits
	.align	128
        .global         _Z16q4_matmul_kernelILb1ELb1ELb0EEvPK6__halfPKjPS0_S2_S4_iiiiiS4_b
        .type           _Z16q4_matmul_kernelILb1ELb1ELb0EEvPK6__halfPKjPS0_S2_S4_iiiiiS4_b,@function
        .size           _Z16q4_matmul_kernelILb1ELb1ELb0EEvPK6__halfPKjPS0_S2_S4_iiiiiS4_b,(.L_x_50 - _Z16q4_matmul_kernelILb1ELb1ELb0EEvPK6__halfPKjPS0_S2_S4_iiiiiS4_b)
        .other          _Z16q4_matmul_kernelILb1ELb1ELb0EEvPK6__halfPKjPS0_S2_S4_iiiiiS4_b,@"STO_CUDA_ENTRY STV_DEFAULT"
_Z16q4_matmul_kernelILb1ELb1ELb0EEvPK6__halfPKjPS0_S2_S4_iiiiiS4_b:
.text._Z16q4_matmul_kernelILb1ELb1ELb0EEvPK6__halfPKjPS0_S2_S4_iiiiiS4_b:
[----:B------:R-:W-:Y:S01]  /*0000*/  LDC R1, c[0x0][0x28] ;  /* 0x00000a00ff017b82 */ /* 0x000fe20000000800 */
[----:B------:R-:W0:Y:S01]  /*0010*/  S2R R5, SR_TID.X ;  /* 0x0000000000057919 */ /* 0x000e220000002100 */
[----:B------:R-:W-:-:S06]  /*0020*/  ULDC.U8 UR4, c[0x0][0x258] ;  /* 0x0000960000047ab9 */ /* 0x000fcc0000000000 */
[----:B------:R-:W1:Y:S01]  /*0030*/  S2UR UR5, SR_CTAID.Y ;  /* 0x00000000000579c3 */ /* 0x000e620000002600 */
[----:B------:R-:W-:Y:S01]  /*0040*/  UPRMT UR4, UR4, 0x8880, URZ ;  /* 0x0000888004047896 */ /* 0x000fe2000800003f */
[----:B------:R-:W0:Y:S01]  /*0050*/  S2R R0, SR_CTAID.Z ;  /* 0x0000000000007919 */ /* 0x000e220000002700 */
[----:B------:R-:W-:Y:S01]  /*0060*/  ULDC.64 UR10, c[0x0][0x208] ;  /* 0x00008200000a7ab9 */ /* 0x000fe20000000a00 */
[----:B------:R-:W-:Y:S01]  /*0070*/  PRMT R13, RZ, 0x5410, RZ ;  /* 0x00005410ff0d7816 */ /* 0x000fe200000000ff */
[----:B------:R-:W1:Y:S03]  /*0080*/  S2R R7, SR_TID.Y ;  /* 0x0000000000077919 */ /* 0x000e660000002200 */
[----:B------:R-:W2:Y:S01]  /*0090*/  LDC R6, c[0x0][0x23c] ;  /* 0x00008f00ff067b82 */ /* 0x000ea20000000800 */
[----:B0-----:R-:W-:Y:S02]  /*00a0*/  LOP3.LUT P0, RZ, R0, 0x1, R5, 0xf8, !PT ;  /* 0x0000000100ff7812 */ /* 0x001fe4000780f805 */
[----:B------:R-:W0:Y:S02]  /*00b0*/  S2R R0, SR_CTAID.X ;  /* 0x0000000000007919 */ /* 0x000e240000002500 */
[----:B------:R-:W-:-:S03]  /*00c0*/  ISETP.NE.OR P0, PT, RZ, UR4, P0 ;  /* 0x00000004ff007c0c */ /* 0x000fc60008705670 */
[----:B------:R-:W3:Y:S01]  /*00d0*/  S2UR UR4, SR_CTAID.Z ;  /* 0x00000000000479c3 */ /* 0x000ee20000002700 */
[----:B-1----:R-:W-:Y:S01]  /*00e0*/  VIADD R7, R7, UR5 ;  /* 0x0000000507077c36 */ /* 0x002fe20008000000 */
[----:B------:R-:W-:-:S08]  /*00f0*/  ULDC UR5, c[0x0][0x248] ;  /* 0x0000920000057ab9 */ /* 0x000fd00000000800 */
[----:B------:R-:W1:Y:S08]  /*0100*/  @!P0 LDC R4, c[0x0][0x240] ;  /* 0x00009000ff048b82 */ /* 0x000e700000000800 */
[----:B------:R-:W4:Y:S01]  /*0110*/  @!P0 LDC.64 R2, c[0x0][0x220] ;  /* 0x00008800ff028b82 */ /* 0x000f220000000a00 */
[----:B---3--:R-:W-:Y:S01]  /*0120*/  UIMAD UR4, UR4, UR5, URZ ;  /* 0x00000005040472a4 */ /* 0x008fe2000f8e023f */
[----:B0-----:R-:W-:-:S04]  /*0130*/  IMAD R0, R0, 0x20, R5 ;  /* 0x0000002000007824 */ /* 0x001fc800078e0205 */
[----:B-1----:R-:W-:-:S04]  /*0140*/  @!P0 IMAD R5, R7, R4, R0 ;  /* 0x0000000407058224 */ /* 0x002fc800078e0200 */
[----:B----4-:R-:W-:-:S04]  /*0150*/  @!P0 IMAD.WIDE R2, R5, 0x2, R2 ;  /* 0x0000000205028825 */ /* 0x010fc800078e0202 */
[----:B------:R-:W-:Y:S01]  /*0160*/  IMAD.U32 R5, RZ, RZ, UR5 ;  /* 0x00000005ff057e24 */ /* 0x000fe2000f8e00ff */
[----:B------:R0:W-:Y:S04]  /*0170*/  @!P0 STG.E desc[UR10][R2.64], RZ ;  /* 0x000000ff02008986 */ /* 0x0001e8000c10190a */
[----:B--2---:R-:W-:-:S05]  /*0180*/  VIADDMNMX.U32 R4, R5, UR4, R6, PT ;  /* 0x0000000405047c46 */ /* 0x004fca000b800006 */
[----:B------:R-:W-:Y:S01]  /*0190*/  VIADD R4, R4, -UR4 ;  /* 0x8000000404047c36 */ /* 0x000fe20008000000 */
[----:B------:R-:W-:Y:S04]  /*01a0*/  @!P0 BAR.SYNC.DEFER_BLOCKING 0x0 ;  /* 0x0000000000008b1d */ /* 0x000fe80000010000 */
[----:B------:R-:W-:Y:S02]  /*01b0*/  ISETP.GE.AND P0, PT, R4, 0x8, PT ;  /* 0x000000080400780c */ /* 0x000fe40003f06270 */
[----:B------:R-:W-:-:S04]  /*01c0*/  SHF.R.S32.HI R5, RZ, 0x1f, R4 ;  /* 0x0000001fff057819 */ /* 0x000fc80000011404 */
[----:B------:R-:W-:-:S07]  /*01d0*/  LEA.HI R5, R5, R4, RZ, 0x3 ;  /* 0x0000000405057211 */ /* 0x000fce00078f18ff */
[----:B0-----:R-:W-:Y:S05]  /*01e0*/  @!P0 BRA `(.L_x_9) ;  /* 0x0000001800a08947 */ /* 0x001fea0003800000 */
[----:B------:R-:W-:Y:S01]  /*01f0*/  ULDC.64 UR8, c[0x0][0x240] ;  /* 0x0000900000087ab9 */ /* 0x000fe20000000a00 */
[----:B------:R-:W-:Y:S01]  /*0200*/  LOP3.LUT R5, R5, 0xfffffff8, RZ, 0xc0, !PT ;  /* 0xfffffff805057812 */ /* 0x000fe200078ec0ff */
[----:B------:R-:W-:Y:S02]  /*0210*/  UISETP.GT.AND UP0, UPT, UR9, 0x7, UPT ;  /* 0x000000070900788c */ /* 0x000fe4000bf04270 */
[----:B------:R-:W-:Y:S02]  /*0220*/  USHF.R.S32.HI UR13, URZ, 0x1f, UR8 ;  /* 0x0000001f3f0d7899 */ /* 0x000fe40008011408 */
[----:B------:R-:W-:Y:S02]  /*0230*/  VIADD R6, R5, UR4 ;  /* 0x0000000405067c36 */ /* 0x000fe40008000000 */
[----:B------:R-:W-:-:S13]  /*0240*/  PLOP3.LUT P0, PT, PT, PT, UP0, 0x80, 0x0 ;  /* 0x000000000000781c */ /* 0x000fda0003f0f008 */
[----:B------:R-:W-:Y:S05]  /*0250*/  @P0 BRA `(.L_x_10) ;  /* 0x0000000000080947 */ /* 0x000fea0003800000 */
[----:B------:R-:W-:Y:S01]  /*0260*/  PRMT R13, R13, 0x5410, RZ ;  /* 0x000054100d0d7816 */ /* 0x000fe200000000ff */
[----:B------:R-:W-:Y:S06]  /*0270*/  BRA `(.L_x_9) ;  /* 0x00000018007c7947 */ /* 0x000fec0003800000 */
.L_x_10:
[----:B------:R-:W-:Y:S01]  /*0280*/  IMAD.U32 R2, RZ, RZ, UR9 ;  /* 0x00000009ff027e24 */ /* 0x000fe2000f8e00ff */
[----:B------:R-:W-:Y:S01]  /*0290*/  ULOP3.LUT UR6, UR4, UR9, URZ, 0x3c, !UPT ;  /* 0x0000000904067292 */ /* 0x000fe2000f8e3c3f */
[----:B------:R-:W-:Y:S01]  /*02a0*/  PRMT R13, RZ, 0x5410, RZ ;  /* 0x00005410ff0d7816 */ /* 0x000fe200000000ff */
[----:B------:R-:W-:Y:S02]  /*02b0*/  USHF.R.S32.HI UR5, URZ, 0x1f, UR9 ;  /* 0x0000001f3f057899 */ /* 0x000fe40008011409 */
[----:B------:R-:W-:Y:S01]  /*02c0*/  IABS R5, R2 ;  /* 0x0000000200057213 */ /* 0x000fe20000000000 */
[----:B------:R-:W-:Y:S01]  /*02d0*/  USHF.L.U64.HI UR14, UR8, 0x2, UR13 ;  /* 0x00000002080e7899 */ /* 0x000fe2000801020d */
[----:B------:R-:W-:Y:S01]  /*02e0*/  ISETP.LE.AND P1, PT, RZ, UR6, PT ;  /* 0x00000006ff007c0c */ /* 0x000fe2000bf23270 */
[----:B------:R-:W-:Y:S01]  /*02f0*/  ULEA.HI UR5, UR5, UR9, URZ, 0x3 ;  /* 0x0000000905057291 */ /* 0x000fe2000f8f183f */
[----:B------:R-:W0:Y:S01]  /*0300*/  I2F.RP R4, R5 ;  /* 0x0000000500047306 */ /* 0x000e220000209400 */
[----:B------:R-:W-:-:S02]  /*0310*/  USHF.L.U32 UR7, UR8, 0x2, URZ ;  /* 0x0000000208077899 */ /* 0x000fc4000800063f */
[----:B------:R-:W-:-:S04]  /*0320*/  USHF.R.S32.HI UR5, URZ, 0x3, UR5 ;  /* 0x000000033f057899 */ /* 0x000fc80008011405 */
[----:B------:R-:W-:Y:S02]  /*0330*/  ULOP3.LUT UR8, UR5, 0x3, URZ, 0xc0, !UPT ;  /* 0x0000000305087892 */ /* 0x000fe4000f8ec03f */
[----:B------:R-:W-:Y:S02]  /*0340*/  UIADD3 UR12, UR5, -0x1, URZ ;  /* 0xffffffff050c7890 */ /* 0x000fe4000fffe03f */
[----:B------:R-:W-:Y:S01]  /*0350*/  UIADD3 UR6, UR5, -UR8, URZ ;  /* 0x8000000805067290 */ /* 0x000fe2000fffe03f */
[----:B0-----:R-:W0:Y:S02]  /*0360*/  MUFU.RCP R4, R4 ;  /* 0x0000000400047308 */ /* 0x001e240000001000 */
[----:B0-----:R-:W-:-:S06]  /*0370*/  VIADD R2, R4, 0xffffffe ;  /* 0x0ffffffe04027836 */ /* 0x001fcc0000000000 */
[----:B------:R0:W1:Y:S02]  /*0380*/  F2I.FTZ.U32.TRUNC.NTZ R3, R2 ;  /* 0x0000000200037305 */ /* 0x000064000021f000 */
[----:B0-----:R-:W-:Y:S02]  /*0390*/  IMAD.MOV.U32 R2, RZ, RZ, RZ ;  /* 0x000000ffff027224 */ /* 0x001fe400078e00ff */
[----:B-1----:R-:W-:-:S04]  /*03a0*/  IMAD.MOV R8, RZ, RZ, -R3 ;  /* 0x000000ffff087224 */ /* 0x002fc800078e0a03 */
[----:B------:R-:W-:Y:S01]  /*03b0*/  IMAD R9, R8, R5, RZ ;  /* 0x0000000508097224 */ /* 0x000fe200078e02ff */
[----:B------:R-:W-:-:S03]  /*03c0*/  IABS R8, UR4 ;  /* 0x0000000400087c13 */ /* 0x000fc60008000000 */
[----:B------:R-:W-:-:S06]  /*03d0*/  IMAD.HI.U32 R3, R3, R9, R2 ;  /* 0x0000000903037227 */ /* 0x000fcc00078e0002 */
[----:B------:R-:W-:-:S04]  /*03e0*/  IMAD.HI.U32 R3, R3, R8, RZ ;  /* 0x0000000803037227 */ /* 0x000fc800078e00ff */
[----:B------:R-:W-:-:S04]  /*03f0*/  IMAD.MOV R4, RZ, RZ, -R3 ;  /* 0x000000ffff047224 */ /* 0x000fc800078e0a03 */
[----:B------:R-:W-:-:S05]  /*0400*/  IMAD R4, R5, R4, R8 ;  /* 0x0000000405047224 */ /* 0x000fca00078e0208 */
[----:B------:R-:W-:-:S13]  /*0410*/  ISETP.GT.U32.AND P2, PT, R5, R4, PT ;  /* 0x000000040500720c */ /* 0x000fda0003f44070 */
[----:B------:R-:W-:Y:S02]  /*0420*/  @!P2 IMAD.IADD R4, R4, 0x1, -R5 ;  /* 0x000000010404a824 */ /* 0x000fe400078e0a05 */
[----:B------:R-:W-:Y:S01]  /*0430*/  @!P2 VIADD R3, R3, 0x1 ;  /* 0x000000010303a836 */ /* 0x000fe20000000000 */
[----:B------:R-:W-:Y:S02]  /*0440*/  ISETP.NE.AND P2, PT, RZ, UR9, PT ;  /* 0x00000009ff007c0c */ /* 0x000fe4000bf45270 */
[----:B------:R-:W-:-:S13]  /*0450*/  ISETP.GE.U32.AND P0, PT, R4, R5, PT ;  /* 0x000000050400720c */ /* 0x000fda0003f06070 */
[----:B------:R-:W-:-:S04]  /*0460*/  @P0 VIADD R3, R3, 0x1 ;  /* 0x0000000103030836 */ /* 0x000fc80000000000 */
[----:B------:R-:W-:Y:S01]  /*0470*/  @!P1 IMAD.MOV R3, RZ, RZ, -R3 ;  /* 0x000000ffff039224 */ /* 0x000fe200078e0a03 */
[----:B------:R-:W-:-:S05]  /*0480*/  @!P2 LOP3.LUT R3, RZ, UR9, RZ, 0x33, !PT ;  /* 0x00000009ff03ac12 */ /* 0x000fca000f8e33ff */
[----:B------:R-:W-:-:S07]  /*0490*/  IMAD.MOV.U32 R8, RZ, RZ, R3 ;  /* 0x000000ffff087224 */ /* 0x000fce00078e0003 */
.L_x_14:
[----:B------:R-:W0:Y:S01]  /*04a0*/  LDC R9, c[0x0][0x240] ;  /* 0x00009000ff097b82 */ /* 0x000e220000000800 */
[----:B------:R-:W-:-:S07]  /*04b0*/  SHF.R.S32.HI R3, RZ, 0x1f, R0 ;  /* 0x0000001fff037819 */ /* 0x000fce0000011400 */
[----:B------:R-:W1:Y:S01]  /*04c0*/  LDC.64 R4, c[0x0][0x230] ;  /* 0x00008c00ff047b82 */ /* 0x000e620000000a00 */
[----:B------:R-:W-:Y:S01]  /*04d0*/  LEA.HI R12, R3, R0, RZ, 0x3 ;  /* 0x00000000030c7211 */ /* 0x000fe200078f18ff */
[----:B------:R-:W-:Y:S01]  /*04e0*/  USHF.R.S32.HI UR5, URZ, 0x1f, UR4 ;  /* 0x0000001f3f057899 */ /* 0x000fe20008011404 */
[----:B------:R-:W-:Y:S02]  /*04f0*/  ULDC UR9, c[0x0][0x23c] ;  /* 0x00008f0000097ab9 */ /* 0x000fe40000000800 */
[----:B------:R-:W-:-:S03]  /*0500*/  SHF.R.S32.HI R15, RZ, 0x3, R12 ;  /* 0x00000003ff0f7819 */ /* 0x000fc6000001140c */
[----:B------:R-:W2:Y:S01]  /*0510*/  LDC.64 R2, c[0x0][0x228] ;  /* 0x00008a00ff027b82 */ /* 0x000ea20000000a00 */
[----:B0-----:R-:W-:-:S05]  /*0520*/  IMAD R11, R8, R9, RZ ;  /* 0x00000009080b7224 */ /* 0x001fca00078e02ff */
[----:B-----5:R-:W-:-:S04]  /*0530*/  SHF.R.S32.HI R10, RZ, 0x1f, R11 ;  /* 0x0000001fff0a7819 */ /* 0x020fc8000001140b */
[----:B------:R-:W-:-:S04]  /*0540*/  LEA.HI R10, R10, R11, RZ, 0x3 ;  /* 0x0000000b0a0a7211 */ /* 0x000fc800078f18ff */
[----:B------:R-:W-:-:S05]  /*0550*/  LEA.HI.SX32 R15, R10, R15, 0x1d ;  /* 0x0000000f0a0f7211 */ /* 0x000fca00078feaff */
[----:B-1----:R-:W-:Y:S02]  /*0560*/  IMAD.WIDE R14, R15, 0x4, R4 ;  /* 0x000000040f0e7825 */ /* 0x002fe400078e0204 */
[----:B------:R-:W0:Y:S04]  /*0570*/  LDC.64 R4, c[0x0][0x210] ;  /* 0x00008400ff047b82 */ /* 0x000e280000000a00 */
[----:B------:R1:W3:Y:S01]  /*0580*/  LDG.E.CONSTANT R14, desc[UR10][R14.64] ;  /* 0x0000000a0e0e7981 */ /* 0x0002e2000c1e9900 */
[----:B------:R-:W-:-:S04]  /*0590*/  IMAD.IADD R11, R0, 0x1, R11 ;  /* 0x00000001000b7824 */ /* 0x000fc800078e020b */
[----:B--2---:R-:W-:Y:S02]  /*05a0*/  IMAD.WIDE R10, R11, 0x2, R2 ;  /* 0x000000020b0a7825 */ /* 0x004fe400078e0202 */
[----:B------:R-:W2:Y:S01]  /*05b0*/  LDC.64 R2, c[0x0][0x218] ;  /* 0x00008600ff027b82 */ /* 0x000ea20000000a00 */
[----:B------:R-:W-:Y:S01]  /*05c0*/  UISETP.GE.U32.AND UP0, UPT, UR12, 0x3, UPT ;  /* 0x000000030c00788c */ /* 0x000fe2000bf06070 */
[----:B------:R-:W-:Y:S01]  /*05d0*/  IMAD.SHL.U32 R12, R0, 0x4, RZ ;  /* 0x00000004000c7824 */ /* 0x000fe200078e00ff */
[----:B------:R-:W-:Y:S01]  /*05e0*/  ULEA.HI UR5, UR5, UR4, URZ, 0x3 ;  /* 0x0000000405057291 */ /* 0x000fe2000f8f183f */
[----:B------:R-:W-:Y:S01]  /*05f0*/  IMAD.U32 R16, RZ, RZ, UR9 ;  /* 0x00000009ff107e24 */ /* 0x000fe2000f8e00ff */
[----:B------:R4:W5:Y:S02]  /*0600*/  LDG.E.U16.CONSTANT R10, desc[UR10][R10.64] ;  /* 0x0000000a0a0a7981 */ /* 0x000964000c1e9500 */
[----:B------:R-:W-:Y:S01]  /*0610*/  USHF.R.S32.HI UR5, URZ, 0x3, UR5 ;  /* 0x000000033f057899 */ /* 0x000fe20008011405 */
[----:B------:R-:W-:Y:S01]  /*0620*/  PLOP3.LUT P0, PT, PT, PT, UP0, 0x80, 0x0 ;  /* 0x000000000000781c */ /* 0x000fe20003f0f008 */
[----:B-1----:R-:W-:Y:S01]  /*0630*/  IMAD R15, R7, R16, UR4 ;  /* 0x00000004070f7e24 */ /* 0x002fe2000f8e0210 */
[----:B------:R-:W-:-:S03]  /*0640*/  LOP3.LUT R17, R12, 0x1c, RZ, 0xc0, !PT ;  /* 0x0000001c0c117812 */ /* 0x000fc600078ec0ff */
[----:B0-----:R-:W-:-:S04]  /*0650*/  IMAD.WIDE R4, R15, 0x2, R4 ;  /* 0x000000020f047825 */ /* 0x001fc800078e0204 */
[----:B----4-:R-:W-:Y:S02]  /*0660*/  IMAD R11, R9, UR5, R0 ;  /* 0x00000005090b7c24 */ /* 0x010fe4000f8e0200 */
[----:B------:R-:W-:Y:S02]  /*0670*/  IMAD.MOV.U32 R12, RZ, RZ, R4 ;  /* 0x000000ffff0c7224 */ /* 0x000fe400078e0004 */
[----:B------:R-:W-:Y:S02]  /*0680*/  IMAD.MOV.U32 R15, RZ, RZ, R5 ;  /* 0x000000ffff0f7224 */ /* 0x000fe400078e0005 */
[----:B--2---:R-:W-:-:S04]  /*0690*/  IMAD.WIDE R2, R11, 0x4, R2 ;  /* 0x000000040b027825 */ /* 0x004fc800078e0202 */
[----:B------:R-:W-:Y:S02]  /*06a0*/  IMAD.MOV.U32 R4, RZ, RZ, R2 ;  /* 0x000000ffff047224 */ /* 0x000fe400078e0002 */
[----:B------:R-:W-:Y:S01]  /*06b0*/  IMAD.MOV.U32 R5, RZ, RZ, R3 ;  /* 0x000000ffff057224 */ /* 0x000fe200078e0003 */
[----:B---3--:R-:W-:-:S05]  /*06c0*/  SHF.R.U32.HI R14, RZ, R17, R14 ;  /* 0x00000011ff0e7219 */ /* 0x008fca000001160e */
[----:B------:R-:W-:-:S05]  /*06d0*/  VIADD R11, R14, 0x1 ;  /* 0x000000010e0b7836 */ /* 0x000fca0000000000 */
[----:B------:R-:W-:Y:S01]  /*06e0*/  LOP3.LUT R11, R11, 0xf, RZ, 0xc0, !PT ;  /* 0x0000000f0b0b7812 */ /* 0x000fe200078ec0ff */
[----:B------:R-:W-:Y:S06]  /*06f0*/  @!P0 BRA `(.L_x_11) ;  /* 0x0000000c00088947 */ /* 0x000fec0003800000 */
[----:B------:R-:W-:-:S05]  /*0700*/  UMOV UR5, UR6 ;  /* 0x0000000600057c82 */ /* 0x000fca0008000000 */
.L_x_12:
[----:B------:R-:W-:Y:S02]  /*0710*/  IMAD.MOV.U32 R2, RZ, RZ, R4 ;  /* 0x000000ffff027224 */ /* 0x000fe400078e0004 */
[----:B------:R-:W-:-:S05]  /*0720*/  IMAD.MOV.U32 R3, RZ, RZ, R5 ;  /* 0x000000ffff037224 */ /* 0x000fca00078e0005 */
[----:B------:R0:W2:Y:S02]  /*0730*/  LDG.E.CONSTANT R16, desc[UR10][R2.64] ;  /* 0x0000000a02107981 */ /* 0x0000a4000c1e9900 */
[----:B0-----:R-:W-:Y:S02]  /*0740*/  IMAD.MOV.U32 R2, RZ, RZ, R12 ;  /* 0x000000ffff027224 */ /* 0x001fe400078e000c */
[----:B------:R-:W-:-:S05]  /*0750*/  IMAD.MOV.U32 R3, RZ, RZ, R15 ;  /* 0x000000ffff037224 */ /* 0x000fca00078e000f */
[----:B------:R-:W3:Y:S04]  /*0760*/  LDG.E.CONSTANT R15, desc[UR10][R2.64] ;  /* 0x0000000a020f7981 */ /* 0x000ee8000c1e9900 */
[----:B------:R-:W4:Y:S01]  /*0770*/  LDG.E.CONSTANT R23, desc[UR10][R2.64+0x4] ;  /* 0x0000040a02177981 */ /* 0x000f22000c1e9900 */
[----:B------:R-:W-:-:S03]  /*0780*/  IADD3 R4, P0, R4, UR7, RZ ;  /* 0x0000000704047c10 */ /* 0x000fc6000ff1e0ff */
[----:B------:R-:W4:Y:S01]  /*0790*/  LDG.E.CONSTANT R22, desc[UR10][R2.64+0x8] ;  /* 0x0000080a02167981 */ /* 0x000f22000c1e9900 */
[----:B------:R-:W-:-:S03]  /*07a0*/  IADD3.X R5, R5, UR14, RZ, P0, !PT ;  /* 0x0000000e05057c10 */ /* 0x000fc600087fe4ff */
[----:B------:R-:W4:Y:S04]  /*07b0*/  LDG.E.CONSTANT R21, desc[UR10][R2.64+0xc] ;  /* 0x00000c0a02157981 */ /* 0x000f28000c1e9900 */
[----:B------:R0:W4:Y:S04]  /*07c0*/  LDG.E.CONSTANT R18, desc[UR10][R4.64] ;  /* 0x0000000a04127981 */ /* 0x000128000c1e9900 */
[----:B------:R-:W4:Y:S04]  /*07d0*/  LDG.E.CONSTANT R19, desc[UR10][R2.64+0x10] ;  /* 0x0000100a02137981 */ /* 0x000f28000c1e9900 */
[----:B------:R-:W4:Y:S04]  /*07e0*/  LDG.E.CONSTANT R20, desc[UR10][R2.64+0x14] ;  /* 0x0000140a02147981 */ /* 0x000f28000c1e9900 */
[----:B------:R-:W4:Y:S01]  /*07f0*/  LDG.E.CONSTANT R17, desc[UR10][R2.64+0x18] ;  /* 0x0000180a02117981 */ /* 0x000f22000c1e9900 */
[----:B0-----:R-:W-:-:S04]  /*0800*/  IADD3 R4, P0, R4, UR7, RZ ;  /* 0x0000000704047c10 */ /* 0x001fc8000ff1e0ff */
[----:B------:R-:W-:Y:S02]  /*0810*/  IADD3.X R5, R5, UR14, RZ, P0, !PT ;  /* 0x0000000e05057c10 */ /* 0x000fe400087fe4ff */
[--C-:B--2---:R-:W-:Y:S02]  /*0820*/  SHF.R.U32.HI R14, RZ, 0x4, R16.reuse ;  /* 0x00000004ff0e7819 */ /* 0x104fe40000011610 */
[----:B------:R-:W-:Y:S02]  /*0830*/  LOP3.LUT R12, R16, 0xf, RZ, 0xc0, !PT ;  /* 0x0000000f100c7812 */ /* 0x000fe400078ec0ff */
[----:B------:R-:W-:Y:S02]  /*0840*/  LOP3.LUT R14, R14, 0xf, RZ, 0xc0, !PT ;  /* 0x0000000f0e0e7812 */ /* 0x000fe400078ec0ff */
[--C-:B------:R-:W-:Y:S01]  /*0850*/  SHF.R.U32.HI R24, RZ, 0x8, R16.reuse ;  /* 0x00000008ff187819 */ /* 0x100fe20000011610 */
[--C-:B------:R-:W-:Y:S02]  /*0860*/  IMAD.IADD R12, R12, 0x1, -R11.reuse ;  /* 0x000000010c0c7824 */ /* 0x100fe400078e0a0b */
[----:B------:R-:W-:Y:S01]  /*0870*/  IMAD.IADD R25, R14, 0x1, -R11 ;  /* 0x000000010e197824 */ /* 0x000fe200078e0a0b */
[----:B------:R-:W-:-:S02]  /*0880*/  SHF.R.U32.HI R14, RZ, 0xc, R16 ;  /* 0x0000000cff0e7819 */ /* 0x000fc40000011610 */
[----:B------:R-:W-:Y:S02]  /*0890*/  LOP3.LUT R24, R24, 0xf, RZ, 0xc0, !PT ;  /* 0x0000000f18187812 */ /* 0x000fe400078ec0ff */
[----:B------:R-:W-:Y:S01]  /*08a0*/  LOP3.LUT R26, R14, 0xf, RZ, 0xc0, !PT ;  /* 0x0000000f0e1a7812 */ /* 0x000fe200078ec0ff */
[----:B------:R-:W-:Y:S02]  /*08b0*/  I2F.F16 R12, R12 ;  /* 0x0000000c000c7306 */ /* 0x000fe40000200c00 */
[--C-:B------:R-:W-:Y:S02]  /*08c0*/  IMAD.IADD R24, R24, 0x1, -R11.reuse ;  /* 0x0000000118187824 */ /* 0x100fe400078e0a0b */
[----:B------:R-:W-:-:S04]  /*08d0*/  IMAD.IADD R26, R26, 0x1, -R11 ;  /* 0x000000011a1a7824 */ /* 0x000fc800078e0a0b */
[----:B------:R-:W0:Y:S08]  /*08e0*/  I2F.F16 R25, R25 ;  /* 0x0000001900197306 */ /* 0x000e300000200c00 */
[----:B------:R0:W-:Y:S08]  /*08f0*/  I2F.F16 R14, R24 ;  /* 0x00000018000e7306 */ /* 0x0001f00000200c00 */
[----:B------:R-:W1:Y:S01]  /*0900*/  I2F.F16 R27, R26 ;  /* 0x0000001a001b7306 */ /* 0x000e620000200c00 */
[----:B0-----:R-:W-:-:S02]  /*0910*/  PRMT R24, R12, 0x5410, R25 ;  /* 0x000054100c187816 */ /* 0x001fc40000000019 */
[----:B------:R0:W2:Y:S04]  /*0920*/  LDG.E.CONSTANT R12, desc[UR10][R4.64] ;  /* 0x0000000a040c7981 */ /* 0x0000a8000c1e9900 */
[----:B---3--:R-:W-:Y:S01]  /*0930*/  HFMA2.MMA R25, R15, R24, -RZ ;  /* 0x000000180f197235 */ /* 0x008fe200001000ff */
[----:B------:R-:W-:Y:S02]  /*0940*/  SHF.R.U32.HI R15, RZ, 0x10, R16 ;  /* 0x00000010ff0f7819 */ /* 0x000fe40000011610 */
[----:B-1----:R-:W-:Y:S02]  /*0950*/  PRMT R26, R14, 0x5410, R27 ;  /* 0x000054100e1a7816 */ /* 0x002fe4000000001b */
[----:B------:R-:W3:Y:S01]  /*0960*/  LDG.E.CONSTANT R14, desc[UR10][R2.64+0x1c] ;  /* 0x00001c0a020e7981 */ /* 0x000ee2000c1e9900 */
[----:B------:R-:W-:-:S02]  /*0970*/  LOP3.LUT R24, R15, 0xf, RZ, 0xc0, !PT ;  /* 0x0000000f0f187812 */ /* 0x000fc400078ec0ff */
[----:B------:R-:W-:Y:S01]  /*0980*/  SHF.R.U32.HI R15, RZ, 0x14, R16 ;  /* 0x00000014ff0f7819 */ /* 0x000fe20000011610 */
[----:B----4-:R-:W-:-:S03]  /*0990*/  HFMA2.MMA R23, R23, R26, R25 ;  /* 0x0000001a17177235 */ /* 0x010fc60000000019 */
[----:B------:R-:W-:Y:S01]  /*09a0*/  LOP3.LUT R26, R15, 0xf, RZ, 0xc0, !PT ;  /* 0x0000000f0f1a7812 */ /* 0x000fe200078ec0ff */
[--C-:B------:R-:W-:Y:S01]  /*09b0*/  IMAD.IADD R24, R24, 0x1, -R11.reuse ;  /* 0x0000000118187824 */ /* 0x100fe200078e0a0b */
[----:B------:R-:W-:Y:S01]  /*09c0*/  SHF.R.U32.HI R25, RZ, 0x18, R16 ;  /* 0x00000018ff197819 */ /* 0x000fe20000011610 */
[----:B------:R-:W4:Y:S02]  /*09d0*/  LDG.E.CONSTANT R15, desc[UR10][R2.64+0x20] ;  /* 0x0000200a020f7981 */ /* 0x000f24000c1e9900 */
[----:B------:R-:W-:Y:S02]  /*09e0*/  IMAD.IADD R27, R26, 0x1, -R11 ;  /* 0x000000011a1b7824 */ /* 0x000fe400078e0a0b */
[----:B------:R-:W-:Y:S08]  /*09f0*/  I2F.F16 R24, R24 ;  /* 0x0000001800187306 */ /* 0x000ff00000200c00 */
[----:B------:R-:W1:Y:S01]  /*0a00*/  I2F.F16 R27, R27 ;  /* 0x0000001b001b7306 */ /* 0x000e620000200c00 */
[----:B------:R-:W-:-:S02]  /*0a10*/  LOP3.LUT R26, R25, 0xf, RZ, 0xc0, !PT ;  /* 0x0000000f191a7812 */ /* 0x000fc400078ec0ff */
[----:B------:R-:W-:Y:S02]  /*0a20*/  LEA.HI R28, R16, -R11, RZ, 0x4 ;  /* 0x8000000b101c7211 */ /* 0x000fe400078f20ff */
[----:B------:R-:W4:Y:S01]  /*0a30*/  LDG.E.CONSTANT R16, desc[UR10][R2.64+0x24] ;  /* 0x0000240a02107981 */ /* 0x000f22000c1e9900 */
[----:B-1----:R-:W-:Y:S02]  /*0a40*/  PRMT R24, R24, 0x5410, R27 ;  /* 0x0000541018187816 */ /* 0x002fe4000000001b */
[----:B------:R-:W-:-:S03]  /*0a50*/  SHF.R.U32.HI R27, RZ, 0x4, R18 ;  /* 0x00000004ff1b7819 */ /* 0x000fc60000011612 */
[----:B------:R-:W-:Y:S01]  /*0a60*/  HFMA2 R22, R22, R24, R23 ;  /* 0x0000001816167231 */ /* 0x000fe20000000017 */
[----:B------:R-:W-:Y:S01]  /*0a70*/  LOP3.LUT R24, R18, 0xf, RZ, 0xc0, !PT ;  /* 0x0000000f12187812 */ /* 0x000fe200078ec0ff */
[----:B------:R-:W-:-:S04]  /*0a80*/  IMAD.IADD R26, R26, 0x1, -R11 ;  /* 0x000000011a1a7824 */ /* 0x000fc800078e0a0b */
[--C-:B------:R-:W-:Y:S01]  /*0a90*/  IMAD.IADD R23, R24, 0x1, -R11.reuse ;  /* 0x0000000118177824 */ /* 0x100fe200078e0a0b */
[----:B------:R-:W-:Y:S01]  /*0aa0*/  LOP3.LUT R24, R27, 0xf, RZ, 0xc0, !PT ;  /* 0x0000000f1b187812 */ /* 0x000fe200078ec0ff */
[----:B------:R-:W-:Y:S04]  /*0ab0*/  I2F.F16 R25, R28 ;  /* 0x0000001c00197306 */ /* 0x000fe80000200c00 */
[----:B------:R-:W-:-:S04]  /*0ac0*/  IMAD.IADD R27, R24, 0x1, -R11 ;  /* 0x00000001181b7824 */ /* 0x000fc800078e0a0b */
[----:B------:R-:W1:Y:S08]  /*0ad0*/  I2F.F16 R26, R26 ;  /* 0x0000001a001a7306 */ /* 0x000e700000200c00 */
[----:B------:R-:W-:Y:S08]  /*0ae0*/  I2F.F16 R23, R23 ;  /* 0x0000001700177306 */ /* 0x000ff00000200c00 */
[----:B------:R-:W0:Y:S01]  /*0af0*/  I2F.F16 R24, R27 ;  /* 0x0000001b00187306 */ /* 0x000e220000200c00 */
[----:B-1----:R-:W-:-:S06]  /*0b00*/  PRMT R25, R26, 0x5410, R25 ;  /* 0x000054101a197816 */ /* 0x002fcc0000000019 */
[----:B------:R-:W-:Y:S01]  /*0b10*/  HFMA2.MMA R21, R21, R25, R22 ;  /* 0x0000001915157235 */ /* 0x000fe20000000016 */
[----:B------:R-:W-:Y:S02]  /*0b20*/  SHF.R.U32.HI R25, RZ, 0x8, R18 ;  /* 0x00000008ff197819 */ /* 0x000fe40000011612 */
[----:B0-----:R-:W-:Y:S02]  /*0b30*/  PRMT R26, R23, 0x5410, R24 ;  /* 0x00005410171a7816 */ /* 0x001fe40000000018 */
[----:B------:R-:W-:Y:S01]  /*0b40*/  SHF.R.U32.HI R23, RZ, 0xc, R18 ;  /* 0x0000000cff177819 */ /* 0x000fe20000011612 */
[----:B------:R-:W4:Y:S02]  /*0b50*/  LDG.E.CONSTANT R24, desc[UR10][R2.64+0x28] ;  /* 0x0000280a02187981 */ /* 0x000f24000c1e9900 */
[----:B------:R-:W-:Y:S01]  /*0b60*/  HMUL2 R19, R19, R26 ;  /* 0x0000001a13137232 */ /* 0x000fe20000000000 */
[----:B------:R-:W-:Y:S02]  /*0b70*/  LOP3.LUT R26, R25, 0xf, RZ, 0xc0, !PT ;  /* 0x0000000f191a7812 */ /* 0x000fe400078ec0ff */
[----:B------:R-:W-:-:S02]  /*0b80*/  LOP3.LUT R28, R23, 0xf, RZ, 0xc0, !PT ;  /* 0x0000000f171c7812 */ /* 0x000fc400078ec0ff */
[----:B------:R-:W-:Y:S01]  /*0b90*/  IADD3 R4, P0, R4, UR7, RZ ;  /* 0x0000000704047c10 */ /* 0x000fe2000ff1e0ff */
[--C-:B------:R-:W-:Y:S02]  /*0ba0*/  IMAD.IADD R26, R26, 0x1, -R11.reuse ;  /* 0x000000011a1a7824 */ /* 0x100fe400078e0a0b */
[----:B------:R-:W-:Y:S01]  /*0bb0*/  IMAD.IADD R28, R28, 0x1, -R11 ;  /* 0x000000011c1c7824 */ /* 0x000fe200078e0a0b */
[----:B------:R-:W-:-:S03]  /*0bc0*/  IADD3.X R5, R5, UR14, RZ, P0, !PT ;  /* 0x0000000e05057c10 */ /* 0x000fc600087fe4ff */
[----:B------:R-:W-:Y:S02]  /*0bd0*/  I2F.F16 R26, R26 ;  /* 0x0000001a001a7306 */ /* 0x000fe40000200c00 */
[----:B------:R-:W4:Y:S06]  /*0be0*/  LDG.E.CONSTANT R22, desc[UR10][R4.64] ;  /* 0x0000000a04167981 */ /* 0x000f2c000c1e9900 */
[----:B------:R-:W0:Y:S02]  /*0bf0*/  I2F.F16 R23, R28 ;  /* 0x0000001c00177306 */ /* 0x000e240000200c00 */
[----:B0-----:R-:W-:-:S02]  /*0c00*/  PRMT R26, R26, 0x5410, R23 ;  /* 0x000054101a1a7816 */ /* 0x001fc40000000017 */
[----:B------:R-:W-:-:S04]  /*0c10*/  SHF.R.U32.HI R23, RZ, 0x10, R18 ;  /* 0x00000010ff177819 */ /* 0x000fc80000011612 */
[----:B------:R-:W-:Y:S01]  /*0c20*/  LOP3.LUT R23, R23, 0xf, RZ, 0xc0, !PT ;  /* 0x0000000f17177812 */ /* 0x000fe200078ec0ff */
[----:B------:R-:W-:Y:S01]  /*0c30*/  HFMA2 R20, R20, R26, R19 ;  /* 0x0000001a14147231 */ /* 0x000fe20000000013 */
[----:B------:R-:W-:Y:S01]  /*0c40*/  LEA.HI R25, R18, -R11, RZ, 0x4 ;  /* 0x8000000b12197211 */ /* 0x000fe200078f20ff */
[----:B------:R-:W4:Y:S02]  /*0c50*/  LDG.E.CONSTANT R19, desc[UR10][R2.64+0x30] ;  /* 0x0000300a02137981 */ /* 0x000f24000c1e9900 */
[----:B------:R-:W-:Y:S01]  /*0c60*/  IMAD.IADD R27, R23, 0x1, -R11 ;  /* 0x00000001171b7824 */ /* 0x000fe200078e0a0b */
[----:B------:R-:W-:-:S04]  /*0c70*/  SHF.R.U32.HI R23, RZ, 0x14, R18 ;  /* 0x00000014ff177819 */ /* 0x000fc80000011612 */
[----:B------:R-:W-:-:S05]  /*0c80*/  LOP3.LUT R26, R23, 0xf, RZ, 0xc0, !PT ;  /* 0x0000000f171a7812 */ /* 0x000fca00078ec0ff */
[----:B------:R-:W-:Y:S01]  /*0c90*/  IMAD.IADD R26, R26, 0x1, -R11 ;  /* 0x000000011a1a7824 */ /* 0x000fe200078e0a0b */
[----:B------:R-:W-:Y:S01]  /*0ca0*/  I2F.F16 R23, R27 ;  /* 0x0000001b00177306 */ /* 0x000fe20000200c00 */
[----:B------:R-:W-:-:S07]  /*0cb0*/  SHF.R.U32.HI R18, RZ, 0x18, R18 ;  /* 0x00000018ff127819 */ /* 0x000fce0000011612 */
[----:B------:R-:W0:Y:S01]  /*0cc0*/  I2F.F16 R26, R26 ;  /* 0x0000001a001a7306 */ /* 0x000e220000200c00 */
[----:B------:R-:W-:-:S05]  /*0cd0*/  LOP3.LUT R18, R18, 0xf, RZ, 0xc0, !PT ;  /* 0x0000000f12127812 */ /* 0x000fca00078ec0ff */
[----:B------:R-:W-:Y:S02]  /*0ce0*/  IMAD.IADD R28, R18, 0x1, -R11 ;  /* 0x00000001121c7824 */ /* 0x000fe400078e0a0b */
[----:B------:R-:W-:Y:S01]  /*0cf0*/  I2F.F16 R25, R25 ;  /* 0x0000001900197306 */ /* 0x000fe20000200c00 */
[----:B0-----:R-:W-:-:S07]  /*0d00*/  PRMT R23, R23, 0x5410, R26 ;  /* 0x0000541017177816 */ /* 0x001fce000000001a */
[----:B------:R-:W0:Y:S01]  /*0d10*/  I2F.F16 R18, R28 ;  /* 0x0000001c00127306 */ /* 0x000e220000200c00 */
[----:B------:R-:W-:Y:S02]  /*0d20*/  HFMA2.MMA R29, R17, R23, R20 ;  /* 0x00000017111d7235 */ /* 0x000fe40000000014 */
[----:B------:R-:W4:Y:S04]  /*0d30*/  LDG.E.CONSTANT R23, desc[UR10][R2.64+0x34] ;  /* 0x0000340a02177981 */ /* 0x000f28000c1e9900 */
[----:B------:R-:W4:Y:S01]  /*0d40*/  LDG.E.CONSTANT R17, desc[UR10][R2.64+0x3c] ;  /* 0x00003c0a02117981 */ /* 0x000f22000c1e9900 */
[----:B0-----:R-:W-:-:S03]  /*0d50*/  PRMT R26, R18, 0x5410, R25 ;  /* 0x00005410121a7816 */ /* 0x001fc60000000019 */
[----:B------:R0:W4:Y:S04]  /*0d60*/  LDG.E.CONSTANT R20, desc[UR10][R2.64+0x2c] ;  /* 0x00002c0a02147981 */ /* 0x000128000c1e9900 */
[----:B------:R-:W4:Y:S01]  /*0d70*/  LDG.E.CONSTANT R18, desc[UR10][R2.64+0x38] ;  /* 0x0000380a02127981 */ /* 0x000f22000c1e9900 */
[----:B--2---:R-:W-:-:S04]  /*0d80*/  SHF.R.U32.HI R25, RZ, 0x4, R12 ;  /* 0x00000004ff197819 */ /* 0x004fc8000001160c */
[----:B------:R-:W-:Y:S01]  /*0d90*/  LOP3.LUT R28, R25, 0xf, RZ, 0xc0, !PT ;  /* 0x0000000f191c7812 */ /* 0x000fe200078ec0ff */
[----:B---3--:R-:W-:Y:S01]  /*0da0*/  HFMA2 R14, R14, R26, R29 ;  /* 0x0000001a0e0e7231 */ /* 0x008fe2000000001d */
[----:B------:R-:W-:-:S03]  /*0db0*/  LOP3.LUT R26, R12, 0xf, RZ, 0xc0, !PT ;  /* 0x0000000f0c1a7812 */ /* 0x000fc600078ec0ff */
[--C-:B------:R-:W-:Y:S02]  /*0dc0*/  IMAD.IADD R28, R28, 0x1, -R11.reuse ;  /* 0x000000011c1c7824 */ /* 0x100fe400078e0a0b */
[----:B------:R-:W-:Y:S02]  /*0dd0*/  IMAD.IADD R26, R26, 0x1, -R11 ;  /* 0x000000011a1a7824 */ /* 0x000fe400078e0a0b */
[----:B------:R-:W-:Y:S08]  /*0de0*/  I2F.F16 R25, R28 ;  /* 0x0000001c00197306 */ /* 0x000ff00000200c00 */
[----:B------:R-:W1:Y:S01]  /*0df0*/  I2F.F16 R26, R26 ;  /* 0x0000001a001a7306 */ /* 0x000e620000200c00 */
[----:B------:R-:W-:-:S04]  /*0e00*/  SHF.R.U32.HI R27, RZ, 0xc, R12 ;  /* 0x0000000cff1b7819 */ /* 0x000fc8000001160c */
[----:B------:R-:W-:Y:S02]  /*0e10*/  LOP3.LUT R27, R27, 0xf, RZ, 0xc0, !PT ;  /* 0x0000000f1b1b7812 */ /* 0x000fe400078ec0ff */
[----:B-1----:R-:W-:Y:S02]  /*0e20*/  PRMT R26, R26, 0x5410, R25 ;  /* 0x000054101a1a7816 */ /* 0x002fe40000000019 */
[----:B------:R-:W-:-:S04]  /*0e30*/  SHF.R.U32.HI R25, RZ, 0x8, R12 ;  /* 0x00000008ff197819 */ /* 0x000fc8000001160c */
[----:B------:R-:W-:Y:S01]  /*0e40*/  LOP3.LUT R25, R25, 0xf, RZ, 0xc0, !PT ;  /* 0x0000000f19197812 */ /* 0x000fe200078ec0ff */
[----:B------:R-:W-:-:S04]  /*0e50*/  IMAD.IADD R27, R27, 0x1, -R11 ;  /* 0x000000011b1b7824 */ /* 0x000fc800078e0a0b */
[----:B------:R-:W-:Y:S02]  /*0e60*/  IMAD.IADD R25, R25, 0x1, -R11 ;  /* 0x0000000119197824 */ /* 0x000fe400078e0a0b */
[----:B----4-:R-:W-:Y:S02]  /*0e70*/  HMUL2 R15, R15, R26 ;  /* 0x0000001a0f0f7232 */ /* 0x010fe40000000000 */
[----:B------:R-:W-:Y:S08]  /*0e80*/  I2F.F16 R26, R27 ;  /* 0x0000001b001a7306 */ /* 0x000ff00000200c00 */
[----:B------:R-:W1:Y:S02]  /*0e90*/  I2F.F16 R25, R25 ;  /* 0x0000001900197306 */ /* 0x000e640000200c00 */
[----:B-1----:R-:W-:-:S06]  /*0ea0*/  PRMT R26, R25, 0x5410, R26 ;  /* 0x00005410191a7816 */ /* 0x002fcc000000001a */
[----:B------:R-:W-:Y:S01]  /*0eb0*/  HFMA2.MMA R15, R16, R26, R15 ;  /* 0x0000001a100f7235 */ /* 0x000fe2000000000f */
[--C-:B------:R-:W-:Y:S02]  /*0ec0*/  SHF.R.U32.HI R16, RZ, 0x10, R12.reuse ;  /* 0x00000010ff107819 */ /* 0x100fe4000001160c */
[----:B------:R-:W-:Y:S02]  /*0ed0*/  SHF.R.U32.HI R26, RZ, 0x14, R12 ;  /* 0x00000014ff1a7819 */ /* 0x000fe4000001160c */
[----:B------:R-:W-:Y:S02]  /*0ee0*/  LOP3.LUT R16, R16, 0xf, RZ, 0xc0, !PT ;  /* 0x0000000f10107812 */ /* 0x000fe400078ec0ff */
[----:B------:R-:W-:-:S03]  /*0ef0*/  LOP3.LUT R26, R26, 0xf, RZ, 0xc0, !PT ;  /* 0x0000000f1a1a7812 */ /* 0x000fc600078ec0ff */
[--C-:B------:R-:W-:Y:S02]  /*0f00*/  IMAD.IADD R16, R16, 0x1, -R11.reuse ;  /* 0x0000000110107824 */ /* 0x100fe400078e0a0b */
[----:B------:R-:W-:-:S04]  /*0f10*/  IMAD.IADD R26, R26, 0x1, -R11 ;  /* 0x000000011a1a7824 */ /* 0x000fc800078e0a0b */
[----:B------:R-:W-:Y:S08]  /*0f20*/  I2F.F16 R16, R16 ;  /* 0x0000001000107306 */ /* 0x000ff00000200c00 */
[----:B------:R-:W1:Y:S01]  /*0f30*/  I2F.F16 R25, R26 ;  /* 0x0000001a00197306 */ /* 0x000e620000200c00 */
[----:B------:R-:W-:Y:S02]  /*0f40*/  LOP3.LUT R28, R22, 0xf, RZ, 0xc0, !PT ;  /* 0x0000000f161c7812 */ /* 0x000fe400078ec0ff */
[----:B------:R-:W-:-:S02]  /*0f50*/  SHF.R.U32.HI R29, RZ, 0x4, R22 ;  /* 0x00000004ff1d7819 */ /* 0x000fc40000011616 */
[----:B-1----:R-:W-:Y:S01]  /*0f60*/  PRMT R16, R16, 0x5410, R25 ;  /* 0x0000541010107816 */ /* 0x002fe20000000019 */
[----:B------:R-:W-:Y:S01]  /*0f70*/  IMAD.IADD R25, R28, 0x1, -R11 ;  /* 0x000000011c197824 */ /* 0x000fe200078e0a0b */
[----:B------:R-:W-:-:S05]  /*0f80*/  LOP3.LUT R28, R29, 0xf, RZ, 0xc0, !PT ;  /* 0x0000000f1d1c7812 */ /* 0x000fca00078ec0ff */
[----:B------:R-:W-:Y:S01]  /*0f90*/  IMAD.IADD R28, R28, 0x1, -R11 ;  /* 0x000000011c1c7824 */ /* 0x000fe200078e0a0b */
[----:B------:R-:W-:Y:S01]  /*0fa0*/  I2F.F16 R25, R25 ;  /* 0x0000001900197306 */ /* 0x000fe20000200c00 */
[----:B-----5:R-:W-:-:S07]  /*0fb0*/  HFMA2 R21, R10.H0_H0, R21, R13 ;  /* 0x000000150a157231 */ /* 0x020fce000000080d */
[----:B------:R1:W2:Y:S01]  /*0fc0*/  I2F.F16 R26, R28 ;  /* 0x0000001c001a7306 */ /* 0x0002a20000200c00 */
[--C-:B------:R-:W-:Y:S01]  /*0fd0*/  SHF.R.U32.HI R13, RZ, 0x8, R22.reuse ;  /* 0x00000008ff0d7819 */ /* 0x100fe20000011616 */
[----:B------:R-:W-:Y:S01]  /*0fe0*/  HFMA2 R14, R10.H0_H0, R14, R21 ;  /* 0x0000000e0a0e7231 */ /* 0x000fe20000000815 */
[----:B------:R-:W-:Y:S02]  /*0ff0*/  SHF.R.U32.HI R21, RZ, 0xc, R22 ;  /* 0x0000000cff157819 */ /* 0x000fe40000011616 */
[----:B------:R-:W-:Y:S02]  /*1000*/  LOP3.LUT R13, R13, 0xf, RZ, 0xc0, !PT ;  /* 0x0000000f0d0d7812 */ /* 0x000fe400078ec0ff */
[----:B-1----:R-:W-:-:S03]  /*1010*/  LOP3.LUT R28, R21, 0xf, RZ, 0xc0, !PT ;  /* 0x0000000f151c7812 */ /* 0x002fc600078ec0ff */
[--C-:B------:R-:W-:Y:S01]  /*1020*/  IMAD.IADD R13, R13, 0x1, -R11.reuse ;  /* 0x000000010d0d7824 */ /* 0x100fe200078e0a0b */
[----:B------:R-:W-:Y:S02]  /*1030*/  SHF.R.U32.HI R21, RZ, 0x10, R22 ;  /* 0x00000010ff157819 */ /* 0x000fe40000011616 */
[----:B--2---:R-:W-:Y:S02]  /*1040*/  PRMT R26, R25, 0x5410, R26 ;  /* 0x00005410191a7816 */ /* 0x004fe4000000001a */
[----:B------:R-:W-:Y:S01]  /*1050*/  SHF.R.U32.HI R25, RZ, 0x14, R22 ;  /* 0x00000014ff197819 */ /* 0x000fe20000011616 */
[--C-:B------:R-:W-:Y:S01]  /*1060*/  IMAD.IADD R28, R28, 0x1, -R11.reuse ;  /* 0x000000011c1c7824 */ /* 0x100fe200078e0a0b */
[-C--:B------:R-:W-:Y:S02]  /*1070*/  LEA.HI R27, R12, -R11.reuse, RZ, 0x4 ;  /* 0x8000000b0c1b7211 */ /* 0x080fe400078f20ff */
[----:B------:R-:W-:Y:S02]  /*1080*/  LOP3.LUT R21, R21, 0xf, RZ, 0xc0, !PT ;  /* 0x0000000f15157812 */ /* 0x000fe400078ec0ff */
[----:B------:R-:W-:Y:S01]  /*1090*/  LOP3.LUT R25, R25, 0xf, RZ, 0xc0, !PT ;  /* 0x0000000f19197812 */ /* 0x000fe200078ec0ff */
[----:B------:R-:W-:Y:S01]  /*10a0*/  HFMA2 R24, R24, R16, R15 ;  /* 0x0000001018187231 */ /* 0x000fe2000000000f */
[----:B------:R-:W-:Y:S01]  /*10b0*/  I2F.F16 R13, R13 ;  /* 0x0000000d000d7306 */ /* 0x000fe20000200c00 */
[----:B------:R-:W-:Y:S01]  /*10c0*/  HMUL2 R19, R19, R26 ;  /* 0x0000001a13137232 */ /* 0x000fe20000000000 */
[----:B------:R-:W-:Y:S01]  /*10d0*/  LEA.HI R29, R22, -R11, RZ, 0x4 ;  /* 0x8000000b161d7211 */ /* 0x000fe200078f20ff */
[----:B------:R-:W-:Y:S01]  /*10e0*/  IMAD.IADD R21, R21, 0x1, -R11 ;  /* 0x0000000115157824 */ /* 0x000fe200078e0a0b */
[----:B------:R-:W-:-:S04]  /*10f0*/  SHF.R.U32.HI R12, RZ, 0x18, R12 ;  /* 0x00000018ff0c7819 */ /* 0x000fc8000001160c */
[----:B------:R1:W-:Y:S08]  /*1100*/  I2F.F16 R15, R27 ;  /* 0x0000001b000f7306 */ /* 0x0003f00000200c00 */
[----:B------:R-:W2:Y:S01]  /*1110*/  I2F.F16 R26, R28 ;  /* 0x0000001c001a7306 */ /* 0x000ea20000200c00 */
[----:B-1----:R-:W-:Y:S01]  /*1120*/  SHF.R.U32.HI R27, RZ, 0x18, R22 ;  /* 0x00000018ff1b7819 */ /* 0x002fe20000011616 */
[----:B------:R-:W-:-:S03]  /*1130*/  IMAD.IADD R22, R25, 0x1, -R11 ;  /* 0x0000000119167824 */ /* 0x000fc600078e0a0b */
[----:B------:R-:W-:Y:S02]  /*1140*/  LOP3.LUT R27, R27, 0xf, RZ, 0xc0, !PT ;  /* 0x0000000f1b1b7812 */ /* 0x000fe400078ec0ff */
[----:B------:R-:W-:Y:S01]  /*1150*/  LOP3.LUT R16, R12, 0xf, RZ, 0xc0, !PT ;  /* 0x0000000f0c107812 */ /* 0x000fe200078ec0ff */
[----:B------:R-:W-:Y:S02]  /*1160*/  I2F.F16 R21, R21 ;  /* 0x0000001500157306 */ /* 0x000fe40000200c00 */
[----:B------:R-:W-:-:S06]  /*1170*/  IMAD.IADD R25, R27, 0x1, -R11 ;  /* 0x000000011b197824 */ /* 0x000fcc00078e0a0b */
[----:B------:R-:W1:Y:S01]  /*1180*/  I2F.F16 R22, R22 ;  /* 0x0000001600167306 */ /* 0x000e620000200c00 */
[----:B------:R-:W-:Y:S01]  /*1190*/  IMAD.IADD R16, R16, 0x1, -R11 ;  /* 0x0000000110107824 */ /* 0x000fe200078e0a0b */
[----:B--2---:R-:W-:-:S06]  /*11a0*/  PRMT R26, R13, 0x5410, R26 ;  /* 0x000054100d1a7816 */ /* 0x004fcc000000001a */
[----:B------:R-:W-:Y:S01]  /*11b0*/  I2F.F16 R12, R29 ;  /* 0x0000001d000c7306 */ /* 0x000fe20000200c00 */
[----:B------:R-:W-:-:S07]  /*11c0*/  HFMA2.MMA R19, R23, R26, R19 ;  /* 0x0000001a17137235 */ /* 0x000fce0000000013 */
[----:B------:R-:W2:Y:S01]  /*11d0*/  I2F.F16 R25, R25 ;  /* 0x0000001900197306 */ /* 0x000ea20000200c00 */
[----:B-1----:R-:W-:-:S07]  /*11e0*/  PRMT R22, R21, 0x5410, R22 ;  /* 0x0000541015167816 */ /* 0x002fce0000000016 */
[----:B------:R-:W1:Y:S01]  /*11f0*/  I2F.F16 R16, R16 ;  /* 0x0000001000107306 */ /* 0x000e620000200c00 */
[----:B------:R-:W-:Y:S01]  /*1200*/  UIADD3 UR5, UR5, -0x4, URZ ;  /* 0xfffffffc05057890 */ /* 0x000fe2000fffe03f */
[----:B------:R-:W-:Y:S01]  /*1210*/  HFMA2.MMA R19, R18, R22, R19 ;  /* 0x0000001612137235 */ /* 0x000fe20000000013 */
[----:B--2---:R-:W-:-:S04]  /*1220*/  PRMT R12, R25, 0x5410, R12 ;  /* 0x00005410190c7816 */ /* 0x004fc8000000000c */
[----:B------:R-:W-:Y:S02]  /*1230*/  ISETP.NE.AND P0, PT, RZ, UR5, PT ;  /* 0x00000005ff007c0c */ /* 0x000fe4000bf05270 */
[----:B0-----:R-:W-:Y:S02]  /*1240*/  IADD3 R2, P2, R2, 0x40, RZ ;  /* 0x0000004002027810 */ /* 0x001fe40007f5e0ff */
[----:B-1----:R-:W-:Y:S01]  /*1250*/  PRMT R15, R16, 0x5410, R15 ;  /* 0x00005410100f7816 */ /* 0x002fe2000000000f */
[----:B------:R-:W-:Y:S01]  /*1260*/  HFMA2.MMA R19, R17, R12, R19 ;  /* 0x0000000c11137235 */ /* 0x000fe20000000013 */
[----:B------:R-:W-:-:S03]  /*1270*/  IADD3 R4, P1, R4, UR7, RZ ;  /* 0x0000000704047c10 */ /* 0x000fc6000ff3e0ff */
[----:B------:R-:W-:Y:S02]  /*1280*/  HFMA2 R24, R20, R15, R24 ;  /* 0x0000000f14187231 */ /* 0x000fe40000000018 */
[----:B------:R-:W-:Y:S01]  /*1290*/  IMAD.X R3, RZ, RZ, R3, P2 ;  /* 0x000000ffff037224 */ /* 0x000fe200010e0603 */
[----:B------:R-:W-:Y:S01]  /*12a0*/  IADD3.X R5, R5, UR14, RZ, P1, !PT ;  /* 0x0000000e05057c10 */ /* 0x000fe20008ffe4ff */
[C---:B------:R-:W-:Y:S02]  /*12b0*/  HFMA2 R13, R10.reuse.H0_H0, R24, R14 ;  /* 0x000000180a0d7231 */ /* 0x040fe4000000080e */
[----:B------:R-:W-:Y:S02]  /*12c0*/  IMAD.MOV.U32 R12, RZ, RZ, R2 ;  /* 0x000000ffff0c7224 */ /* 0x000fe400078e0002 */
[----:B------:R-:W-:Y:S02]  /*12d0*/  IMAD.MOV.U32 R15, RZ, RZ, R3 ;  /* 0x000000ffff0f7224 */ /* 0x000fe400078e0003 */
[----:B------:R-:W-:Y:S01]  /*12e0*/  HFMA2 R13, R10.H0_H0, R19, R13 ;  /* 0x000000130a0d7231 */ /* 0x000fe2000000080d */
[----:B------:R-:W-:Y:S06]  /*12f0*/  @P0 BRA `(.L_x_12) ;  /* 0xfffffff400040947 */ /* 0x000fec000383ffff */
[----:B------:R-:W-:Y:S02]  /*1300*/  IMAD.MOV.U32 R12, RZ, RZ, R2 ;  /* 0x000000ffff0c7224 */ /* 0x000fe400078e0002 */
[----:B------:R-:W-:-:S07]  /*1310*/  IMAD.MOV.U32 R15, RZ, RZ, R3 ;  /* 0x000000ffff0f7224 */ /* 0x000fce00078e0003 */
.L_x_11:
[----:B------:R-:W-:Y:S01]  /*1320*/  ISETP.NE.AND P0, PT, RZ, UR8, PT ;  /* 0x00000008ff007c0c */ /* 0x000fe2000bf05270 */
[----:B------:R-:W-:Y:S02]  /*1330*/  IMAD.MOV.U32 R2, RZ, RZ, R12 ;  /* 0x000000ffff027224 */ /* 0x000fe400078e000c */
[----:B------:R-:W-:-:S10]  /*1340*/  IMAD.MOV.U32 R3, RZ, RZ, R15 ;  /* 0x000000ffff037224 */ /* 0x000fd400078e000f */
[----:B------:R-:W-:Y:S05]  /*1350*/  @!P0 BRA `(.L_x_13) ;  /* 0x0000000800308947 */ /* 0x000fea0003800000 */
[----:B------:R-:W2:Y:S04]  /*1360*/  LDG.E.CONSTANT R18, desc[UR10][R4.64] ;  /* 0x0000000a04127981 */ /* 0x000ea8000c1e9900 */
[----:B------:R-:W3:Y:S04]  /*1370*/  LDG.E.CONSTANT R17, desc[UR10][R2.64] ;  /* 0x0000000a02117981 */ /* 0x000ee8000c1e9900 */
[----:B------:R-:W4:Y:S04]  /*1380*/  LDG.E.CONSTANT R16, desc[UR10][R2.64+0x4] ;  /* 0x0000040a02107981 */ /* 0x000f28000c1e9900 */
[----:B------:R-:W4:Y:S04]  /*1390*/  LDG.E.CONSTANT R15, desc[UR10][R2.64+0x8] ;  /* 0x0000080a020f7981 */ /* 0x000f28000c1e9900 */
[----:B------:R-:W4:Y:S01]  /*13a0*/  LDG.E.CONSTANT R12, desc[UR10][R2.64+0xc] ;  /* 0x00000c0a020c7981 */ /* 0x000f22000c1e9900 */
[----:B------:R-:W-:-:S06]  /*13b0*/  UISETP.NE.AND UP0, UPT, UR8, 0x1, UPT ;  /* 0x000000010800788c */ /* 0x000fcc000bf05270 */
[----:B------:R-:W-:Y:S02]  /*13c0*/  PLOP3.LUT P0, PT, PT, PT, UP0, 0x80, 0x0 ;  /* 0x000000000000781c */ /* 0x000fe40003f0f008 */
[----:B--2---:R-:W-:Y:S02]  /*13d0*/  LOP3.LUT R20, R18, 0xf, RZ, 0xc0, !PT ;  /* 0x0000000f12147812 */ /* 0x004fe400078ec0ff */
[--C-:B------:R-:W-:Y:S02]  /*13e0*/  SHF.R.U32.HI R21, RZ, 0x4, R18.reuse ;  /* 0x00000004ff157819 */ /* 0x100fe40000011612 */
[--C-:B------:R-:W-:Y:S01]  /*13f0*/  SHF.R.U32.HI R23, RZ, 0xc, R18.reuse ;  /* 0x0000000cff177819 */ /* 0x100fe20000011612 */
[----:B------:R-:W-:Y:S01]  /*1400*/  IMAD.IADD R19, R20, 0x1, -R11 ;  /* 0x0000000114137824 */ /* 0x000fe200078e0a0b */
[----:B------:R-:W-:Y:S02]  /*1410*/  LOP3.LUT R20, R21, 0xf, RZ, 0xc0, !PT ;  /* 0x0000000f15147812 */ /* 0x000fe400078ec0ff */
[----:B------:R-:W-:-:S02]  /*1420*/  SHF.R.U32.HI R21, RZ, 0x8, R18 ;  /* 0x00000008ff157819 */ /* 0x000fc40000011612 */
[----:B------:R-:W-:Y:S01]  /*1430*/  SHF.R.U32.HI R25, RZ, 0x14, R18 ;  /* 0x00000014ff197819 */ /* 0x000fe20000011612 */
[----:B------:R-:W-:Y:S01]  /*1440*/  IMAD.IADD R20, R20, 0x1, -R11 ;  /* 0x0000000114147824 */ /* 0x000fe200078e0a0b */
[----:B------:R-:W-:Y:S01]  /*1450*/  LOP3.LUT R22, R21, 0xf, RZ, 0xc0, !PT ;  /* 0x0000000f15167812 */ /* 0x000fe200078ec0ff */
[----:B------:R-:W-:Y:S01]  /*1460*/  I2F.F16 R19, R19 ;  /* 0x0000001300137306 */ /* 0x000fe20000200c00 */
[----:B------:R-:W-:-:S03]  /*1470*/  LEA.HI R14, R18, -R11, RZ, 0x4 ;  /* 0x8000000b120e7211 */ /* 0x000fc600078f20ff */
[--C-:B------:R-:W-:Y:S01]  /*1480*/  IMAD.IADD R21, R22, 0x1, -R11.reuse ;  /* 0x0000000116157824 */ /* 0x100fe200078e0a0b */
[----:B------:R-:W-:Y:S02]  /*1490*/  LOP3.LUT R22, R23, 0xf, RZ, 0xc0, !PT ;  /* 0x0000000f17167812 */ /* 0x000fe400078ec0ff */
[----:B------:R-:W-:Y:S01]  /*14a0*/  SHF.R.U32.HI R23, RZ, 0x10, R18 ;  /* 0x00000010ff177819 */ /* 0x000fe20000011612 */
[----:B------:R-:W0:Y:S02]  /*14b0*/  I2F.F16 R20, R20 ;  /* 0x0000001400147306 */ /* 0x000e240000200c00 */
[----:B------:R-:W-:Y:S01]  /*14c0*/  IMAD.IADD R22, R22, 0x1, -R11 ;  /* 0x0000000116167824 */ /* 0x000fe200078e0a0b */
[----:B------:R-:W-:-:S05]  /*14d0*/  LOP3.LUT R24, R23, 0xf, RZ, 0xc0, !PT ;  /* 0x0000000f17187812 */ /* 0x000fca00078ec0ff */
[----:B------:R-:W-:Y:S01]  /*14e0*/  IMAD.IADD R23, R24, 0x1, -R11 ;  /* 0x0000000118177824 */ /* 0x000fe200078e0a0b */
[----:B------:R-:W-:Y:S01]  /*14f0*/  I2F.F16 R21, R21 ;  /* 0x0000001500157306 */ /* 0x000fe20000200c00 */
[----:B------:R-:W-:Y:S02]  /*1500*/  LOP3.LUT R24, R25, 0xf, RZ, 0xc0, !PT ;  /* 0x0000000f19187812 */ /* 0x000fe400078ec0ff */
[----:B------:R-:W-:-:S03]  /*1510*/  SHF.R.U32.HI R25, RZ, 0x18, R18 ;  /* 0x00000018ff197819 */ /* 0x000fc60000011612 */
[----:B------:R-:W-:Y:S01]  /*1520*/  IMAD.IADD R18, R24, 0x1, -R11 ;  /* 0x0000000118127824 */ /* 0x000fe200078e0a0b */
[----:B------:R-:W-:Y:S01]  /*1530*/  LOP3.LUT R24, R25, 0xf, RZ, 0xc0, !PT ;  /* 0x0000000f19187812 */ /* 0x000fe200078ec0ff */
[----:B------:R-:W1:Y:S01]  /*1540*/  I2F.F16 R22, R22 ;  /* 0x0000001600167306 */ /* 0x000e620000200c00 */
[----:B0-----:R-:W-:-:S03]  /*1550*/  PRMT R20, R19, 0x5410, R20 ;  /* 0x0000541013147816 */ /* 0x001fc60000000014 */
[----:B------:R-:W-:Y:S02]  /*1560*/  IMAD.IADD R24, R24, 0x1, -R11 ;  /* 0x0000000118187824 */ /* 0x000fe400078e0a0b */
[----:B---3--:R-:W-:Y:S02]  /*1570*/  HMUL2 R17, R17, R20 ;  /* 0x0000001411117232 */ /* 0x008fe40000000000 */
[----:B------:R-:W-:Y:S01]  /*1580*/  I2F.F16 R23, R23 ;  /* 0x0000001700177306 */ /* 0x000fe20000200c00 */
[----:B-1----:R-:W-:-:S07]  /*1590*/  PRMT R22, R21, 0x5410, R22 ;  /* 0x0000541015167816 */ /* 0x002fce0000000016 */
[----:B------:R-:W0:Y:S01]  /*15a0*/  I2F.F16 R18, R18 ;  /* 0x0000001200127306 */ /* 0x000e220000200c00 */
[----:B----4-:R-:W-:-:S07]  /*15b0*/  HFMA2.MMA R17, R16, R22, R17 ;  /* 0x0000001610117235 */ /* 0x010fce0000000011 */
[----:B------:R-:W-:Y:S01]  /*15c0*/  I2F.F16 R14, R14 ;  /* 0x0000000e000e7306 */ /* 0x000fe20000200c00 */
[----:B0-----:R-:W-:-:S07]  /*15d0*/  PRMT R18, R23, 0x5410, R18 ;  /* 0x0000541017127816 */ /* 0x001fce0000000012 */
[----:B------:R-:W0:Y:S01]  /*15e0*/  I2F.F16 R25, R24 ;  /* 0x0000001800197306 */ /* 0x000e220000200c00 */
[----:B------:R-:W-:Y:S01]  /*15f0*/  HFMA2 R17, R15, R18, R17 ;  /* 0x000000120f117231 */ /* 0x000fe20000000011 */
[----:B0-----:R-:W-:-:S06]  /*1600*/  PRMT R14, R25, 0x5410, R14 ;  /* 0x00005410190e7816 */ /* 0x001fcc000000000e */
[----:B------:R-:W-:-:S10]  /*1610*/  HFMA2.MMA R17, R12, R14, R17 ;  /* 0x0000000e0c117235 */ /* 0x000fd40000000011 */
[----:B-----5:R-:W-:Y:S01]  /*1620*/  HFMA2 R13, R10.H0_H0, R17, R13 ;  /* 0x000000110a0d7231 */ /* 0x020fe2000000080d */
[----:B------:R-:W-:Y:S06]  /*1630*/  @!P0 BRA `(.L_x_13) ;  /* 0x0000000400788947 */ /* 0x000fec0003800000 */
[----:B------:R-:W-:Y:S01]  /*1640*/  IADD3 R18, P0, R4, UR7, RZ ;  /* 0x0000000704127c10 */ /* 0x000fe2000ff1e0ff */
[----:B------:R-:W2:Y:S03]  /*1650*/  LDG.E.CONSTANT R17, desc[UR10][R2.64+0x10] ;  /* 0x0000100a02117981 */ /* 0x000ea6000c1e9900 */
[----:B------:R-:W-:Y:S01]  /*1660*/  IADD3.X R19, R5, UR14, RZ, P0, !PT ;  /* 0x0000000e05137c10 */ /* 0x000fe200087fe4ff */
[----:B------:R-:W3:Y:S04]  /*1670*/  LDG.E.CONSTANT R16, desc[UR10][R2.64+0x14] ;  /* 0x0000140a02107981 */ /* 0x000ee8000c1e9900 */
[----:B------:R-:W4:Y:S04]  /*1680*/  LDG.E.CONSTANT R18, desc[UR10][R18.64] ;  /* 0x0000000a12127981 */ /* 0x000f28000c1e9900 */
[----:B------:R-:W5:Y:S04]  /*1690*/  LDG.E.CONSTANT R15, desc[UR10][R2.64+0x18] ;  /* 0x0000180a020f7981 */ /* 0x000f68000c1e9900 */
[----:B------:R-:W5:Y:S01]  /*16a0*/  LDG.E.CONSTANT R12, desc[UR10][R2.64+0x1c] ;  /* 0x00001c0a020c7981 */ /* 0x000f62000c1e9900 */
[----:B------:R-:W-:-:S06]  /*16b0*/  UISETP.NE.AND UP0, UPT, UR8, 0x2, UPT ;  /* 0x000000020800788c */ /* 0x000fcc000bf05270 */
[----:B------:R-:W-:Y:S02]  /*16c0*/  PLOP3.LUT P0, PT, PT, PT, UP0, 0x80, 0x0 ;  /* 0x000000000000781c */ /* 0x000fe40003f0f008 */
[----:B----4-:R-:W-:Y:S02]  /*16d0*/  LOP3.LUT R20, R18, 0xf, RZ, 0xc0, !PT ;  /* 0x0000000f12147812 */ /* 0x010fe400078ec0ff */
[----:B------:R-:W-:-:S03]  /*16e0*/  SHF.R.U32.HI R21, RZ, 0x4, R18 ;  /* 0x00000004ff157819 */ /* 0x000fc60000011612 */
[--C-:B------:R-:W-:Y:S01]  /*16f0*/  IMAD.IADD R22, R20, 0x1, -R11.reuse ;  /* 0x0000000114167824 */ /* 0x100fe200078e0a0b */
[----:B------:R-:W-:Y:S02]  /*1700*/  LOP3.LUT R20, R21, 0xf, RZ, 0xc0, !PT ;  /* 0x0000000f15147812 */ /* 0x000fe400078ec0ff */
[--C-:B------:R-:W-:Y:S02]  /*1710*/  SHF.R.U32.HI R21, RZ, 0x8, R18.reuse ;  /* 0x00000008ff157819 */ /* 0x100fe40000011612 */
[----:B------:R-:W-:Y:S02]  /*1720*/  SHF.R.U32.HI R23, RZ, 0xc, R18 ;  /* 0x0000000cff177819 */ /* 0x000fe40000011612 */
[----:B------:R-:W-:Y:S01]  /*1730*/  LOP3.LUT R24, R21, 0xf, RZ, 0xc0, !PT ;  /* 0x0000000f15187812 */ /* 0x000fe200078ec0ff */
[----:B------:R-:W-:-:S04]  /*1740*/  IMAD.IADD R20, R20, 0x1, -R11 ;  /* 0x0000000114147824 */ /* 0x000fc800078e0a0b */
[--C-:B------:R-:W-:Y:S01]  /*1750*/  IMAD.IADD R21, R24, 0x1, -R11.reuse ;  /* 0x0000000118157824 */ /* 0x100fe200078e0a0b */
[----:B------:R-:W-:Y:S02]  /*1760*/  LOP3.LUT R24, R23, 0xf, RZ, 0xc0, !PT ;  /* 0x0000000f17187812 */ /* 0x000fe400078ec0ff */
[--C-:B------:R-:W-:Y:S01]  /*1770*/  SHF.R.U32.HI R23, RZ, 0x10, R18.reuse ;  /* 0x00000010ff177819 */ /* 0x100fe20000011612 */
[----:B------:R-:W-:Y:S01]  /*1780*/  I2F.F16 R19, R22 ;  /* 0x0000001600137306 */ /* 0x000fe20000200c00 */
[----:B------:R-:W-:Y:S02]  /*1790*/  SHF.R.U32.HI R25, RZ, 0x14, R18 ;  /* 0x00000014ff197819 */ /* 0x000fe40000011612 */
[----:B------:R-:W-:Y:S01]  /*17a0*/  LOP3.LUT R26, R23, 0xf, RZ, 0xc0, !PT ;  /* 0x0000000f171a7812 */ /* 0x000fe200078ec0ff */
[----:B------:R-:W-:-:S04]  /*17b0*/  IMAD.IADD R24, R24, 0x1, -R11 ;  /* 0x0000000118187824 */ /* 0x000fc800078e0a0b */
[----:B------:R-:W0:Y:S01]  /*17c0*/  I2F.F16 R20, R20 ;  /* 0x0000001400147306 */ /* 0x000e220000200c00 */
[----:B------:R-:W-:Y:S01]  /*17d0*/  IMAD.IADD R23, R26, 0x1, -R11 ;  /* 0x000000011a177824 */ /* 0x000fe200078e0a0b */
[----:B------:R-:W-:Y:S02]  /*17e0*/  LOP3.LUT R26, R25, 0xf, RZ, 0xc0, !PT ;  /* 0x0000000f191a7812 */ /* 0x000fe400078ec0ff */
[----:B------:R-:W-:-:S04]  /*17f0*/  SHF.R.U32.HI R25, RZ, 0x18, R18 ;  /* 0x00000018ff197819 */ /* 0x000fc80000011612 */
[----:B------:R-:W-:Y:S01]  /*1800*/  I2F.F16 R21, R21 ;  /* 0x0000001500157306 */ /* 0x000fe20000200c00 */
[----:B------:R-:W-:Y:S01]  /*1810*/  LEA.HI R14, R18, -R11, RZ, 0x4 ;  /* 0x8000000b120e7211 */ /* 0x000fe200078f20ff */
[----:B------:R-:W-:Y:S01]  /*1820*/  IMAD.IADD R18, R26, 0x1, -R11 ;  /* 0x000000011a127824 */ /* 0x000fe200078e0a0b */
[----:B------:R-:W-:-:S05]  /*1830*/  LOP3.LUT R26, R25, 0xf, RZ, 0xc0, !PT ;  /* 0x0000000f191a7812 */ /* 0x000fca00078ec0ff */
[----:B------:R-:W1:Y:S01]  /*1840*/  I2F.F16 R22, R24 ;  /* 0x0000001800167306 */ /* 0x000e620000200c00 */
[----:B------:R-:W-:Y:S01]  /*1850*/  IMAD.IADD R25, R26, 0x1, -R11 ;  /* 0x000000011a197824 */ /* 0x000fe200078e0a0b */
[----:B0-----:R-:W-:-:S06]  /*1860*/  PRMT R20, R19, 0x5410, R20 ;  /* 0x0000541013147816 */ /* 0x001fcc0000000014 */
[----:B------:R-:W-:Y:S01]  /*1870*/  I2F.F16 R23, R23 ;  /* 0x0000001700177306 */ /* 0x000fe20000200c00 */
[----:B--2---:R-:W-:-:S07]  /*1880*/  HMUL2 R17, R17, R20 ;  /* 0x0000001411117232 */ /* 0x004fce0000000000 */
[----:B------:R-:W0:Y:S01]  /*1890*/  I2F.F16 R18, R18 ;  /* 0x0000001200127306 */ /* 0x000e220000200c00 */
[----:B-1----:R-:W-:-:S07]  /*18a0*/  PRMT R22, R21, 0x5410, R22 ;  /* 0x0000541015167816 */ /* 0x002fce0000000016 */
[----:B------:R-:W-:Y:S01]  /*18b0*/  I2F.F16 R14, R14 ;  /* 0x0000000e000e7306 */ /* 0x000fe20000200c00 */
[----:B---3--:R-:W-:-:S07]  /*18c0*/  HFMA2.MMA R17, R16, R22, R17 ;  /* 0x0000001610117235 */ /* 0x008fce0000000011 */
[----:B------:R-:W1:Y:S01]  /*18d0*/  I2F.F16 R25, R25 ;  /* 0x0000001900197306 */ /* 0x000e620000200c00 */
[----:B0-----:R-:W-:-:S05]  /*18e0*/  PRMT R18, R23, 0x5410, R18 ;  /* 0x0000541017127816 */ /* 0x001fca0000000012 */
[----:B-----5:R-:W-:Y:S01]  /*18f0*/  HFMA2 R17, R15, R18, R17 ;  /* 0x000000120f117231 */ /* 0x020fe20000000011 */
[----:B-1----:R-:W-:-:S06]  /*1900*/  PRMT R14, R25, 0x5410, R14 ;  /* 0x00005410190e7816 */ /* 0x002fcc000000000e */
[----:B------:R-:W-:-:S10]  /*1910*/  HFMA2.MMA R17, R12, R14, R17 ;  /* 0x0000000e0c117235 */ /* 0x000fd40000000011 */
[----:B------:R-:W-:Y:S01]  /*1920*/  HFMA2 R13, R10.H0_H0, R17, R13 ;  /* 0x000000110a0d7231 */ /* 0x000fe2000000080d */
[----:B------:R-:W-:Y:S06]  /*1930*/  @!P0 BRA `(.L_x_13) ;  /* 0x0000000000b88947 */ /* 0x000fec0003800000 */
[C---:B------:R-:W-:Y:S01]  /*1940*/  LEA R16, P0, R9.reuse, R4, 0x3 ;  /* 0x0000000409107211 */ /* 0x040fe200078018ff */
[----:B------:R-:W-:Y:S01]  /*1950*/  IMAD.U32 R4, RZ, RZ, UR13 ;  /* 0x0000000dff047e24 */ /* 0x000fe2000f8e00ff */
[----:B------:R-:W2:Y:S04]  /*1960*/  LDG.E.CONSTANT R14, desc[UR10][R2.64+0x2c] ;  /* 0x00002c0a020e7981 */ /* 0x000ea8000c1e9900 */
[----:B------:R-:W-:Y:S02]  /*1970*/  LEA.HI.X R17, R9, R5, R4, 0x3, P0 ;  /* 0x0000000509117211 */ /* 0x000fe400000f1c04 */
[----:B------:R-:W3:Y:S04]  /*1980*/  LDG.E.CONSTANT R9, desc[UR10][R2.64+0x20] ;  /* 0x0000200a02097981 */ /* 0x000ee8000c1e9900 */
[----:B------:R-:W4:Y:S04]  /*1990*/  LDG.E.CONSTANT R12, desc[UR10][R16.64] ;  /* 0x0000000a100c7981 */ /* 0x000f28000c1e9900 */
[----:B------:R-:W5:Y:S04]  /*19a0*/  LDG.E.CONSTANT R5, desc[UR10][R2.64+0x24] ;  /* 0x0000240a02057981 */ /* 0x000f68000c1e9900 */
[----:B------:R0:W2:Y:S01]  /*19b0*/  LDG.E.CONSTANT R4, desc[UR10][R2.64+0x28] ;  /* 0x0000280a02047981 */ /* 0x0000a2000c1e9900 */
[----:B----4-:R-:W-:-:S02]  /*19c0*/  SHF.R.U32.HI R17, RZ, 0x8, R12 ;  /* 0x00000008ff117819 */ /* 0x010fc4000001160c */
[--C-:B------:R-:W-:Y:S02]  /*19d0*/  SHF.R.U32.HI R19, RZ, 0x4, R12.reuse ;  /* 0x00000004ff137819 */ /* 0x100fe4000001160c */
[----:B------:R-:W-:Y:S02]  /*19e0*/  LOP3.LUT R22, R17, 0xf, RZ, 0xc0, !PT ;  /* 0x0000000f11167812 */ /* 0x000fe400078ec0ff */
[----:B------:R-:W-:Y:S02]  /*19f0*/  SHF.R.U32.HI R17, RZ, 0xc, R12 ;  /* 0x0000000cff117819 */ /* 0x000fe4000001160c */
[----:B------:R-:W-:Y:S02]  /*1a00*/  LOP3.LUT R18, R12, 0xf, RZ, 0xc0, !PT ;  /* 0x0000000f0c127812 */ /* 0x000fe400078ec0ff */
[----:B------:R-:W-:Y:S01]  /*1a10*/  LOP3.LUT R20, R19, 0xf, RZ, 0xc0, !PT ;  /* 0x0000000f13147812 */ /* 0x000fe200078ec0ff */
[--C-:B0-----:R-:W-:Y:S01]  /*1a20*/  IMAD.IADD R2, R22, 0x1, -R11.reuse ;  /* 0x0000000116027824 */ /* 0x101fe200078e0a0b */
[----:B------:R-:W-:Y:S01]  /*1a30*/  LOP3.LUT R22, R17, 0xf, RZ, 0xc0, !PT ;  /* 0x0000000f11167812 */ /* 0x000fe200078ec0ff */
[----:B------:R-:W-:-:S02]  /*1a40*/  IMAD.IADD R18, R18, 0x1, -R11 ;  /* 0x0000000112127824 */ /* 0x000fc400078e0a0b */
[--C-:B------:R-:W-:Y:S01]  /*1a50*/  IMAD.IADD R20, R20, 0x1, -R11.reuse ;  /* 0x0000000114147824 */ /* 0x100fe200078e0a0b */
[----:B------:R-:W-:Y:S01]  /*1a60*/  SHF.R.U32.HI R19, RZ, 0x10, R12 ;  /* 0x00000010ff137819 */ /* 0x000fe2000001160c */
[----:B------:R-:W-:Y:S01]  /*1a70*/  IMAD.IADD R17, R22, 0x1, -R11 ;  /* 0x0000000116117824 */ /* 0x000fe200078e0a0b */
[----:B------:R0:W-:Y:S01]  /*1a80*/  I2F.F16 R16, R18 ;  /* 0x0000001200107306 */ /* 0x0001e20000200c00 */
[----:B------:R-:W-:-:S07]  /*1a90*/  LEA.HI R15, R12, -R11, RZ, 0x4 ;  /* 0x8000000b0c0f7211 */ /* 0x000fce00078f20ff */
[----:B------:R1:W4:Y:S01]  /*1aa0*/  I2F.F16 R3, R20 ;  /* 0x0000001400037306 */ /* 0x0003220000200c00 */
[----:B0-----:R-:W-:Y:S02]  /*1ab0*/  LOP3.LUT R18, R19, 0xf, RZ, 0xc0, !PT ;  /* 0x0000000f13127812 */ /* 0x001fe400078ec0ff */
[--C-:B------:R-:W-:Y:S02]  /*1ac0*/  SHF.R.U32.HI R19, RZ, 0x14, R12.reuse ;  /* 0x00000014ff137819 */ /* 0x100fe4000001160c */
[----:B------:R-:W-:-:S03]  /*1ad0*/  SHF.R.U32.HI R12, RZ, 0x18, R12 ;  /* 0x00000018ff0c7819 */ /* 0x000fc6000001160c */
[----:B------:R-:W-:Y:S01]  /*1ae0*/  I2F.F16 R2, R2 ;  /* 0x0000000200027306 */ /* 0x000fe20000200c00 */
[----:B-1----:R-:W-:Y:S01]  /*1af0*/  LOP3.LUT R20, R19, 0xf, RZ, 0xc0, !PT ;  /* 0x0000000f13147812 */ /* 0x002fe200078ec0ff */
[----:B------:R-:W-:Y:S01]  /*1b00*/  IMAD.IADD R18, R18, 0x1, -R11 ;  /* 0x0000000112127824 */ /* 0x000fe200078e0a0b */
[----:B------:R-:W-:-:S05]  /*1b10*/  LOP3.LUT R12, R12, 0xf, RZ, 0xc0, !PT ;  /* 0x0000000f0c0c7812 */ /* 0x000fca00078ec0ff */
[----:B------:R-:W0:Y:S01]  /*1b20*/  I2F.F16 R17, R17 ;  /* 0x0000001100117306 */ /* 0x000e220000200c00 */
[----:B------:R-:W-:Y:S01]  /*1b30*/  IMAD.IADD R20, R20, 0x1, -R11 ;  /* 0x0000000114147824 */ /* 0x000fe200078e0a0b */
[----:B----4-:R-:W-:Y:S01]  /*1b40*/  PRMT R16, R16, 0x5410, R3 ;  /* 0x0000541010107816 */ /* 0x010fe20000000003 */
[----:B------:R-:W-:-:S05]  /*1b50*/  IMAD.IADD R12, R12, 0x1, -R11 ;  /* 0x000000010c0c7824 */ /* 0x000fca00078e0a0b */
[----:B------:R-:W-:Y:S01]  /*1b60*/  I2F.F16 R18, R18 ;  /* 0x0000001200127306 */ /* 0x000fe20000200c00 */
[----:B---3--:R-:W-:-:S07]  /*1b70*/  HMUL2 R9, R9, R16 ;  /* 0x0000001009097232 */ /* 0x008fce0000000000 */
[----:B------:R-:W1:Y:S01]  /*1b80*/  I2F.F16 R19, R20 ;  /* 0x0000001400137306 */ /* 0x000e620000200c00 */
[----:B0-----:R-:W-:-:S07]  /*1b90*/  PRMT R2, R2, 0x5410, R17 ;  /* 0x0000541002027816 */ /* 0x001fce0000000011 */
[----:B------:R-:W-:Y:S01]  /*1ba0*/  I2F.F16 R15, R15 ;  /* 0x0000000f000f7306 */ /* 0x000fe20000200c00 */
[----:B-----5:R-:W-:-:S07]  /*1bb0*/  HFMA2.MMA R2, R5, R2, R9 ;  /* 0x0000000205027235 */ /* 0x020fce0000000009 */
[----:B------:R-:W0:Y:S01]  /*1bc0*/  I2F.F16 R12, R12 ;  /* 0x0000000c000c7306 */ /* 0x000e220000200c00 */
[----:B-1----:R-:W-:-:S05]  /*1bd0*/  PRMT R19, R18, 0x5410, R19 ;  /* 0x0000541012137816 */ /* 0x002fca0000000013 */
[----:B--2---:R-:W-:Y:S01]  /*1be0*/  HFMA2 R2, R4, R19, R2 ;  /* 0x0000001304027231 */ /* 0x004fe20000000002 */
[----:B0-----:R-:W-:-:S06]  /*1bf0*/  PRMT R5, R12, 0x5410, R15 ;  /* 0x000054100c057816 */ /* 0x001fcc000000000f */
[----:B------:R-:W-:-:S10]  /*1c00*/  HFMA2.MMA R5, R14, R5, R2 ;  /* 0x000000050e057235 */ /* 0x000fd40000000002 */
[----:B------:R-:W-:-:S07]  /*1c10*/  HFMA2 R13, R10.H0_H0, R5, R13 ;  /* 0x000000050a0d7231 */ /* 0x000fce000000080d */
.L_x_13:
[----:B------:R-:W-:Y:S01]  /*1c20*/  ULDC UR5, c[0x0][0x244] ;  /* 0x0000910000057ab9 */ /* 0x000fe20000000800 */
[----:B------:R-:W-:Y:S01]  /*1c30*/  VIADD R8, R8, 0x1 ;  /* 0x0000000108087836 */ /* 0x000fe20000000000 */
[----:B------:R-:W-:-:S06]  /*1c40*/  UIADD3 UR4, UR4, UR5, URZ ;  /* 0x0000000504047290 */ /* 0x000fcc000fffe03f */
[----:B------:R-:W-:-:S13]  /*1c50*/  ISETP.LE.AND P0, PT, R6, UR4, PT ;  /* 0x0000000406007c0c */ /* 0x000fda000bf03270 */
[----:B------:R-:W-:Y:S05]  /*1c60*/  @!P0 BRA `(.L_x_14) ;  /* 0xffffffe8000c8947 */ /* 0x000fea000383ffff */
.L_x_9:
        /* <DEDUP_REMOVED lines=12> */
.L_x_15:
[----:B-----5:R-:W-:-:S05]  /*1d30*/  HADD2 R6, R7, R13.H0_H0 ;  /* 0x2000000d07067230 */ /* 0x020fca0000000000 */
[----:B------:R-:W-:-:S05]  /*1d40*/  PRMT R9, R7, R0, R6 ;  /* 0x0000000007097216 */ /* 0x000fca0000000006 */
[----:B------:R-:W2:Y:S02]  /*1d50*/  ATOM.E.CAS.STRONG.GPU PT, R6, [R2], R7, R9 ;  /* 0x000000070206738b */ /* 0x000ea400001ee109 */
[----:B--2---:R-:W-:Y:S01]  /*1d60*/  ISETP.NE.U32.AND P0, PT, R6, R7, PT ;  /* 0x000000070600720c */ /* 0x004fe20003f05070 */
[----:B------:R-:W-:-:S12]  /*1d70*/  IMAD.MOV.U32 R7, RZ, RZ, R6 ;  /* 0x000000ffff077224 */ /* 0x000fd800078e0006 */
[----:B------:R-:W-:Y:S05]  /*1d80*/  @P0 BRA `(.L_x_15) ;  /* 0xfffffffc00e80947 */ /* 0x000fea000383ffff */
[----:B------:R-:W-:Y:S05]  /*1d90*/  EXIT ;  /* 0x000000000000794d */ /* 0x000fea0003800000 */
.L_x_16:
        /* <DEDUP_REMOVED lines=14> */
.L_x_50:


//--------------------- .text._Z16q4_matmul_kernelILb1ELb1ELb1EEvPK6__halfPKjPS0_S2_S4_iiiiiS4_b --------------------------
	.section	.text._Z16q4_matmul_kernelILb1ELb1ELb1EEvPK6__halfPKjPS0_S2_S4_iiiiiS4_b,"ax",@progbits
	.align	128
        .global         _Z16q4_matmul_kernelILb1ELb1ELb1EEvPK6__halfPKjPS0_S2_S4_iiiiiS4_b
        .type           _Z16q4_matmul_kernelILb1ELb1ELb1EEvPK6__halfPKjPS0_S2_S4_iiiiiS4_b,@function
        .size           _Z16q4_matmul_kernelILb1ELb1ELb1EEvPK6__halfPKjPS0_S2_S4_iiiiiS4_b,(.L_x_51 - _Z16q4_matmul_kernelILb1ELb1ELb1EEvPK6__halfPKjPS0_S2_S4_iiiiiS4_b)
        .other          _Z16q4_matmul_kernelILb1ELb1ELb1EEvPK6__halfPKjPS0_S2_S4_iiiiiS4_b,@"STO_CUDA_ENTRY STV_DEFAULT"
_Z16q4_matmul_kernelILb1ELb1ELb1EEvPK6__halfPKjPS0_S2_S4_iiiiiS4_b:
.text._Z16q4_matmul_kernelILb1ELb1ELb1EEvPK6__halfPKjPS0_S2_S4_iiiiiS4_b:
[----:B------:R-:W-:Y:S01]  /*0000*/  LDC R1, c[0x0][0x28] ;  /* 0x00000a00ff017b82 */ /* 0x000fe20000000800 */
[----:B------:R-:W0:Y:S01]  /*0010*/  S2R R3, SR_TID.X ;  /* 0x0000000000037919 */ /* 0x000e220000002100 */
[----:B------:R-:W-:-:S06]  /*0020*/  ULDC.U8 UR4, c[0x0][0x258] ;  /* 0x0000960000047ab9 */ /* 0x000fcc0000000000 */
[----:B------:R-:W1:Y:S01]  /*0030*/  S2UR UR6, SR_CTAID.Z ;  /* 0x00000000000679c3 */ /* 0x000e620000002700 */
[----:B------:R-:W-:Y:S01]  /*0040*/  UPRMT UR4, UR4, 0x8880, URZ ;  /* 0x0000888004047896 */ /* 0x000fe2000800003f */
[----:B------:R-:W0:Y:S01]  /*0050*/  S2R R0, SR_CTAID.Z ;  /* 0x0000000000007919 */ /* 0x000e220000002700 */
[----:B------:R-:W-:Y:S01]  /*0060*/  ULDC UR5, c[0x0][0x248] ;  /* 0x0000920000057ab9 */ /* 0x000fe20000000800 */
[----:B------:R-:W-:Y:S01]  /*0070*/  ULDC.64 UR10, c[0x0][0x208] ;  /* 0x00008200000a7ab9 */ /* 0x000fe20000000a00 */
[----:B------:R-:W-:Y:S01]  /*0080*/  IMAD.U32 R9, RZ, RZ, UR5 ;  /* 0x00000005ff097e24 */ /* 0x000fe2000f8e00ff */
[----:B------:R-:W2:Y:S01]  /*0090*/  S2R R2, SR_TID.Y ;  /* 0x0000000000027919 */ /* 0x000ea20000002200 */
[----:B------:R-:W-:Y:S01]  /*00a0*/  PRMT R21, RZ, 0x5410, RZ ;  /* 0x00005410ff157816 */ /* 0x000fe200000000ff */
[----:B------:R-:W3:Y:S01]  /*00b0*/  LDC R6, c[0x0][0x23c] ;  /* 0x00008f00ff067b82 */ /* 0x000ee20000000800 */
[----:B-1----:R-:W-:-:S06]  /*00c0*/  UIMAD UR6, UR6, UR5, URZ ;  /* 0x00000005060672a4 */ /* 0x002fcc000f8e023f */
[----:B---3--:R-:W-:Y:S02]  /*00d0*/  VIADDMNMX.U32 R9, R9, UR6, R6, PT ;  /* 0x0000000609097c46 */ /* 0x008fe4000b800006 */
[----:B0-----:R-:W-:Y:S02]  /*00e0*/  LOP3.LUT P0, RZ, R0, 0x1, R3, 0xf8, !PT ;  /* 0x0000000100ff7812 */ /* 0x001fe4000780f803 */
[----:B------:R-:W0:Y:S02]  /*00f0*/  S2R R0, SR_CTAID.X ;  /* 0x0000000000007919 */ /* 0x000e240000002500 */
[----:B------:R-:W-:Y:S01]  /*0100*/  ISETP.NE.OR P0, PT, RZ, UR4, P0 ;  /* 0x00000004ff007c0c */ /* 0x000fe20008705670 */
[----:B------:R-:W2:-:S12]  /*0110*/  S2UR UR4, SR_CTAID.Y ;  /* 0x00000000000479c3 */ /* 0x000e980000002600 */
[----:B------:R-:W1:Y:S08]  /*0120*/  @!P0 LDC R7, c[0x0][0x240] ;  /* 0x00009000ff078b82 */ /* 0x000e700000000800 */
[----:B------:R-:W3:Y:S01]  /*0130*/  @!P0 LDC.64 R4, c[0x0][0x220] ;  /* 0x00008800ff048b82 */ /* 0x000ee20000000a00 */
[----:B0-----:R-:W-:Y:S02]  /*0140*/  IMAD R0, R0, 0x20, R3 ;  /* 0x0000002000007824 */ /* 0x001fe400078e0203 */
[----:B--2---:R-:W-:Y:S01]  /*0150*/  VIADD R3, R2, UR4 ;  /* 0x0000000402037c36 */ /* 0x004fe20008000000 */
[----:B------:R-:W-:-:S03]  /*0160*/  R2UR UR4, R9 ;  /* 0x00000000090472ca */ /* 0x000fc600000e0000 */
[----:B-1----:R-:W-:-:S04]  /*0170*/  @!P0 IMAD R7, R3, R7, R0 ;  /* 0x0000000703078224 */ /* 0x002fc800078e0200 */
[----:B---3--:R-:W-:-:S06]  /*0180*/  @!P0 IMAD.WIDE R4, R7, 0x2, R4 ;  /* 0x0000000207048825 */ /* 0x008fcc00078e0204 */
[----:B------:R-:W-:-:S04]  /*0190*/  UIADD3 UR4, -UR6, UR4, URZ ;  /* 0x0000000406047290 */ /* 0x000fc8000fffe13f */
[----:B------:R-:W-:Y:S01]  /*01a0*/  UISETP.GE.AND UP0, UPT, UR4, 0x8, UPT ;  /* 0x000000080400788c */ /* 0x000fe2000bf06270 */
[----:B------:R0:W-:Y:S01]  /*01b0*/  @!P0 STG.E desc[UR10][R4.64], RZ ;  /* 0x000000ff04008986 */ /* 0x0001e2000c10190a */
[----:B------:R-:W-:Y:S01]  /*01c0*/  USHF.R.S32.HI UR5, URZ, 0x1f, UR4 ;  /* 0x0000001f3f057899 */ /* 0x000fe20008011404 */
[----:B------:R-:W-:Y:S03]  /*01d0*/  @!P0 BAR.SYNC.DEFER_BLOCKING 0x0 ;  /* 0x0000000000008b1d */ /* 0x000fe60000010000 */
[----:B------:R-:W-:Y:S01]  /*01e0*/  PLOP3.LUT P0, PT, PT, PT, UP0, 0x80, 0x0 ;  /* 0x000000000000781c */ /* 0x000fe20003f0f008 */
[----:B------:R-:W-:-:S12]  /*01f0*/  ULEA.HI UR5, UR5, UR4, URZ, 0x3 ;  /* 0x0000000405057291 */ /* 0x000fd8000f8f183f */
[----:B0-----:R-:W-:Y:S05]  /*0200*/  @!P0 BRA `(.L_x_17) ;  /* 0x0000001800108947 */ /* 0x001fea0003800000 */
[----:B------:R-:W-:Y:S01]  /*0210*/  ULDC UR12, c[0x0][0x244] ;  /* 0x00009100000c7ab9 */ /* 0x000fe20000000800 */
[----:B------:R-:W-:Y:S01]  /*0220*/  ULOP3.LUT UR5, UR5, 0xfffffff8, URZ, 0xc0, !UPT ;  /* 0xfffffff805057892 */ /* 0x000fe2000f8ec03f */
[----:B------:R-:W-:Y:S01]  /*0230*/  IMAD R2, R3, R6, RZ ;  /* 0x0000000603027224 */ /* 0x000fe200078e02ff */
[----:B------:R-:W-:Y:S02]  /*0240*/  UISETP.GT.AND UP0, UPT, UR12, 0x7, UPT ;  /* 0x000000070c00788c */ /* 0x000fe4000bf04270 */
[----:B------:R-:W-:-:S04]  /*0250*/  UIADD3 UR9, UR6, UR5, URZ ;  /* 0x0000000506097290 */ /* 0x000fc8000fffe03f */
[----:B------:R-:W-:-:S13]  /*0260*/  PLOP3.LUT P0, PT, PT, PT, UP0, 0x80, 0x0 ;  /* 0x000000000000781c */ /* 0x000fda0003f0f008 */
[----:B------:R-:W-:Y:S05]  /*0270*/  @P0 BRA `(.L_x_18) ;  /* 0x0000000000080947 */ /* 0x000fea0003800000 */
[----:B------:R-:W-:Y:S01]  /*0280*/  PRMT R21, R21, 0x5410, RZ ;  /* 0x0000541015157816 */ /* 0x000fe200000000ff */
[----:B------:R-:W-:Y:S06]  /*0290*/  BRA `(.L_x_17) ;  /* 0x0000001400ec7947 */ /* 0x000fec0003800000 */
.L_x_18:
[----:B------:R-:W-:Y:S01]  /*02a0*/  IMAD.U32 R4, RZ, RZ, UR12 ;  /* 0x0000000cff047e24 */ /* 0x000fe2000f8e00ff */
[----:B------:R-:W-:Y:S01]  /*02b0*/  IABS R6, UR6 ;  /* 0x0000000600067c13 */ /* 0x000fe20008000000 */
[----:B------:R-:W-:Y:S01]  /*02c0*/  UMOV UR4, URZ ;  /* 0x0000003f00047c82 */ /* 0x000fe20008000000 */
[----:B------:R-:W-:Y:S02]  /*02d0*/  PRMT R21, RZ, 0x5410, RZ ;  /* 0x00005410ff157816 */ /* 0x000fe400000000ff */
[----:B------:R-:W-:Y:S02]  /*02e0*/  IABS R4, R4 ;  /* 0x0000000400047213 */ /* 0x000fe40000000000 */
[----:B------:R-:W-:Y:S02]  /*02f0*/  R2UR UR8, R6 ;  /* 0x00000000060872ca */ /* 0x000fe400000e0000 */
[----:B------:R-:W-:-:S13]  /*0300*/  R2UR UR13, R4 ;  /* 0x00000000040d72ca */ /* 0x000fda00000e0000 */
[----:B------:R-:W0:Y:S08]  /*0310*/  I2F.RP R4, UR13 ;  /* 0x0000000d00047d06 */ /* 0x000e300008209400 */
[----:B0-----:R-:W0:Y:S02]  /*0320*/  MUFU.RCP R4, R4 ;  /* 0x0000000400047308 */ /* 0x001e240000001000 */
[----:B0-----:R-:W-:-:S06]  /*0330*/  VIADD R5, R4, 0xffffffe ;  /* 0x0ffffffe04057836 */ /* 0x001fcc0000000000 */
[----:B------:R-:W0:Y:S02]  /*0340*/  F2I.FTZ.U32.TRUNC.NTZ R5, R5 ;  /* 0x0000000500057305 */ /* 0x000e24000021f000 */
[----:B0-----:R-:W-:-:S13]  /*0350*/  R2UR UR5, R5 ;  /* 0x00000000050572ca */ /* 0x001fda00000e0000 */
[----:B------:R-:W-:-:S04]  /*0360*/  UIADD3 UR7, URZ, -UR5, URZ ;  /* 0x800000053f077290 */ /* 0x000fc8000fffe03f */
[----:B------:R-:W-:-:S04]  /*0370*/  UIMAD UR7, UR7, UR13, URZ ;  /* 0x0000000d070772a4 */ /* 0x000fc8000f8e023f */
[----:B------:R-:W-:Y:S02]  /*0380*/  UIMAD.WIDE.U32 UR4, UR5, UR7, UR4 ;  /* 0x00000007050472a5 */ /* 0x000fe4000f8e0004 */
[----:B------:R-:W-:Y:S02]  /*0390*/  ULOP3.LUT UR7, UR6, UR12, URZ, 0x3c, !UPT ;  /* 0x0000000c06077292 */ /* 0x000fe4000f8e3c3f */
[----:B------:R-:W-:-:S04]  /*03a0*/  UIMAD.WIDE.U32 UR4, UR5, UR8, URZ ;  /* 0x00000008050472a5 */ /* 0x000fc8000f8e003f */
[----:B------:R-:W-:-:S04]  /*03b0*/  UIADD3 UR4, -UR5, URZ, URZ ;  /* 0x0000003f05047290 */ /* 0x000fc8000fffe13f */
[----:B------:R-:W-:-:S04]  /*03c0*/  UIMAD UR4, UR13, UR4, UR8 ;  /* 0x000000040d0472a4 */ /* 0x000fc8000f8e0208 */
[----:B------:R-:W-:-:S11]  /*03d0*/  UISETP.GT.U32.AND UP0, UPT, UR13, UR4, UPT ;  /* 0x000000040d00728c */ /* 0x000fd6000bf04070 */
[----:B------:R-:W-:Y:S02]  /*03e0*/  @!UP0 UIADD3 UR4, UR4, -UR13, URZ ;  /* 0x8000000d04048290 */ /* 0x000fe4000fffe03f */
[----:B------:R-:W-:Y:S02]  /*03f0*/  @!UP0 UIADD3 UR5, UR5, 0x1, URZ ;  /* 0x0000000105058890 */ /* 0x000fe4000fffe03f */
[----:B------:R-:W-:Y:S02]  /*0400*/  UISETP.GE.U32.AND UP1, UPT, UR4, UR13, UPT ;  /* 0x0000000d0400728c */ /* 0x000fe4000bf26070 */
[----:B------:R-:W-:Y:S02]  /*0410*/  UISETP.GE.AND UP0, UPT, UR7, URZ, UPT ;  /* 0x0000003f0700728c */ /* 0x000fe4000bf06270 */
[----:B------:R-:W-:-:S04]  /*0420*/  USHF.R.S32.HI UR4, URZ, 0x1f, UR12 ;  /* 0x0000001f3f047899 */ /* 0x000fc8000801140c */
[----:B------:R-:W-:-:S03]  /*0430*/  ULEA.HI UR4, UR4, UR12, URZ, 0x3 ;  /* 0x0000000c04047291 */ /* 0x000fc6000f8f183f */
[----:B------:R-:W-:Y:S02]  /*0440*/  @UP1 UIADD3 UR5, UR5, 0x1, URZ ;  /* 0x0000000105051890 */ /* 0x000fe4000fffe03f */
[----:B------:R-:W-:Y:S02]  /*0450*/  UISETP.NE.AND UP1, UPT, UR12, URZ, UPT ;  /* 0x0000003f0c00728c */ /* 0x000fe4000bf25270 */
[----:B------:R-:W-:Y:S02]  /*0460*/  @!UP0 UIADD3 UR5, -UR5, URZ, URZ ;  /* 0x0000003f05058290 */ /* 0x000fe4000fffe13f */
[----:B------:R-:W-:-:S04]  /*0470*/  USHF.R.S32.HI UR4, URZ, 0x3, UR4 ;  /* 0x000000033f047899 */ /* 0x000fc80008011404 */
[----:B------:R-:W-:-:S03]  /*0480*/  ULOP3.LUT UP0, URZ, UR4, 0x1, URZ, 0xc0, !UPT ;  /* 0x00000001043f7892 */ /* 0x000fc6000f80c03f */
[----:B------:R-:W-:-:S07]  /*0490*/  @!UP1 ULOP3.LUT UR5, URZ, UR12, URZ, 0x33, !UPT ;  /* 0x0000000c3f059292 */ /* 0x000fce000f8e333f */
[----:B------:R-:W-:-:S05]  /*04a0*/  UMOV UR7, UR5 ;  /* 0x0000000500077c82 */ /* 0x000fca0008000000 */
.L_x_22:
[----:B------:R-:W-:Y:S01]  /*04b0*/  ULDC UR14, c[0x0][0x240] ;  /* 0x00009000000e7ab9 */ /* 0x000fe20000000800 */
[----:B------:R-:W0:Y:S01]  /*04c0*/  LDC.64 R6, c[0x0][0x230] ;  /* 0x00008c00ff067b82 */ /* 0x000e220000000a00 */
[----:B------:R-:W-:Y:S01]  /*04d0*/  UIMAD UR5, UR7, UR14, URZ ;  /* 0x0000000e070572a4 */ /* 0x000fe2000f8e023f */
[----:B------:R-:W-:Y:S01]  /*04e0*/  SHF.R.S32.HI R5, RZ, 0x1f, R0 ;  /* 0x0000001fff057819 */ /* 0x000fe20000011400 */
[----:B------:R-:W-:Y:S02]  /*04f0*/  ULDC UR12, c[0x0][0x244] ;  /* 0x00009100000c7ab9 */ /* 0x000fe40000000800 */
[----:B------:R-:W-:Y:S01]  /*0500*/  USHF.R.S32.HI UR4, URZ, 0x1f, UR5 ;  /* 0x0000001f3f047899 */ /* 0x000fe20008011405 */
[----:B------:R-:W-:Y:S02]  /*0510*/  LEA.HI R5, R5, R0, RZ, 0x3 ;  /* 0x0000000005057211 */ /* 0x000fe400078f18ff */
[----:B------:R-:W1:Y:S01]  /*0520*/  LDC.64 R10, c[0x0][0x218] ;  /* 0x00008600ff0a7b82 */ /* 0x000e620000000a00 */
[----:B------:R-:W-:Y:S01]  /*0530*/  ULEA.HI UR4, UR4, UR5, URZ, 0x3 ;  /* 0x0000000504047291 */ /* 0x000fe2000f8f183f */
[----:B------:R-:W-:-:S05]  /*0540*/  SHF.R.S32.HI R9, RZ, 0x3, R5 ;  /* 0x00000003ff097819 */ /* 0x000fca0000011405 */
[----:B------:R-:W-:Y:S01]  /*0550*/  IMAD.U32 R8, RZ, RZ, UR4 ;  /* 0x00000004ff087e24 */ /* 0x000fe2000f8e00ff */
[----:B-----5:R-:W2:Y:S04]  /*0560*/  LDC.64 R4, c[0x0][0x228] ;  /* 0x00008a00ff047b82 */ /* 0x020ea80000000a00 */
[----:B------:R-:W-:-:S05]  /*0570*/  LEA.HI.SX32 R9, R8, R9, 0x1d ;  /* 0x0000000908097211 */ /* 0x000fca00078feaff */
[----:B0-----:R-:W-:-:S06]  /*0580*/  IMAD.WIDE R6, R9, 0x4, R6 ;  /* 0x0000000409067825 */ /* 0x001fcc00078e0206 */
[----:B------:R0:W3:Y:S01]  /*0590*/  LDG.E.CONSTANT R6, desc[UR10][R6.64] ;  /* 0x0000000a06067981 */ /* 0x0000e2000c1e9900 */
[----:B------:R-:W-:Y:S01]  /*05a0*/  ULOP3.LUT UR13, UR12, 0xfffffff8, URZ, 0xc0, !UPT ;  /* 0xfffffff80c0d7892 */ /* 0x000fe2000f8ec03f */
[C---:B------:R-:W-:Y:S01]  /*05b0*/  VIADD R9, R0.reuse, UR5 ;  /* 0x0000000500097c36 */ /* 0x040fe20008000000 */
[----:B------:R-:W-:Y:S02]  /*05c0*/  USHF.R.S32.HI UR8, URZ, 0x1f, UR6 ;  /* 0x0000001f3f087899 */ /* 0x000fe40008011406 */
[----:B------:R-:W-:Y:S01]  /*05d0*/  UISETP.NE.AND UP1, UPT, UR13, 0x8, UPT ;  /* 0x000000080d00788c */ /* 0x000fe2000bf25270 */
[----:B------:R-:W-:Y:S01]  /*05e0*/  IMAD.SHL.U32 R8, R0, 0x4, RZ ;  /* 0x0000000400087824 */ /* 0x000fe200078e00ff */
[----:B------:R-:W-:Y:S01]  /*05f0*/  ULEA.HI UR8, UR8, UR6, URZ, 0x3 ;  /* 0x0000000608087291 */ /* 0x000fe2000f8f183f */
[----:B--2---:R-:W-:Y:S01]  /*0600*/  IMAD.WIDE R4, R9, 0x2, R4 ;  /* 0x0000000209047825 */ /* 0x004fe200078e0204 */
[----:B------:R-:W-:Y:S02]  /*0610*/  ULDC.64 UR4, c[0x0][0x250] ;  /* 0x0000940000047ab9 */ /* 0x000fe40000000a00 */
[----:B------:R-:W-:Y:S01]  /*0620*/  PLOP3.LUT P0, PT, PT, PT, UP1, 0x80, 0x0 ;  /* 0x000000000000781c */ /* 0x000fe20003f0f018 */
[----:B------:R-:W-:Y:S01]  /*0630*/  USHF.R.S32.HI UR8, URZ, 0x3, UR8 ;  /* 0x000000033f087899 */ /* 0x000fe20008011408 */
[----:B0-----:R-:W-:Y:S01]  /*0640*/  LOP3.LUT R7, R8, 0x1c, RZ, 0xc0, !PT ;  /* 0x0000001c08077812 */ /* 0x001fe200078ec0ff */
[----:B------:R-:W-:Y:S01]  /*0650*/  UIMAD.WIDE UR4, UR6, 0x4, UR4 ;  /* 0x00000004060478a5 */ /* 0x000fe2000f8e0204 */
[----:B------:R3:W5:Y:S03]  /*0660*/  LDG.E.U16.CONSTANT R4, desc[UR10][R4.64] ;  /* 0x0000000a04047981 */ /* 0x000766000c1e9500 */
[----:B------:R-:W-:-:S02]  /*0670*/  IMAD.U32 R13, RZ, RZ, UR8 ;  /* 0x00000008ff0d7e24 */ /* 0x000fc4000f8e00ff */
[----:B------:R-:W-:Y:S02]  /*0680*/  IMAD.U32 R9, RZ, RZ, UR5 ;  /* 0x00000005ff097e24 */ /* 0x000fe4000f8e00ff */
[----:B------:R-:W-:Y:S01]  /*0690*/  IMAD.U32 R8, RZ, RZ, UR4 ;  /* 0x00000004ff087e24 */ /* 0x000fe2000f8e00ff */
[----:B---3--:R-:W-:Y:S01]  /*06a0*/  SHF.R.U32.HI R5, RZ, R7, R6 ;  /* 0x00000007ff057219 */ /* 0x008fe20000011606 */
[----:B------:R-:W-:Y:S02]  /*06b0*/  IMAD.U32 R6, RZ, RZ, UR4 ;  /* 0x00000004ff067e24 */ /* 0x000fe4000f8e00ff */
[----:B------:R-:W-:Y:S02]  /*06c0*/  IMAD.U32 R7, RZ, RZ, UR5 ;  /* 0x00000005ff077e24 */ /* 0x000fe4000f8e00ff */
[----:B------:R-:W-:Y:S02]  /*06d0*/  VIADD R5, R5, 0x1 ;  /* 0x0000000105057836 */ /* 0x000fe40000000000 */
[----:B------:R-:W-:-:S02]  /*06e0*/  IMAD R7, R13, UR14, R0 ;  /* 0x0000000e0d077c24 */ /* 0x000fc4000f8e0200 */
[----:B------:R-:W-:Y:S01]  /*06f0*/  IMAD.MOV.U32 R8, RZ, RZ, R6 ;  /* 0x000000ffff087224 */ /* 0x000fe200078e0006 */
[----:B------:R-:W-:Y:S01]  /*0700*/  LOP3.LUT R6, R5, 0xf, RZ, 0xc0, !PT ;  /* 0x0000000f05067812 */ /* 0x000fe200078ec0ff */
[----:B------:R-:W-:Y:S02]  /*0710*/  IMAD.MOV.U32 R13, RZ, RZ, R9 ;  /* 0x000000ffff0d7224 */ /* 0x000fe400078e0009 */
[----:B-1----:R-:W-:Y:S01]  /*0720*/  IMAD.WIDE R10, R7, 0x4, R10 ;  /* 0x00000004070a7825 */ /* 0x002fe200078e020a */
[----:B------:R-:W-:Y:S06]  /*0730*/  @!P0 BRA `(.L_x_19) ;  /* 0x0000000c002c8947 */ /* 0x000fec0003800000 */
[----:B------:R-:W-:Y:S01]  /*0740*/  USHF.R.S32.HI UR4, URZ, 0x1f, UR12 ;  /* 0x0000001f3f047899 */ /* 0x000fe2000801140c */
[----:B------:R-:W-:-:S03]  /*0750*/  IMAD.MOV.U32 R7, RZ, RZ, R8 ;  /* 0x000000ffff077224 */ /* 0x000fc600078e0008 */
[----:B------:R-:W-:-:S03]  /*0760*/  ULEA.HI UR4, UR4, UR12, URZ, 0x3 ;  /* 0x0000000c04047291 */ /* 0x000fc6000f8f183f */
[----:B------:R-:W-:Y:S01]  /*0770*/  ULDC.64 UR12, c[0x0][0x210] ;  /* 0x00008400000c7ab9 */ /* 0x000fe20000000a00 */
[----:B------:R-:W-:-:S04]  /*0780*/  USHF.R.S32.HI UR4, URZ, 0x3, UR4 ;  /* 0x000000033f047899 */ /* 0x000fc80008011404 */
[----:B------:R-:W-:-:S04]  /*0790*/  ULOP3.LUT UR5, UR4, 0x1, URZ, 0xc0, !UPT ;  /* 0x0000000104057892 */ /* 0x000fc8000f8ec03f */
[----:B------:R-:W-:-:S12]  /*07a0*/  UIADD3 UR4, UR4, -UR5, URZ ;  /* 0x8000000504047290 */ /* 0x000fd8000fffe03f */
.L_x_20:
[----:B------:R-:W-:-:S05]  /*07b0*/  IMAD.MOV.U32 R12, RZ, RZ, R7 ;  /* 0x000000ffff0c7224 */ /* 0x000fca00078e0007 */
[----:B------:R-:W2:Y:S04]  /*07c0*/  LDG.E.CONSTANT R9, desc[UR10][R12.64] ;  /* 0x0000000a0c097981 */ /* 0x000ea8000c1e9900 */
[----:B------:R-:W3:Y:S04]  /*07d0*/  LDG.E.CONSTANT R15, desc[UR10][R12.64+0x4] ;  /* 0x0000040a0c0f7981 */ /* 0x000ee8000c1e9900 */
[----:B------:R-:W4:Y:S04]  /*07e0*/  LDG.E.CONSTANT R23, desc[UR10][R12.64+0x8] ;  /* 0x0000080a0c177981 */ /* 0x000f28000c1e9900 */
[----:B------:R-:W4:Y:S04]  /*07f0*/  LDG.E.CONSTANT R25, desc[UR10][R12.64+0xc] ;  /* 0x00000c0a0c197981 */ /* 0x000f28000c1e9900 */
[----:B------:R-:W4:Y:S04]  /*0800*/  LDG.E.CONSTANT R5, desc[UR10][R12.64+0x10] ;  /* 0x0000100a0c057981 */ /* 0x000f28000c1e9900 */
[----:B------:R-:W4:Y:S01]  /*0810*/  LDG.E.CONSTANT R17, desc[UR10][R12.64+0x14] ;  /* 0x0000140a0c117981 */ /* 0x000f22000c1e9900 */
[----:B------:R-:W-:-:S03]  /*0820*/  SHF.R.S32.HI R7, RZ, 0x1f, R2 ;  /* 0x0000001fff077819 */ /* 0x000fc60000011402 */
[----:B------:R-:W4:Y:S04]  /*0830*/  LDG.E.CONSTANT R22, desc[UR10][R12.64+0x18] ;  /* 0x0000180a0c167981 */ /* 0x000f28000c1e9900 */
[----:B------:R-:W4:Y:S01]  /*0840*/  LDG.E.CONSTANT R29, desc[UR10][R12.64+0x30] ;  /* 0x0000300a0c1d7981 */ /* 0x000f22000c1e9900 */
[C---:B--2---:R-:W-:Y:S02]  /*0850*/  IADD3 R9, P0, R2.reuse, R9, RZ ;  /* 0x0000000902097210 */ /* 0x044fe40007f1e0ff */
[----:B---3--:R-:W-:-:S03]  /*0860*/  IADD3 R15, P1, R2, R15, RZ ;  /* 0x0000000f020f7210 */ /* 0x008fc60007f3e0ff */
[--C-:B------:R-:W-:Y:S01]  /*0870*/  IMAD.X R8, RZ, RZ, R7.reuse, P0 ;  /* 0x000000ffff087224 */ /* 0x100fe200000e0607 */
[----:B------:R-:W-:Y:S02]  /*0880*/  LEA R18, P0, R9, UR12, 0x1 ;  /* 0x0000000c09127c11 */ /* 0x000fe4000f8008ff */
[----:B----4-:R-:W-:Y:S01]  /*0890*/  IADD3 R23, P2, R2, R23, RZ ;  /* 0x0000001702177210 */ /* 0x010fe20007f5e0ff */
[--C-:B------:R-:W-:Y:S01]  /*08a0*/  IMAD.X R16, RZ, RZ, R7.reuse, P1 ;  /* 0x000000ffff107224 */ /* 0x100fe200008e0607 */
[----:B------:R-:W-:Y:S02]  /*08b0*/  LEA R26, P1, R15, UR12, 0x1 ;  /* 0x0000000c0f1a7c11 */ /* 0x000fe4000f8208ff */
[----:B------:R-:W-:Y:S01]  /*08c0*/  LEA.HI.X R19, R9, UR13, R8, 0x1, P0 ;  /* 0x0000000d09137c11 */ /* 0x000fe200080f0c08 */
[----:B------:R-:W-:Y:S01]  /*08d0*/  IMAD.X R8, RZ, RZ, R7, P2 ;  /* 0x000000ffff087224 */ /* 0x000fe200010e0607 */
[----:B------:R-:W-:Y:S01]  /*08e0*/  LEA.HI.X R27, R15, UR13, R16, 0x1, P1 ;  /* 0x0000000d0f1b7c11 */ /* 0x000fe200088f0c10 */
[----:B------:R-:W2:Y:S01]  /*08f0*/  LDG.E.CONSTANT R9, desc[UR10][R10.64] ;  /* 0x0000000a0a097981 */ /* 0x000ea2000c1e9900 */
[----:B------:R-:W-:-:S02]  /*0900*/  LEA R14, P2, R23, UR12, 0x1 ;  /* 0x0000000c170e7c11 */ /* 0x000fc4000f8408ff */
[C---:B------:R-:W-:Y:S02]  /*0910*/  IADD3 R25, P0, R2.reuse, R25, RZ ;  /* 0x0000001902197210 */ /* 0x040fe40007f1e0ff */
[----:B------:R-:W-:Y:S01]  /*0920*/  LEA.HI.X R15, R23, UR13, R8, 0x1, P2 ;  /* 0x0000000d170f7c11 */ /* 0x000fe200090f0c08 */
[----:B------:R-:W3:Y:S02]  /*0930*/  LDG.E.U16.CONSTANT R27, desc[UR10][R26.64] ;  /* 0x0000000a1a1b7981 */ /* 0x000ee4000c1e9500 */
[----:B------:R-:W-:Y:S01]  /*0940*/  IMAD.X R16, RZ, RZ, R7, P0 ;  /* 0x000000ffff107224 */ /* 0x000fe200000e0607 */
[C---:B------:R-:W-:Y:S01]  /*0950*/  LEA R24, P0, R25.reuse, UR12, 0x1 ;  /* 0x0000000c19187c11 */ /* 0x040fe2000f8008ff */
[----:B------:R0:W3:Y:S03]  /*0960*/  LDG.E.U16.CONSTANT R8, desc[UR10][R18.64] ;  /* 0x0000000a12087981 */ /* 0x0000e6000c1e9500 */
[----:B------:R-:W-:Y:S01]  /*0970*/  LEA.HI.X R25, R25, UR13, R16, 0x1, P0 ;  /* 0x0000000d19197c11 */ /* 0x000fe200080f0c10 */
[----:B------:R-:W4:Y:S04]  /*0980*/  LDG.E.U16.CONSTANT R14, desc[UR10][R14.64] ;  /* 0x0000000a0e0e7981 */ /* 0x000f28000c1e9500 */
[----:B------:R-:W4:Y:S01]  /*0990*/  LDG.E.U16.CONSTANT R20, desc[UR10][R24.64] ;  /* 0x0000000a18147981 */ /* 0x000f22000c1e9500 */
[----:B------:R-:W-:-:S02]  /*09a0*/  IADD3 R23, P0, R2, R5, RZ ;  /* 0x0000000502177210 */ /* 0x000fc40007f1e0ff */
[----:B------:R-:W-:-:S03]  /*09b0*/  IADD3 R5, P1, R2, R17, RZ ;  /* 0x0000001102057210 */ /* 0x000fc60007f3e0ff */
[--C-:B------:R-:W-:Y:S01]  /*09c0*/  IMAD.X R17, RZ, RZ, R7.reuse, P0 ;  /* 0x000000ffff117224 */ /* 0x100fe200000e0607 */
[----:B------:R-:W-:Y:S01]  /*09d0*/  LEA R16, P0, R23, UR12, 0x1 ;  /* 0x0000000c17107c11 */ /* 0x000fe2000f8008ff */
[----:B------:R-:W-:Y:S01]  /*09e0*/  IMAD.X R28, RZ, RZ, R7, P1 ;  /* 0x000000ffff1c7224 */ /* 0x000fe200008e0607 */
[----:B0-----:R-:W-:Y:S01]  /*09f0*/  LEA R18, P1, R5, UR12, 0x1 ;  /* 0x0000000c05127c11 */ /* 0x001fe2000f8208ff */
[----:B------:R-:W4:Y:S01]  /*0a00*/  LDG.E.CONSTANT R15, desc[UR10][R12.64+0x2c] ;  /* 0x00002c0a0c0f7981 */ /* 0x000f22000c1e9900 */
[----:B------:R-:W-:Y:S02]  /*0a10*/  LEA.HI.X R17, R23, UR13, R17, 0x1, P0 ;  /* 0x0000000d17117c11 */ /* 0x000fe400080f0c11 */
[----:B------:R-:W-:Y:S01]  /*0a20*/  LEA.HI.X R19, R5, UR13, R28, 0x1, P1 ;  /* 0x0000000d05137c11 */ /* 0x000fe200088f0c1c */
[----:B------:R-:W4:Y:S04]  /*0a30*/  LDG.E.CONSTANT R23, desc[UR10][R12.64+0x24] ;  /* 0x0000240a0c177981 */ /* 0x000f28000c1e9900 */
[----:B------:R2:W4:Y:S04]  /*0a40*/  LDG.E.U16.CONSTANT R24, desc[UR10][R16.64] ;  /* 0x0000000a10187981 */ /* 0x000528000c1e9500 */
[----:B------:R-:W4:Y:S04]  /*0a50*/  LDG.E.U16.CONSTANT R18, desc[UR10][R18.64] ;  /* 0x0000000a12127981 */ /* 0x000f28000c1e9500 */
[----:B------:R-:W4:Y:S04]  /*0a60*/  LDG.E.CONSTANT R28, desc[UR10][R12.64+0x1c] ;  /* 0x00001c0a0c1c7981 */ /* 0x000f28000c1e9900 */
[----:B------:R-:W4:Y:S04]  /*0a70*/  LDG.E.CONSTANT R5, desc[UR10][R12.64+0x28] ;  /* 0x0000280a0c057981 */ /* 0x000f28000c1e9900 */
[----:B------:R-:W4:Y:S04]  /*0a80*/  LDG.E.CONSTANT R19, desc[UR10][R12.64+0x20] ;  /* 0x0000200a0c137981 */ /* 0x000f28000c1e9900 */
[----:B------:R-:W4:Y:S01]  /*0a90*/  LDG.E.CONSTANT R25, desc[UR10][R12.64+0x34] ;  /* 0x0000340a0c197981 */ /* 0x000f22000c1e9900 */
[----:B------:R-:W-:-:S02]  /*0aa0*/  IADD3 R22, P0, R2, R22, RZ ;  /* 0x0000001602167210 */ /* 0x000fc40007f1e0ff */
[----:B--2---:R-:W-:Y:S02]  /*0ab0*/  SHF.R.U32.HI R16, RZ, 0x4, R9 ;  /* 0x00000004ff107819 */ /* 0x004fe40000011609 */
[----:B------:R-:W-:Y:S02]  /*0ac0*/  LOP3.LUT R17, R9, 0xf, RZ, 0xc0, !PT ;  /* 0x0000000f09117812 */ /* 0x000fe400078ec0ff */
[----:B---3--:R-:W-:Y:S02]  /*0ad0*/  PRMT R8, R8, 0x5410, R27 ;  /* 0x0000541008087816 */ /* 0x008fe4000000001b */
[----:B------:R-:W-:Y:S01]  /*0ae0*/  LOP3.LUT R27, R16, 0xf, RZ, 0xc0, !PT ;  /* 0x0000000f101b7812 */ /* 0x000fe200078ec0ff */
[----:B------:R-:W-:-:S04]  /*0af0*/  IMAD.IADD R17, R17, 0x1, -R6 ;  /* 0x0000000111117824 */ /* 0x000fc800078e0a06 */
[----:B------:R-:W-:Y:S02]  /*0b00*/  IMAD.IADD R27, R27, 0x1, -R6 ;  /* 0x000000011b1b7824 */ /* 0x000fe400078e0a06 */
[----:B------:R-:W-:Y:S08]  /*0b10*/  I2F.F16 R17, R17 ;  /* 0x0000001100117306 */ /* 0x000ff00000200c00 */
[----:B------:R-:W0:Y:S01]  /*0b20*/  I2F.F16 R16, R27 ;  /* 0x0000001b00107306 */ /* 0x000e220000200c00 */
[----:B----4-:R-:W-:-:S02]  /*0b30*/  PRMT R14, R14, 0x5410, R20 ;  /* 0x000054100e0e7816 */ /* 0x010fc40000000014 */
[----:B------:R-:W-:-:S04]  /*0b40*/  SHF.R.U32.HI R20, RZ, 0xc, R9 ;  /* 0x0000000cff147819 */ /* 0x000fc80000011609 */
[----:B------:R-:W-:Y:S02]  /*0b50*/  LOP3.LUT R20, R20, 0xf, RZ, 0xc0, !PT ;  /* 0x0000000f14147812 */ /* 0x000fe400078ec0ff */
[----:B0-----:R-:W-:Y:S02]  /*0b60*/  PRMT R17, R17, 0x5410, R16 ;  /* 0x0000541011117816 */ /* 0x001fe40000000010 */
[----:B------:R-:W-:-:S04]  /*0b70*/  SHF.R.U32.HI R16, RZ, 0x8, R9 ;  /* 0x00000008ff107819 */ /* 0x000fc80000011609 */
[----:B------:R-:W-:Y:S01]  /*0b80*/  LOP3.LUT R16, R16, 0xf, RZ, 0xc0, !PT ;  /* 0x0000000f10107812 */ /* 0x000fe200078ec0ff */
[----:B------:R-:W-:-:S04]  /*0b90*/  IMAD.IADD R20, R20, 0x1, -R6 ;  /* 0x0000000114147824 */ /* 0x000fc800078e0a06 */
[----:B------:R-:W-:Y:S01]  /*0ba0*/  IMAD.IADD R16, R16, 0x1, -R6 ;  /* 0x0000000110107824 */ /* 0x000fe200078e0a06 */
[----:B------:R-:W-:Y:S02]  /*0bb0*/  HFMA2.MMA R8, R8, R17, -RZ ;  /* 0x0000001108087235 */ /* 0x000fe400001000ff */
[----:B------:R-:W-:Y:S08]  /*0bc0*/  I2F.F16 R17, R20 ;  /* 0x0000001400117306 */ /* 0x000ff00000200c00 */
[----:B------:R-:W0:Y:S01]  /*0bd0*/  I2F.F16 R16, R16 ;  /* 0x0000001000107306 */ /* 0x000e220000200c00 */
[----:B------:R-:W-:-:S02]  /*0be0*/  SHF.R.U32.HI R26, RZ, 0x14, R9 ;  /* 0x00000014ff1a7819 */ /* 0x000fc40000011609 */
[----:B0-----:R-:W-:-:S06]  /*0bf0*/  PRMT R17, R16, 0x5410, R17 ;  /* 0x0000541010117816 */ /* 0x001fcc0000000011 */
[----:B------:R-:W-:Y:S01]  /*0c00*/  HFMA2.MMA R8, R14, R17, R8 ;  /* 0x000000110e087235 */ /* 0x000fe20000000008 */
[----:B------:R-:W-:-:S04]  /*0c10*/  SHF.R.U32.HI R14, RZ, 0x10, R9 ;  /* 0x00000010ff0e7819 */ /* 0x000fc80000011609 */
[----:B------:R-:W-:-:S05]  /*0c20*/  LOP3.LUT R17, R14, 0xf, RZ, 0xc0, !PT ;  /* 0x0000000f0e117812 */ /* 0x000fca00078ec0ff */
[----:B------:R-:W-:Y:S01]  /*0c30*/  IMAD.IADD R14, R17, 0x1, -R6 ;  /* 0x00000001110e7824 */ /* 0x000fe200078e0a06 */
[----:B------:R-:W-:-:S05]  /*0c40*/  LOP3.LUT R17, R26, 0xf, RZ, 0xc0, !PT ;  /* 0x0000000f1a117812 */ /* 0x000fca00078ec0ff */
[----:B------:R-:W-:Y:S01]  /*0c50*/  IMAD.IADD R20, R17, 0x1, -R6 ;  /* 0x0000000111147824 */ /* 0x000fe200078e0a06 */
[----:B------:R-:W-:Y:S08]  /*0c60*/  I2F.F16 R14, R14 ;  /* 0x0000000e000e7306 */ /* 0x000ff00000200c00 */
[----:B------:R-:W0:Y:S01]  /*0c70*/  I2F.F16 R17, R20 ;  /* 0x0000001400117306 */ /* 0x000e220000200c00 */
[----:B------:R-:W-:-:S02]  /*0c80*/  PRMT R27, R24, 0x5410, R18 ;  /* 0x00005410181b7816 */ /* 0x000fc40000000012 */
[----:B------:R-:W-:Y:S02]  /*0c90*/  IADD3 R23, P2, R2, R23, RZ ;  /* 0x0000001702177210 */ /* 0x000fe40007f5e0ff */
[----:B0-----:R-:W-:Y:S01]  /*0ca0*/  PRMT R14, R14, 0x5410, R17 ;  /* 0x000054100e0e7816 */ /* 0x001fe20000000011 */
[----:B------:R-:W-:Y:S01]  /*0cb0*/  IMAD.X R17, RZ, RZ, R7, P0 ;  /* 0x000000ffff117224 */ /* 0x000fe200000e0607 */
[----:B------:R-:W-:-:S03]  /*0cc0*/  LEA R16, P0, R22, UR12, 0x1 ;  /* 0x0000000c16107c11 */ /* 0x000fc6000f8008ff */
[----:B------:R-:W-:Y:S01]  /*0cd0*/  HFMA2 R26, R27, R14, R8 ;  /* 0x0000000e1b1a7231 */ /* 0x000fe20000000008 */
[----:B------:R-:W-:Y:S02]  /*0ce0*/  LEA.HI.X R17, R22, UR13, R17, 0x1, P0 ;  /* 0x0000000d16117c11 */ /* 0x000fe400080f0c11 */
[C---:B------:R-:W-:Y:S02]  /*0cf0*/  IADD3 R8, P1, R2.reuse, R19, RZ ;  /* 0x0000001302087210 */ /* 0x040fe40007f3e0ff */
[----:B------:R-:W-:Y:S01]  /*0d00*/  IADD3 R28, P0, R2, R28, RZ ;  /* 0x0000001c021c7210 */ /* 0x000fe20007f1e0ff */
[----:B------:R0:W2:Y:S02]  /*0d10*/  LDG.E.U16.CONSTANT R27, desc[UR10][R16.64] ;  /* 0x0000000a101b7981 */ /* 0x0000a4000c1e9500 */
[--C-:B------:R-:W-:Y:S02]  /*0d20*/  IMAD.X R14, RZ, RZ, R7.reuse, P1 ;  /* 0x000000ffff0e7224 */ /* 0x100fe400008e0607 */
[----:B------:R-:W-:Y:S01]  /*0d30*/  IMAD.X R19, RZ, RZ, R7, P0 ;  /* 0x000000ffff137224 */ /* 0x000fe200000e0607 */
[----:B------:R-:W-:-:S02]  /*0d40*/  LEA R18, P0, R28, UR12, 0x1 ;  /* 0x0000000c1c127c11 */ /* 0x000fc4000f8008ff */
[----:B0-----:R-:W-:Y:S02]  /*0d50*/  LEA R16, P1, R8, UR12, 0x1 ;  /* 0x0000000c08107c11 */ /* 0x001fe4000f8208ff */
[----:B------:R-:W-:Y:S02]  /*0d60*/  LEA.HI.X R19, R28, UR13, R19, 0x1, P0 ;  /* 0x0000000d1c137c11 */ /* 0x000fe400080f0c13 */
[----:B------:R-:W-:Y:S01]  /*0d70*/  LEA.HI.X R17, R8, UR13, R14, 0x1, P1 ;  /* 0x0000000d08117c11 */ /* 0x000fe200088f0c0e */
[----:B------:R-:W-:Y:S01]  /*0d80*/  IMAD.X R8, RZ, RZ, R7, P2 ;  /* 0x000000ffff087224 */ /* 0x000fe200010e0607 */
[C---:B------:R-:W-:Y:S01]  /*0d90*/  LEA R22, P0, R23.reuse, UR12, 0x1 ;  /* 0x0000000c17167c11 */ /* 0x040fe2000f8008ff */
[----:B------:R0:W2:Y:S03]  /*0da0*/  LDG.E.U16.CONSTANT R20, desc[UR10][R18.64] ;  /* 0x0000000a12147981 */ /* 0x0000a6000c1e9500 */
[----:B------:R-:W-:-:S02]  /*0db0*/  LEA.HI.X R23, R23, UR13, R8, 0x1, P0 ;  /* 0x0000000d17177c11 */ /* 0x000fc400080f0c08 */
[C---:B------:R-:W-:Y:S01]  /*0dc0*/  IADD3 R28, P0, R2.reuse, R5, RZ ;  /* 0x00000005021c7210 */ /* 0x040fe20007f1e0ff */
[----:B------:R1:W3:Y:S01]  /*0dd0*/  LDG.E.U16.CONSTANT R8, desc[UR10][R16.64] ;  /* 0x0000000a10087981 */ /* 0x0002e2000c1e9500 */
[----:B------:R-:W-:Y:S01]  /*0de0*/  IADD3 R24, P1, R2, R15, RZ ;  /* 0x0000000f02187210 */ /* 0x000fe20007f3e0ff */
[----:B0-----:R-:W-:Y:S02]  /*0df0*/  IMAD.U32 R19, RZ, RZ, UR14 ;  /* 0x0000000eff137e24 */ /* 0x001fe4000f8e00ff */
[----:B------:R0:W3:Y:S01]  /*0e00*/  LDG.E.U16.CONSTANT R5, desc[UR10][R22.64] ;  /* 0x0000000a16057981 */ /* 0x0000e2000c1e9500 */
[----:B-1----:R-:W-:Y:S01]  /*0e10*/  IMAD.X R17, RZ, RZ, R7, P0 ;  /* 0x000000ffff117224 */ /* 0x002fe200000e0607 */
[----:B------:R-:W-:-:S04]  /*0e20*/  LEA R14, P0, R28, UR12, 0x1 ;  /* 0x0000000c1c0e7c11 */ /* 0x000fc8000f8008ff */
[----:B------:R-:W-:Y:S01]  /*0e30*/  LEA.HI.X R15, R28, UR13, R17, 0x1, P0 ;  /* 0x0000000d1c0f7c11 */ /* 0x000fe200080f0c11 */
[----:B------:R-:W-:Y:S01]  /*0e40*/  IMAD.X R28, RZ, RZ, R7, P1 ;  /* 0x000000ffff1c7224 */ /* 0x000fe200008e0607 */
[----:B------:R-:W-:Y:S01]  /*0e50*/  LEA R18, P0, R24, UR12, 0x1 ;  /* 0x0000000c18127c11 */ /* 0x000fe2000f8008ff */
[----:B------:R-:W-:-:S03]  /*0e60*/  IMAD.WIDE R16, R19, 0x4, R10 ;  /* 0x0000000413107825 */ /* 0x000fc600078e020a */
[----:B------:R-:W-:Y:S02]  /*0e70*/  LEA.HI.X R19, R24, UR13, R28, 0x1, P0 ;  /* 0x0000000d18137c11 */ /* 0x000fe400080f0c1c */
[C---:B0-----:R-:W-:Y:S01]  /*0e80*/  IADD3 R23, P0, R2.reuse, R29, RZ ;  /* 0x0000001d02177210 */ /* 0x041fe20007f1e0ff */
[----:B------:R0:W4:Y:S01]  /*0e90*/  LDG.E.CONSTANT R17, desc[UR10][R16.64] ;  /* 0x0000000a10117981 */ /* 0x000122000c1e9900 */
[----:B------:R-:W-:-:S03]  /*0ea0*/  IADD3 R25, P1, R2, R25, RZ ;  /* 0x0000001902197210 */ /* 0x000fc60007f3e0ff */
[----:B------:R1:W3:Y:S04]  /*0eb0*/  LDG.E.U16.CONSTANT R28, desc[UR10][R14.64] ;  /* 0x0000000a0e1c7981 */ /* 0x0002e8000c1e9500 */
[----:B------:R2:W3:Y:S01]  /*0ec0*/  LDG.E.U16.CONSTANT R29, desc[UR10][R18.64] ;  /* 0x0000000a121d7981 */ /* 0x0004e2000c1e9500 */
[--C-:B0-----:R-:W-:Y:S01]  /*0ed0*/  IMAD.X R16, RZ, RZ, R7.reuse, P0 ;  /* 0x000000ffff107224 */ /* 0x101fe200000e0607 */
[----:B------:R-:W-:Y:S01]  /*0ee0*/  LEA R22, P0, R23, UR12, 0x1 ;  /* 0x0000000c17167c11 */ /* 0x000fe2000f8008ff */
[----:B-1----:R-:W-:-:S03]  /*0ef0*/  IMAD.X R14, RZ, RZ, R7, P1 ;  /* 0x000000ffff0e7224 */ /* 0x002fc600008e0607 */
[----:B------:R-:W-:Y:S02]  /*0f00*/  LEA.HI.X R23, R23, UR13, R16, 0x1, P0 ;  /* 0x0000000d17177c11 */ /* 0x000fe400080f0c10 */
[C---:B------:R-:W-:Y:S01]  /*0f10*/  LEA R24, P1, R25.reuse, UR12, 0x1 ;  /* 0x0000000c19187c11 */ /* 0x040fe2000f8208ff */
[----:B------:R-:W2:Y:S03]  /*0f20*/  LDG.E.CONSTANT R16, desc[UR10][R12.64+0x38] ;  /* 0x0000380a0c107981 */ /* 0x000ea6000c1e9900 */
[----:B------:R-:W-:Y:S01]  /*0f30*/  LEA.HI.X R25, R25, UR13, R14, 0x1, P1 ;  /* 0x0000000d19197c11 */ /* 0x000fe200088f0c0e */
[----:B------:R-:W3:Y:S04]  /*0f40*/  LDG.E.U16.CONSTANT R22, desc[UR10][R22.64] ;  /* 0x0000000a16167981 */ /* 0x000ee8000c1e9500 */
[----:B------:R-:W4:Y:S04]  /*0f50*/  LDG.E.CONSTANT R14, desc[UR10][R12.64+0x3c] ;  /* 0x00003c0a0c0e7981 */ /* 0x000f28000c1e9900 */
[----:B------:R-:W3:Y:S01]  /*0f60*/  LDG.E.U16.CONSTANT R25, desc[UR10][R24.64] ;  /* 0x0000000a18197981 */ /* 0x000ee2000c1e9500 */
[----:B--2---:R-:W-:-:S05]  /*0f70*/  IADD3 R15, P0, R2, R16, RZ ;  /* 0x00000010020f7210 */ /* 0x004fca0007f1e0ff */
[----:B------:R-:W-:Y:S01]  /*0f80*/  IMAD.X R18, RZ, RZ, R7, P0 ;  /* 0x000000ffff127224 */ /* 0x000fe200000e0607 */
[----:B----4-:R-:W-:Y:S02]  /*0f90*/  IADD3 R16, P1, R2, R14, RZ ;  /* 0x0000000e02107210 */ /* 0x010fe40007f3e0ff */
[----:B------:R-:W-:-:S03]  /*0fa0*/  LEA R14, P0, R15, UR12, 0x1 ;  /* 0x0000000c0f0e7c11 */ /* 0x000fc6000f8008ff */
[----:B------:R-:W-:Y:S01]  /*0fb0*/  IMAD.X R7, RZ, RZ, R7, P1 ;  /* 0x000000ffff077224 */ /* 0x000fe200008e0607 */
[----:B------:R-:W-:Y:S02]  /*0fc0*/  LEA.HI.X R15, R15, UR13, R18, 0x1, P0 ;  /* 0x0000000d0f0f7c11 */ /* 0x000fe400080f0c12 */
[----:B------:R-:W-:-:S03]  /*0fd0*/  LEA R18, P0, R16, UR12, 0x1 ;  /* 0x0000000c10127c11 */ /* 0x000fc6000f8008ff */
[----:B------:R0:W2:Y:S01]  /*0fe0*/  LDG.E.U16.CONSTANT R14, desc[UR10][R14.64] ;  /* 0x0000000a0e0e7981 */ /* 0x0000a2000c1e9500 */
[----:B------:R-:W-:-:S06]  /*0ff0*/  LEA.HI.X R19, R16, UR13, R7, 0x1, P0 ;  /* 0x0000000d10137c11 */ /* 0x000fcc00080f0c07 */
[----:B------:R1:W2:Y:S01]  /*1000*/  LDG.E.U16.CONSTANT R19, desc[UR10][R18.64] ;  /* 0x0000000a12137981 */ /* 0x0002a2000c1e9500 */
[----:B------:R-:W-:-:S04]  /*1010*/  SHF.R.U32.HI R7, RZ, 0x18, R9 ;  /* 0x00000018ff077819 */ /* 0x000fc80000011609 */
[----:B------:R-:W-:Y:S02]  /*1020*/  LOP3.LUT R7, R7, 0xf, RZ, 0xc0, !PT ;  /* 0x0000000f07077812 */ /* 0x000fe400078ec0ff */
[----:B------:R-:W-:-:S03]  /*1030*/  LEA.HI R9, R9, -R6, RZ, 0x4 ;  /* 0x8000000609097211 */ /* 0x000fc600078f20ff */
[----:B------:R-:W-:-:S03]  /*1040*/  IMAD.IADD R16, R7, 0x1, -R6 ;  /* 0x0000000107107824 */ /* 0x000fc600078e0a06 */
[----:B------:R-:W-:Y:S01]  /*1050*/  I2F.F16 R9, R9 ;  /* 0x0000000900097306 */ /* 0x000fe20000200c00 */
[----:B0-----:R-:W-:-:S07]  /*1060*/  LOP3.LUT R15, R17, 0xf, RZ, 0xc0, !PT ;  /* 0x0000000f110f7812 */ /* 0x001fce00078ec0ff */
[----:B------:R-:W0:Y:S01]  /*1070*/  I2F.F16 R16, R16 ;  /* 0x0000001000107306 */ /* 0x000e220000200c00 */
[----:B------:R-:W-:Y:S02]  /*1080*/  PRMT R27, R27, 0x5410, R20 ;  /* 0x000054101b1b7816 */ /* 0x000fe40000000014 */
[----:B------:R-:W-:Y:S01]  /*1090*/  SHF.R.U32.HI R20, RZ, 0x4, R17 ;  /* 0x00000004ff147819 */ /* 0x000fe20000011611 */
[----:B-1----:R-:W-:-:S03]  /*10a0*/  IMAD.IADD R18, R15, 0x1, -R6 ;  /* 0x000000010f127824 */ /* 0x002fc600078e0a06 */
[----:B------:R-:W-:Y:S02]  /*10b0*/  LOP3.LUT R15, R20, 0xf, RZ, 0xc0, !PT ;  /* 0x0000000f140f7812 */ /* 0x000fe400078ec0ff */
[----:B------:R-:W-:Y:S02]  /*10c0*/  SHF.R.U32.HI R20, RZ, 0x8, R17 ;  /* 0x00000008ff147819 */ /* 0x000fe40000011611 */
[----:B0-----:R-:W-:Y:S01]  /*10d0*/  PRMT R9, R16, 0x5410, R9 ;  /* 0x0000541010097816 */ /* 0x001fe20000000009 */
[----:B------:R-:W-:Y:S01]  /*10e0*/  IMAD.IADD R16, R15, 0x1, -R6 ;  /* 0x000000010f107824 */ /* 0x000fe200078e0a06 */
[----:B------:R-:W-:Y:S02]  /*10f0*/  LOP3.LUT R15, R20, 0xf, RZ, 0xc0, !PT ;  /* 0x0000000f140f7812 */ /* 0x000fe400078ec0ff */
[----:B------:R-:W-:Y:S02]  /*1100*/  SHF.R.U32.HI R20, RZ, 0xc, R17 ;  /* 0x0000000cff147819 */ /* 0x000fe40000011611 */
[----:B------:R-:W-:Y:S01]  /*1110*/  HFMA2.MMA R26, R27, R9, R26 ;  /* 0x000000091b1a7235 */ /* 0x000fe2000000001a */
[----:B------:R-:W-:Y:S01]  /*1120*/  I2F.F16 R16, R16 ;  /* 0x0000001000107306 */ /* 0x000fe20000200c00 */
[----:B------:R-:W-:-:S07]  /*1130*/  LOP3.LUT R23, R20, 0xf, RZ, 0xc0, !PT ;  /* 0x0000000f14177812 */ /* 0x000fce00078ec0ff */
[----:B------:R0:W1:Y:S01]  /*1140*/  I2F.F16 R9, R18 ;  /* 0x0000001200097306 */ /* 0x0000620000200c00 */
[----:B---3--:R-:W-:Y:S01]  /*1150*/  PRMT R5, R8, 0x5410, R5 ;  /* 0x0000541008057816 */ /* 0x008fe20000000005 */
[--C-:B------:R-:W-:Y:S02]  /*1160*/  IMAD.IADD R15, R15, 0x1, -R6.reuse ;  /* 0x000000010f0f7824 */ /* 0x100fe400078e0a06 */
[----:B------:R-:W-:Y:S01]  /*1170*/  IMAD.IADD R8, R23, 0x1, -R6 ;  /* 0x0000000117087824 */ /* 0x000fe200078e0a06 */
[----:B0-----:R-:W-:-:S04]  /*1180*/  SHF.R.U32.HI R18, RZ, 0x10, R17 ;  /* 0x00000010ff127819 */ /* 0x001fc80000011611 */
[----:B------:R-:W-:Y:S02]  /*1190*/  LOP3.LUT R23, R18, 0xf, RZ, 0xc0, !PT ;  /* 0x0000000f12177812 */ /* 0x000fe400078ec0ff */
[----:B------:R-:W-:Y:S01]  /*11a0*/  SHF.R.U32.HI R18, RZ, 0x14, R17 ;  /* 0x00000014ff127819 */ /* 0x000fe20000011611 */
[----:B------:R-:W-:Y:S01]  /*11b0*/  I2F.F16 R15, R15 ;  /* 0x0000000f000f7306 */ /* 0x000fe20000200c00 */
[----:B-1----:R-:W-:Y:S01]  /*11c0*/  PRMT R16, R9, 0x5410, R16 ;  /* 0x0000541009107816 */ /* 0x002fe20000000010 */
[----:B------:R-:W-:Y:S01]  /*11d0*/  IMAD.IADD R9, R23, 0x1, -R6 ;  /* 0x0000000117097824 */ /* 0x000fe200078e0a06 */
[----:B------:R-:W-:Y:S02]  /*11e0*/  LEA.HI R7, R17, -R6, RZ, 0x4 ;  /* 0x8000000611077211 */ /* 0x000fe400078f20ff */
[----:B------:R-:W-:-:S03]  /*11f0*/  LOP3.LUT R23, R18, 0xf, RZ, 0xc0, !PT ;  /* 0x0000000f12177812 */ /* 0x000fc600078ec0ff */
[----:B------:R-:W0:Y:S01]  /*1200*/  I2F.F16 R8, R8 ;  /* 0x0000000800087306 */ /* 0x000e220000200c00 */
[----:B------:R-:W-:Y:S01]  /*1210*/  SHF.R.U32.HI R17, RZ, 0x18, R17 ;  /* 0x00000018ff117819 */ /* 0x000fe20000011611 */
[----:B------:R-:W-:-:S03]  /*1220*/  IMAD.IADD R23, R23, 0x1, -R6 ;  /* 0x0000000117177824 */ /* 0x000fc600078e0a06 */
[----:B------:R-:W-:-:S03]  /*1230*/  LOP3.LUT R17, R17, 0xf, RZ, 0xc0, !PT ;  /* 0x0000000f11117812 */ /* 0x000fc600078ec0ff */
[----:B------:R-:W-:Y:S02]  /*1240*/  I2F.F16 R9, R9 ;  /* 0x0000000900097306 */ /* 0x000fe40000200c00 */
[----:B------:R-:W-:Y:S02]  /*1250*/  IMAD.IADD R17, R17, 0x1, -R6 ;  /* 0x0000000111117824 */ /* 0x000fe400078e0a06 */
[----:B------:R-:W-:Y:S01]  /*1260*/  HMUL2 R5, R5, R16 ;  /* 0x0000001005057232 */ /* 0x000fe20000000000 */
[----:B------:R-:W-:-:S03]  /*1270*/  PRMT R28, R28, 0x5410, R29 ;  /* 0x000054101c1c7816 */ /* 0x000fc6000000001d */
[----:B------:R-:W1:Y:S01]  /*1280*/  I2F.F16 R18, R23 ;  /* 0x0000001700127306 */ /* 0x000e620000200c00 */
[----:B0-----:R-:W-:-:S07]  /*1290*/  PRMT R8, R15, 0x5410, R8 ;  /* 0x000054100f087816 */ /* 0x001fce0000000008 */
[----:B------:R-:W-:Y:S01]  /*12a0*/  I2F.F16 R7, R7 ;  /* 0x0000000700077306 */ /* 0x000fe20000200c00 */
[----:B------:R-:W-:-:S07]  /*12b0*/  HFMA2.MMA R5, R28, R8, R5 ;  /* 0x000000081c057235 */ /* 0x000fce0000000005 */
[----:B------:R-:W0:Y:S01]  /*12c0*/  I2F.F16 R20, R17 ;  /* 0x0000001100147306 */ /* 0x000e220000200c00 */
[----:B-1----:R-:W-:Y:S01]  /*12d0*/  PRMT R18, R9, 0x5410, R18 ;  /* 0x0000541009127816 */ /* 0x002fe20000000012 */
[----:B------:R-:W-:Y:S01]  /*12e0*/  UIADD3 UR4, UR4, -0x2, URZ ;  /* 0xfffffffe04047890 */ /* 0x000fe2000fffe03f */
[----:B------:R-:W-:-:S05]  /*12f0*/  PRMT R22, R22, 0x5410, R25 ;  /* 0x0000541016167816 */ /* 0x000fca0000000019 */
[----:B------:R-:W-:Y:S01]  /*1300*/  HFMA2 R5, R22, R18, R5 ;  /* 0x0000001216057231 */ /* 0x000fe20000000005 */
[----:B------:R-:W-:Y:S02]  /*1310*/  ISETP.NE.AND P0, PT, RZ, UR4, PT ;  /* 0x00000004ff007c0c */ /* 0x000fe4000bf05270 */
[----:B0-----:R-:W-:Y:S02]  /*1320*/  PRMT R20, R20, 0x5410, R7 ;  /* 0x0000541014147816 */ /* 0x001fe40000000007 */
[----:B------:R-:W-:Y:S01]  /*1330*/  IADD3 R7, P1, R12, 0x40, RZ ;  /* 0x000000400c077810 */ /* 0x000fe20007f3e0ff */
[----:B-----5:R-:W-:Y:S02]  /*1340*/  HFMA2 R21, R4.H0_H0, R26, R21 ;  /* 0x0000001a04157231 */ /* 0x020fe40000000815 */
[----:B------:R-:W-:Y:S02]  /*1350*/  IMAD.U32 R9, RZ, RZ, UR14 ;  /* 0x0000000eff097e24 */ /* 0x000fe4000f8e00ff */
[----:B------:R-:W-:-:S02]  /*1360*/  IMAD.X R12, RZ, RZ, R13, P1 ;  /* 0x000000ffff0c7224 */ /* 0x000fc400008e060d */
[----:B------:R-:W-:-:S04]  /*1370*/  IMAD.WIDE R10, R9, 0x8, R10 ;  /* 0x00000008090a7825 */ /* 0x000fc800078e020a */
[----:B------:R-:W-:Y:S01]  /*1380*/  IMAD.MOV.U32 R13, RZ, RZ, R12 ;  /* 0x000000ffff0d7224 */ /* 0x000fe200078e000c */
[----:B--2---:R-:W-:-:S06]  /*1390*/  PRMT R14, R14, 0x5410, R19 ;  /* 0x000054100e0e7816 */ /* 0x004fcc0000000013 */
[----:B------:R-:W-:-:S10]  /*13a0*/  HFMA2.MMA R5, R14, R20, R5 ;  /* 0x000000140e057235 */ /* 0x000fd40000000005 */
[----:B------:R-:W-:Y:S01]  /*13b0*/  HFMA2 R21, R4.H0_H0, R5, R21 ;  /* 0x0000000504157231 */ /* 0x000fe20000000815 */
[----:B------:R-:W-:Y:S06]  /*13c0*/  @P0 BRA `(.L_x_20) ;  /* 0xfffffff000f80947 */ /* 0x000fec000383ffff */
[----:B------:R-:W-:Y:S02]  /*13d0*/  IMAD.MOV.U32 R8, RZ, RZ, R7 ;  /* 0x000000ffff087224 */ /* 0x000fe400078e0007 */
[----:B------:R-:W-:-:S07]  /*13e0*/  IMAD.MOV.U32 R13, RZ, RZ, R12 ;  /* 0x000000ffff0d7224 */ /* 0x000fce00078e000c */
.L_x_19:
[----:B------:R-:W-:Y:S01]  /*13f0*/  PLOP3.LUT P0, PT, PT, PT, UP0, 0x80, 0x0 ;  /* 0x000000000000781c */ /* 0x000fe20003f0f008 */
[----:B------:R-:W-:-:S12]  /*1400*/  IMAD.MOV.U32 R12, RZ, RZ, R8 ;  /* 0x000000ffff0c7224 */ /* 0x000fd800078e0008 */
[----:B------:R-:W-:Y:S05]  /*1410*/  @!P0 BRA `(.L_x_21) ;  /* 0x0000000400748947 */ /* 0x000fea0003800000 */
[----:B------:R-:W2:Y:S04]  /*1420*/  LDG.E.CONSTANT R15, desc[UR10][R12.64] ;  /* 0x0000000a0c0f7981 */ /* 0x000ea8000c1e9900 */
[----:B------:R-:W3:Y:S04]  /*1430*/  LDG.E.CONSTANT R19, desc[UR10][R12.64+0x4] ;  /* 0x0000040a0c137981 */ /* 0x000ee8000c1e9900 */
[----:B------:R-:W4:Y:S04]  /*1440*/  LDG.E.CONSTANT R27, desc[UR10][R12.64+0x8] ;  /* 0x0000080a0c1b7981 */ /* 0x000f28000c1e9900 */
[----:B------:R-:W4:Y:S04]  /*1450*/  LDG.E.CONSTANT R7, desc[UR10][R12.64+0xc] ;  /* 0x00000c0a0c077981 */ /* 0x000f28000c1e9900 */
[----:B------:R-:W4:Y:S04]  /*1460*/  LDG.E.CONSTANT R17, desc[UR10][R12.64+0x10] ;  /* 0x0000100a0c117981 */ /* 0x000f28000c1e9900 */
[----:B------:R-:W4:Y:S04]  /*1470*/  LDG.E.CONSTANT R9, desc[UR10][R12.64+0x14] ;  /* 0x0000140a0c097981 */ /* 0x000f28000c1e9900 */
[----:B------:R-:W4:Y:S04]  /*1480*/  LDG.E.CONSTANT R23, desc[UR10][R12.64+0x18] ;  /* 0x0000180a0c177981 */ /* 0x000f28000c1e9900 */
[----:B------:R-:W4:Y:S04]  /*1490*/  LDG.E.CONSTANT R25, desc[UR10][R12.64+0x1c] ;  /* 0x00001c0a0c197981 */ /* 0x000f28000c1e9900 */
[----:B------:R0:W4:Y:S01]  /*14a0*/  LDG.E.CONSTANT R5, desc[UR10][R10.64] ;  /* 0x0000000a0a057981 */ /* 0x000122000c1e9900 */
[----:B------:R-:W-:Y:S01]  /*14b0*/  SHF.R.S32.HI R20, RZ, 0x1f, R2 ;  /* 0x0000001fff147819 */ /* 0x000fe20000011402 */
[----:B------:R-:W-:Y:S01]  /*14c0*/  ULDC.64 UR4, c[0x0][0x210] ;  /* 0x0000840000047ab9 */ /* 0x000fe20000000a00 */
[----:B--2---:R-:W-:-:S02]  /*14d0*/  IADD3 R15, P0, R2, R15, RZ ;  /* 0x0000000f020f7210 */ /* 0x004fc40007f1e0ff */
[----:B---3--:R-:W-:-:S03]  /*14e0*/  IADD3 R19, P1, R2, R19, RZ ;  /* 0x0000001302137210 */ /* 0x008fc60007f3e0ff */
[--C-:B------:R-:W-:Y:S01]  /*14f0*/  IMAD.X R18, RZ, RZ, R20.reuse, P0 ;  /* 0x000000ffff127224 */ /* 0x100fe200000e0614 */
[----:B------:R-:W-:Y:S02]  /*1500*/  LEA R26, P0, R15, UR4, 0x1 ;  /* 0x000000040f1a7c11 */ /* 0x000fe4000f8008ff */
[----:B----4-:R-:W-:Y:S01]  /*1510*/  IADD3 R16, P2, R2, R27, RZ ;  /* 0x0000001b02107210 */ /* 0x010fe20007f5e0ff */
[----:B------:R-:W-:Y:S01]  /*1520*/  IMAD.X R8, RZ, RZ, R20, P1 ;  /* 0x000000ffff087224 */ /* 0x000fe200008e0614 */
[----:B------:R-:W-:Y:S02]  /*1530*/  LEA R14, P1, R19, UR4, 0x1 ;  /* 0x00000004130e7c11 */ /* 0x000fe4000f8208ff */
[----:B------:R-:W-:Y:S01]  /*1540*/  LEA.HI.X R27, R15, UR5, R18, 0x1, P0 ;  /* 0x000000050f1b7c11 */ /* 0x000fe200080f0c12 */
[----:B0-----:R-:W-:Y:S01]  /*1550*/  IMAD.X R11, RZ, RZ, R20, P2 ;  /* 0x000000ffff0b7224 */ /* 0x001fe200010e0614 */
[----:B------:R-:W-:Y:S02]  /*1560*/  LEA.HI.X R15, R19, UR5, R8, 0x1, P1 ;  /* 0x00000005130f7c11 */ /* 0x000fe400088f0c08 */
[----:B------:R-:W-:-:S02]  /*1570*/  LEA R12, P0, R16, UR4, 0x1 ;  /* 0x00000004100c7c11 */ /* 0x000fc4000f8008ff */
[----:B------:R-:W-:Y:S01]  /*1580*/  IADD3 R8, P1, R2, R7, RZ ;  /* 0x0000000702087210 */ /* 0x000fe20007f3e0ff */
[----:B------:R0:W2:Y:S01]  /*1590*/  LDG.E.U16.CONSTANT R18, desc[UR10][R14.64] ;  /* 0x0000000a0e127981 */ /* 0x0000a2000c1e9500 */
[----:B------:R-:W-:-:S03]  /*15a0*/  LEA.HI.X R13, R16, UR5, R11, 0x1, P0 ;  /* 0x00000005100d7c11 */ /* 0x000fc600080f0c0b */
[----:B------:R-:W-:Y:S01]  /*15b0*/  IMAD.X R11, RZ, RZ, R20, P1 ;  /* 0x000000ffff0b7224 */ /* 0x000fe200008e0614 */
[----:B------:R-:W-:Y:S01]  /*15c0*/  IADD3 R10, P1, R2, R17, RZ ;  /* 0x00000011020a7210 */ /* 0x000fe20007f3e0ff */
[----:B------:R-:W2:Y:S01]  /*15d0*/  LDG.E.U16.CONSTANT R7, desc[UR10][R26.64] ;  /* 0x0000000a1a077981 */ /* 0x000ea2000c1e9500 */
[----:B------:R-:W-:-:S03]  /*15e0*/  LEA R16, P0, R8, UR4, 0x1 ;  /* 0x0000000408107c11 */ /* 0x000fc6000f8008ff */
[--C-:B------:R-:W-:Y:S01]  /*15f0*/  IMAD.X R29, RZ, RZ, R20.reuse, P1 ;  /* 0x000000ffff1d7224 */ /* 0x100fe200008e0614 */
[----:B------:R-:W-:Y:S01]  /*1600*/  LEA.HI.X R17, R8, UR5, R11, 0x1, P0 ;  /* 0x0000000508117c11 */ /* 0x000fe200080f0c0b */
[----:B------:R1:W3:Y:S01]  /*1610*/  LDG.E.U16.CONSTANT R19, desc[UR10][R12.64] ;  /* 0x0000000a0c137981 */ /* 0x0002e2000c1e9500 */
[----:B------:R-:W-:Y:S02]  /*1620*/  LEA R8, P0, R10, UR4, 0x1 ;  /* 0x000000040a087c11 */ /* 0x000fe4000f8008ff */
[----:B------:R-:W-:Y:S01]  /*1630*/  IADD3 R11, P1, R2, R9, RZ ;  /* 0x00000009020b7210 */ /* 0x000fe20007f3e0ff */
[----:B------:R-:W3:Y:S01]  /*1640*/  LDG.E.U16.CONSTANT R16, desc[UR10][R16.64] ;  /* 0x0000000a10107981 */ /* 0x000ee2000c1e9500 */
[----:B------:R-:W-:Y:S02]  /*1650*/  LEA.HI.X R9, R10, UR5, R29, 0x1, P0 ;  /* 0x000000050a097c11 */ /* 0x000fe400080f0c1d */
[C---:B------:R-:W-:Y:S01]  /*1660*/  IADD3 R23, P2, R2.reuse, R23, RZ ;  /* 0x0000001702177210 */ /* 0x040fe20007f5e0ff */
[--C-:B------:R-:W-:Y:S01]  /*1670*/  IMAD.X R24, RZ, RZ, R20.reuse, P1 ;  /* 0x000000ffff187224 */ /* 0x100fe200008e0614 */
[----:B------:R-:W-:Y:S01]  /*1680*/  IADD3 R25, P0, R2, R25, RZ ;  /* 0x0000001902197210 */ /* 0x000fe20007f1e0ff */
[----:B------:R-:W4:Y:S01]  /*1690*/  LDG.E.U16.CONSTANT R8, desc[UR10][R8.64] ;  /* 0x0000000a08087981 */ /* 0x000f22000c1e9500 */
[----:B------:R-:W-:Y:S01]  /*16a0*/  LEA R10, P1, R11, UR4, 0x1 ;  /* 0x000000040b0a7c11 */ /* 0x000fe2000f8208ff */
[----:B------:R-:W-:-:S02]  /*16b0*/  IMAD.X R22, RZ, RZ, R20, P2 ;  /* 0x000000ffff167224 */ /* 0x000fc400010e0614 */
[----:B------:R-:W-:Y:S01]  /*16c0*/  IMAD.X R20, RZ, RZ, R20, P0 ;  /* 0x000000ffff147224 */ /* 0x000fe200000e0614 */
[----:B------:R-:W-:Y:S02]  /*16d0*/  LEA.HI.X R11, R11, UR5, R24, 0x1, P1 ;  /* 0x000000050b0b7c11 */ /* 0x000fe400088f0c18 */
[----:B0-----:R-:W-:Y:S02]  /*16e0*/  LEA R14, P0, R25, UR4, 0x1 ;  /* 0x00000004190e7c11 */ /* 0x001fe4000f8008ff */
[----:B-1----:R-:W-:Y:S02]  /*16f0*/  LEA R12, P2, R23, UR4, 0x1 ;  /* 0x00000004170c7c11 */ /* 0x002fe4000f8408ff */
[----:B------:R-:W-:Y:S01]  /*1700*/  LEA.HI.X R15, R25, UR5, R20, 0x1, P0 ;  /* 0x00000005190f7c11 */ /* 0x000fe200080f0c14 */
[----:B------:R-:W4:Y:S01]  /*1710*/  LDG.E.U16.CONSTANT R11, desc[UR10][R10.64] ;  /* 0x0000000a0a0b7981 */ /* 0x000f22000c1e9500 */
[----:B------:R-:W-:-:S04]  /*1720*/  LEA.HI.X R13, R23, UR5, R22, 0x1, P2 ;  /* 0x00000005170d7c11 */ /* 0x000fc800090f0c16 */
[----:B------:R0:W4:Y:S04]  /*1730*/  LDG.E.U16.CONSTANT R15, desc[UR10][R14.64] ;  /* 0x0000000a0e0f7981 */ /* 0x000128000c1e9500 */
[----:B------:R1:W4:Y:S01]  /*1740*/  LDG.E.U16.CONSTANT R12, desc[UR10][R12.64] ;  /* 0x0000000a0c0c7981 */ /* 0x000322000c1e9500 */
[--C-:B------:R-:W-:Y:S02]  /*1750*/  SHF.R.U32.HI R20, RZ, 0x4, R5.reuse ;  /* 0x00000004ff147819 */ /* 0x100fe40000011605 */
[----:B------:R-:W-:Y:S02]  /*1760*/  LOP3.LUT R23, R5, 0xf, RZ, 0xc0, !PT ;  /* 0x0000000f05177812 */ /* 0x000fe400078ec0ff */
[----:B------:R-:W-:Y:S02]  /*1770*/  LOP3.LUT R25, R20, 0xf, RZ, 0xc0, !PT ;  /* 0x0000000f14197812 */ /* 0x000fe400078ec0ff */
[----:B------:R-:W-:-:S02]  /*1780*/  SHF.R.U32.HI R20, RZ, 0x8, R5 ;  /* 0x00000008ff147819 */ /* 0x000fc40000011605 */
[--C-:B0-----:R-:W-:Y:S01]  /*1790*/  SHF.R.U32.HI R14, RZ, 0xc, R5.reuse ;  /* 0x0000000cff0e7819 */ /* 0x101fe20000011605 */
[--C-:B------:R-:W-:Y:S01]  /*17a0*/  IMAD.IADD R23, R23, 0x1, -R6.reuse ;  /* 0x0000000117177824 */ /* 0x100fe200078e0a06 */
[----:B-1----:R-:W-:Y:S01]  /*17b0*/  LOP3.LUT R13, R20, 0xf, RZ, 0xc0, !PT ;  /* 0x0000000f140d7812 */ /* 0x002fe200078ec0ff */
[--C-:B------:R-:W-:Y:S01]  /*17c0*/  IMAD.IADD R10, R25, 0x1, -R6.reuse ;  /* 0x00000001190a7824 */ /* 0x100fe200078e0a06 */
[----:B------:R-:W-:Y:S02]  /*17d0*/  LOP3.LUT R25, R14, 0xf, RZ, 0xc0, !PT ;  /* 0x0000000f0e197812 */ /* 0x000fe400078ec0ff */
[--C-:B------:R-:W-:Y:S01]  /*17e0*/  SHF.R.U32.HI R20, RZ, 0x10, R5.reuse ;  /* 0x00000010ff147819 */ /* 0x100fe20000011605 */
[----:B------:R0:W-:Y:S01]  /*17f0*/  I2F.F16 R9, R23 ;  /* 0x0000001700097306 */ /* 0x0001e20000200c00 */
[--C-:B------:R-:W-:Y:S01]  /*1800*/  IMAD.IADD R13, R13, 0x1, -R6.reuse ;  /* 0x000000010d0d7824 */ /* 0x100fe200078e0a06 */
[----:B------:R-:W-:Y:S01]  /*1810*/  SHF.R.U32.HI R22, RZ, 0x14, R5 ;  /* 0x00000014ff167819 */ /* 0x000fe20000011605 */
[----:B------:R-:W-:Y:S01]  /*1820*/  IMAD.IADD R14, R25, 0x1, -R6 ;  /* 0x00000001190e7824 */ /* 0x000fe200078e0a06 */
[----:B0-----:R-:W-:-:S04]  /*1830*/  LOP3.LUT R23, R20, 0xf, RZ, 0xc0, !PT ;  /* 0x0000000f14177812 */ /* 0x001fc800078ec0ff */
        /* <DEDUP_REMOVED lines=11> */
[----:B------:R-:W-:Y:S08]  /*18f0*/  I2F.F16 R20, R20 ;  /* 0x0000001400147306 */ /* 0x000ff00000200c00 */
[----:B------:R-:W0:Y:S01]  /*1900*/  I2F.F16 R5, R5 ;  /* 0x0000000500057306 */ /* 0x000e220000200c00 */
[----:B-1----:R-:W-:-:S07]  /*1910*/  PRMT R14, R13, 0x5410, R14 ;  /* 0x000054100d0e7816 */ /* 0x002fce000000000e */
[----:B------:R-:W-:Y:S08]  /*1920*/  I2F.F16 R17, R17 ;  /* 0x0000001100117306 */ /* 0x000ff00000200c00 */
[----:B------:R-:W1:Y:S01]  /*1930*/  I2F.F16 R6, R6 ;  /* 0x0000000600067306 */ /* 0x000e620000200c00 */
[----:B0-----:R-:W-:Y:S02]  /*1940*/  PRMT R20, R20, 0x5410, R5 ;  /* 0x0000541014147816 */ /* 0x001fe40000000005 */
[----:B-1----:R-:W-:-:S02]  /*1950*/  PRMT R6, R6, 0x5410, R17 ;  /* 0x0000541006067816 */ /* 0x002fc40000000011 */
[----:B--2---:R-:W-:-:S05]  /*1960*/  PRMT R7, R7, 0x5410, R18 ;  /* 0x0000541007077816 */ /* 0x004fca0000000012 */
[----:B------:R-:W-:Y:S01]  /*1970*/  HMUL2 R7, R7, R10 ;  /* 0x0000000a07077232 */ /* 0x000fe20000000000 */
[----:B---3--:R-:W-:-:S06]  /*1980*/  PRMT R16, R19, 0x5410, R16 ;  /* 0x0000541013107816 */ /* 0x008fcc0000000010 */
[----:B------:R-:W-:Y:S01]  /*1990*/  HFMA2.MMA R7, R16, R14, R7 ;  /* 0x0000000e10077235 */ /* 0x000fe20000000007 */
[----:B----4-:R-:W-:-:S09]  /*19a0*/  PRMT R8, R8, 0x5410, R11 ;  /* 0x0000541008087816 */ /* 0x010fd2000000000b */
[----:B------:R-:W-:Y:S01]  /*19b0*/  HFMA2 R7, R8, R20, R7 ;  /* 0x0000001408077231 */ /* 0x000fe20000000007 */
[----:B------:R-:W-:-:S06]  /*19c0*/  PRMT R12, R12, 0x5410, R15 ;  /* 0x000054100c0c7816 */ /* 0x000fcc000000000f */
[----:B------:R-:W-:-:S10]  /*19d0*/  HFMA2.MMA R7, R12, R6, R7 ;  /* 0x000000060c077235 */ /* 0x000fd40000000007 */
[----:B-----5:R-:W-:-:S07]  /*19e0*/  HFMA2 R21, R4.H0_H0, R7, R21 ;  /* 0x0000000704157231 */ /* 0x020fce0000000815 */
.L_x_21:
[----:B------:R-:W-:Y:S01]  /*19f0*/  ULDC UR4, c[0x0][0x244] ;  /* 0x0000910000047ab9 */ /* 0x000fe20000000800 */
[----:B------:R-:W-:Y:S02]  /*1a00*/  UIADD3 UR7, UR7, 0x1, URZ ;  /* 0x0000000107077890 */ /* 0x000fe4000fffe03f */
[----:B------:R-:W-:-:S04]  /*1a10*/  UIADD3 UR6, UR6, UR4, URZ ;  /* 0x0000000406067290 */ /* 0x000fc8000fffe03f */
[----:B------:R-:W-:-:S06]  /*1a20*/  UISETP.GE.AND UP1, UPT, UR6, UR9, UPT ;  /* 0x000000090600728c */ /* 0x000fcc000bf26270 */
[----:B------:R-:W-:-:S13]  /*1a30*/  PLOP3.LUT P0, PT, PT, PT, UP1, 0x80, 0x0 ;  /* 0x000000000000781c */ /* 0x000fda0003f0f018 */
[----:B------:R-:W-:Y:S05]  /*1a40*/  @!P0 BRA `(.L_x_22) ;  /* 0xffffffe800988947 */ /* 0x000fea000383ffff */
.L_x_17:
[----:B-----5:R-:W0:Y:S01]  /*1a50*/  LDC.64 R4, c[0x0][0x220] ;  /* 0x00008800ff047b82 */ /* 0x020e220000000a00 */
        /* <DEDUP_REMOVED lines=11> */
.L_x_23:
[----:B-----5:R-:W-:-:S05]  /*1b10*/  HADD2 R6, R7, R21.H0_H0 ;  /* 0x2000001507067230 */ /* 0x020fca0000000000 */
[----:B------:R-:W-:-:S05]  /*1b20*/  PRMT R9, R7, R0, R6 ;  /* 0x0000000007097216 */ /* 0x000fca0000000006 */
[----:B------:R-:W2:Y:S02]  /*1b30*/  ATOM.E.CAS.STRONG.GPU PT, R6, [R2], R7, R9 ;  /* 0x000000070206738b */ /* 0x000ea400001ee109 */
[----:B--2---:R-:W-:Y:S01]  /*1b40*/  ISETP.NE.U32.AND P0, PT, R6, R7, PT ;  /* 0x000000070600720c */ /* 0x004fe20003f05070 */
[----:B------:R-:W-:-:S12]  /*1b50*/  IMAD.MOV.U32 R7, RZ, RZ, R6 ;  /* 0x000000ffff077224 */ /* 0x000fd800078e0006 */
[----:B------:R-:W-:Y:S05]  /*1b60*/  @P0 BRA `(.L_x_23) ;  /* 0xfffffffc00e80947 */ /* 0x000fea000383ffff */
[----:B------:R-:W-:Y:S05]  /*1b70*/  EXIT ;  /* 0x000000000000794d */ /* 0x000fea0003800000 */
.L_x_24:
        /* <DEDUP_REMOVED lines=16> */
.L_x_51:


//--------------------- .text._Z16q4_matmul_kernelILb0ELb0ELb0EEvPK6__halfPKjPS0_S2_S4_iiiiiS4_b --------------------------
	.section	.text._Z16q4_matmul_kernelILb0ELb0ELb0EEvPK6__halfPKjPS0_S2_S4_iiiiiS4_b,"ax",@progbits
	.align	128
        .global         _Z16q4_matmul_kernelILb0ELb0ELb0EEvPK6__halfPKjPS0_S2_S4_iiiiiS4_b
        .type           _Z16q4_matmul_kernelILb0ELb0ELb0EEvPK6__halfPKjPS0_S2_S4_iiiiiS4_b,@function
        .size           _Z16q4_matmul_kernelILb0ELb0ELb0EEvPK6__halfPKjPS0_S2_S4_iiiiiS4_b,(.L_x_52 - _Z16q4_matmul_kernelILb0ELb0ELb0EEvPK6__halfPKjPS0_S2_S4_iiiiiS4_b)
        .other          _Z16q4_matmul_kernelILb0ELb0ELb0EEvPK6__halfPKjPS0_S2_S4_iiiiiS4_b,@"STO_CUDA_ENTRY STV_DEFAULT"
_Z16q4_matmul_kernelILb0ELb0ELb0EEvPK6__halfPKjPS0_S2_S4_iiiiiS4_b:
.text._Z16q4_matmul_kernelILb0ELb0ELb0EEvPK6__halfPKjPS0_S2_S4_iiiiiS4_b:
[----:B------:R-:W-:Y:S01]  /*0000*/  LDC R1, c[0x0][0x28] ;  /* 0x00000a00ff017b82 */ /* 0x000fe20000000800 */
[----:B------:R-:W0:Y:S01]  /*0010*/  S2R R5, SR_TID.X ;  /* 0x0000000000057919 */ /* 0x000e220000002100 */
[----:B------:R-:W-:-:S06]  /*0020*/  ULDC.U8 UR4, c[0x0][0x258] ;  /* 0x0000960000047ab9 */ /* 0x000fcc0000000000 */
[----:B------:R-:W1:Y:S01]  /*0030*/  LDC R6, c[0x0][0x23c] ;  /* 0x00008f00ff067b82 */ /* 0x000e620000000800 */
[----:B------:R-:W-:Y:S01]  /*0040*/  UPRMT UR4, UR4, 0x8880, URZ ;  /* 0x0000888004047896 */ /* 0x000fe2000800003f */
[----:B------:R-:W0:Y:S01]  /*0050*/  S2R R14, SR_CTAID.Z ;  /* 0x00000000000e7919 */ /* 0x000e220000002700 */
[----:B------:R-:W-:Y:S01]  /*0060*/  ULDC UR6, c[0x0][0x248] ;  /* 0x0000920000067ab9 */ /* 0x000fe20000000800 */
[----:B------:R-:W-:Y:S01]  /*0070*/  PRMT R15, RZ, 0x7610, R15 ;  /* 0x00007610ff0f7816 */ /* 0x000fe2000000000f */
[----:B------:R-:W2:Y:S01]  /*0080*/  S2R R0, SR_CTAID.X ;  /* 0x0000000000007919 */ /* 0x000ea20000002500 */
[----:B------:R-:W3:Y:S01]  /*0090*/  S2R R9, SR_TID.Y ;  /* 0x0000000000097919 */ /* 0x000ee20000002200 */
[C---:B0-----:R-:W-:Y:S01]  /*00a0*/  LOP3.LUT P0, RZ, R14.reuse, 0x1, R5, 0xf8, !PT ;  /* 0x000000010eff7812 */ /* 0x041fe2000780f805 */
[----:B------:R-:W-:-:S03]  /*00b0*/  IMAD R14, R14, UR6, RZ ;  /* 0x000000060e0e7c24 */ /* 0x000fc6000f8e02ff */
[----:B------:R-:W-:Y:S01]  /*00c0*/  ISETP.NE.OR P0, PT, RZ, UR4, P0 ;  /* 0x00000004ff007c0c */ /* 0x000fe20008705670 */
[----:B------:R-:W3:Y:S01]  /*00d0*/  S2UR UR4, SR_CTAID.Y ;  /* 0x00000000000479c3 */ /* 0x000ee20000002600 */
[----:B--2---:R-:W-:-:S11]  /*00e0*/  IMAD R0, R0, 0x20, R5 ;  /* 0x0000002000007824 */ /* 0x004fd600078e0205 */
[----:B------:R-:W0:Y:S08]  /*00f0*/  @!P0 LDC R4, c[0x0][0x240] ;  /* 0x00009000ff048b82 */ /* 0x000e300000000800 */
[----:B------:R-:W2:Y:S01]  /*0100*/  @!P0 LDC.64 R2, c[0x0][0x220] ;  /* 0x00008800ff028b82 */ /* 0x000ea20000000a00 */
[----:B---3--:R-:W-:Y:S01]  /*0110*/  VIADD R9, R9, UR4 ;  /* 0x0000000409097c36 */ /* 0x008fe20008000000 */
[----:B------:R-:W-:-:S03]  /*0120*/  ULDC.64 UR4, c[0x0][0x208] ;  /* 0x0000820000047ab9 */ /* 0x000fc60000000a00 */
[----:B0-----:R-:W-:-:S04]  /*0130*/  @!P0 IMAD R5, R9, R4, R0 ;  /* 0x0000000409058224 */ /* 0x001fc800078e0200 */
[----:B--2---:R-:W-:Y:S01]  /*0140*/  @!P0 IMAD.WIDE R2, R5, 0x2, R2 ;  /* 0x0000000205028825 */ /* 0x004fe200078e0202 */
[----:B-1----:R-:W-:-:S04]  /*0150*/  VIADDMNMX.U32 R5, R14, UR6, R6, PT ;  /* 0x000000060e057c46 */ /* 0x002fc8000b800006 */
[----:B------:R0:W-:Y:S01]  /*0160*/  @!P0 STG.E desc[UR4][R2.64], RZ ;  /* 0x000000ff02008986 */ /* 0x0001e2000c101904 */
[----:B------:R-:W-:Y:S01]  /*0170*/  IMAD.IADD R5, R5, 0x1, -R14 ;  /* 0x0000000105057824 */ /* 0x000fe200078e0a0e */
[----:B------:R-:W-:Y:S04]  /*0180*/  @!P0 BAR.SYNC.DEFER_BLOCKING 0x0 ;  /* 0x0000000000008b1d */ /* 0x000fe80000010000 */
[----:B------:R-:W-:Y:S02]  /*0190*/  ISETP.GE.AND P0, PT, R5, 0x8, PT ;  /* 0x000000080500780c */ /* 0x000fe40003f06270 */
[----:B------:R-:W-:-:S04]  /*01a0*/  SHF.R.S32.HI R4, RZ, 0x1f, R5 ;  /* 0x0000001fff047819 */ /* 0x000fc80000011405 */
[----:B------:R-:W-:-:S07]  /*01b0*/  LEA.HI R4, R4, R5, RZ, 0x3 ;  /* 0x0000000504047211 */ /* 0x000fce00078f18ff */
[----:B0-----:R-:W-:Y:S05]  /*01c0*/  @!P0 BRA `(.L_x_25) ;  /* 0x0000001000cc8947 */ /* 0x001fea0003800000 */
[----:B------:R-:W-:Y:S01]  /*01d0*/  LOP3.LUT R3, R4, 0xfffffff8, RZ, 0xc0, !PT ;  /* 0xfffffff804037812 */ /* 0x000fe200078ec0ff */
[----:B------:R-:W-:Y:S01]  /*01e0*/  VIADD R7, R14, 0x8 ;  /* 0x000000080e077836 */ /* 0x000fe20000000000 */
[----:B------:R-:W-:Y:S01]  /*01f0*/  PRMT R15, RZ, 0x7610, R15 ;  /* 0x00007610ff0f7816 */ /* 0x000fe2000000000f */
[----:B------:R-:W-:Y:S02]  /*0200*/  IMAD.SHL.U32 R11, R0, 0x4, RZ ;  /* 0x00000004000b7824 */ /* 0x000fe400078e00ff */
[----:B------:R-:W-:Y:S01]  /*0210*/  IMAD.IADD R10, R14, 0x1, R3 ;  /* 0x000000010e0a7824 */ /* 0x000fe200078e0203 */
[----:B------:R-:W-:Y:S02]  /*0220*/  LOP3.LUT R3, RZ, R14, RZ, 0x33, !PT ;  /* 0x0000000eff037212 */ /* 0x000fe400078e33ff */
[----:B------:R-:W-:Y:S02]  /*0230*/  LOP3.LUT R11, R11, 0x1c, RZ, 0xc0, !PT ;  /* 0x0000001c0b0b7812 */ /* 0x000fe400078ec0ff */
[----:B------:R-:W-:-:S05]  /*0240*/  VIMNMX R2, R10, R7, !PT ;  /* 0x000000070a027248 */ /* 0x000fca0007fe0100 */
[----:B------:R-:W-:Y:S01]  /*0250*/  IMAD.IADD R2, R2, 0x1, R3 ;  /* 0x0000000102027824 */ /* 0x000fe200078e0203 */
[----:B------:R-:W-:-:S04]  /*0260*/  SHF.R.S32.HI R3, RZ, 0x1f, R0 ;  /* 0x0000001fff037819 */ /* 0x000fc80000011400 */
[C---:B------:R-:W-:Y:S02]  /*0270*/  LOP3.LUT P1, RZ, R2.reuse, 0x8, RZ, 0xc0, !PT ;  /* 0x0000000802ff7812 */ /* 0x040fe4000782c0ff */
[----:B------:R-:W-:Y:S02]  /*0280*/  LEA.HI R3, R3, R0, RZ, 0x3 ;  /* 0x0000000003037211 */ /* 0x000fe400078f18ff */
[----:B------:R-:W-:Y:S02]  /*0290*/  LOP3.LUT P0, RZ, R2, 0xfffffff8, RZ, 0xc0, !PT ;  /* 0xfffffff802ff7812 */ /* 0x000fe4000780c0ff */
[----:B------:R-:W-:-:S07]  /*02a0*/  SHF.R.S32.HI R12, RZ, 0x3, R3 ;  /* 0x00000003ff0c7819 */ /* 0x000fce0000011403 */
[----:B------:R-:W-:Y:S05]  /*02b0*/  @P1 BRA `(.L_x_26) ;  /* 0x0000000400801947 */ /* 0x000fea0003800000 */
[----:B------:R-:W0:Y:S01]  /*02c0*/  LDC R13, c[0x0][0x244] ;  /* 0x00009100ff0d7b82 */ /* 0x000e220000000800 */
[----:B------:R-:W-:Y:S01]  /*02d0*/  ULDC UR6, c[0x0][0x240] ;  /* 0x0000900000067ab9 */ /* 0x000fe20000000800 */
[----:B0-----:R-:W-:-:S04]  /*02e0*/  IABS R5, R13 ;  /* 0x0000000d00057213 */ /* 0x001fc80000000000 */
[----:B------:R-:W0:Y:S08]  /*02f0*/  I2F.RP R4, R5 ;  /* 0x0000000500047306 */ /* 0x000e300000209400 */
[----:B0-----:R-:W0:Y:S02]  /*0300*/  MUFU.RCP R4, R4 ;  /* 0x0000000400047308 */ /* 0x001e240000001000 */
[----:B0-----:R-:W-:-:S06]  /*0310*/  IADD3 R2, R4, 0xffffffe, RZ ;  /* 0x0ffffffe04027810 */ /* 0x001fcc0007ffe0ff */
[----:B------:R0:W1:Y:S02]  /*0320*/  F2I.FTZ.U32.TRUNC.NTZ R3, R2 ;  /* 0x0000000200037305 */ /* 0x000064000021f000 */
[----:B0-----:R-:W-:Y:S02]  /*0330*/  IMAD.MOV.U32 R2, RZ, RZ, RZ ;  /* 0x000000ffff027224 */ /* 0x001fe400078e00ff */
[----:B-1----:R-:W-:-:S04]  /*0340*/  IMAD.MOV R8, RZ, RZ, -R3 ;  /* 0x000000ffff087224 */ /* 0x002fc800078e0a03 */
[----:B------:R-:W-:Y:S01]  /*0350*/  IMAD R15, R8, R5, RZ ;  /* 0x00000005080f7224 */ /* 0x000fe200078e02ff */
[----:B------:R-:W-:-:S03]  /*0360*/  IABS R8, R14 ;  /* 0x0000000e00087213 */ /* 0x000fc60000000000 */
[----:B------:R-:W-:Y:S01]  /*0370*/  IMAD.HI.U32 R3, R3, R15, R2 ;  /* 0x0000000f03037227 */ /* 0x000fe200078e0002 */
[----:B------:R-:W-:Y:S02]  /*0380*/  LOP3.LUT R2, R14, R13, RZ, 0x3c, !PT ;  /* 0x0000000d0e027212 */ /* 0x000fe400078e3cff */
[----:B------:R-:W-:Y:S02]  /*0390*/  SHF.R.S32.HI R15, RZ, 0x1f, R14 ;  /* 0x0000001fff0f7819 */ /* 0x000fe4000001140e */
[----:B------:R-:W-:Y:S01]  /*03a0*/  ISETP.GE.AND P3, PT, R2, RZ, PT ;  /* 0x000000ff0200720c */ /* 0x000fe20003f66270 */
[----:B------:R-:W-:Y:S01]  /*03b0*/  IMAD.HI.U32 R3, R3, R8, RZ ;  /* 0x0000000803037227 */ /* 0x000fe200078e00ff */
[----:B------:R-:W-:-:S03]  /*03c0*/  LEA.HI R15, R15, R14, RZ, 0x3 ;  /* 0x0000000e0f0f7211 */ /* 0x000fc600078f18ff */
[----:B------:R-:W-:Y:S01]  /*03d0*/  IMAD.MOV R4, RZ, RZ, -R3 ;  /* 0x000000ffff047224 */ /* 0x000fe200078e0a03 */
[----:B------:R-:W-:-:S03]  /*03e0*/  SHF.R.S32.HI R15, RZ, 0x3, R15 ;  /* 0x00000003ff0f7819 */ /* 0x000fc6000001140f */
[----:B------:R-:W-:Y:S02]  /*03f0*/  IMAD R4, R5, R4, R8 ;  /* 0x0000000405047224 */ /* 0x000fe400078e0208 */
[----:B------:R-:W-:-:S03]  /*0400*/  IMAD R15, R15, UR6, R0 ;  /* 0x000000060f0f7c24 */ /* 0x000fc6000f8e0200 */
[----:B------:R-:W-:-:S13]  /*0410*/  ISETP.GT.U32.AND P2, PT, R5, R4, PT ;  /* 0x000000040500720c */ /* 0x000fda0003f44070 */
[----:B------:R-:W-:Y:S02]  /*0420*/  @!P2 IMAD.IADD R4, R4, 0x1, -R5 ;  /* 0x000000010404a824 */ /* 0x000fe400078e0a05 */
[----:B------:R-:W-:Y:S01]  /*0430*/  @!P2 VIADD R3, R3, 0x1 ;  /* 0x000000010303a836 */ /* 0x000fe20000000000 */
[----:B------:R-:W-:Y:S02]  /*0440*/  ISETP.NE.AND P2, PT, R13, RZ, PT ;  /* 0x000000ff0d00720c */ /* 0x000fe40003f45270 */
[----:B------:R-:W-:Y:S02]  /*0450*/  ISETP.GE.U32.AND P1, PT, R4, R5, PT ;  /* 0x000000050400720c */ /* 0x000fe40003f26070 */
[----:B------:R-:W0:Y:S11]  /*0460*/  LDC.64 R4, c[0x0][0x230] ;  /* 0x00008c00ff047b82 */ /* 0x000e360000000a00 */
[----:B------:R-:W-:-:S05]  /*0470*/  @P1 VIADD R3, R3, 0x1 ;  /* 0x0000000103031836 */ /* 0x000fca0000000000 */
[----:B------:R-:W-:Y:S02]  /*0480*/  @!P3 IADD3 R3, -R3, RZ, RZ ;  /* 0x000000ff0303b210 */ /* 0x000fe40007ffe1ff */
[----:B------:R-:W-:-:S05]  /*0490*/  @!P2 LOP3.LUT R3, RZ, R13, RZ, 0x33, !PT ;  /* 0x0000000dff03a212 */ /* 0x000fca00078e33ff */
[----:B------:R-:W-:Y:S02]  /*04a0*/  IMAD R23, R3, UR6, RZ ;  /* 0x0000000603177c24 */ /* 0x000fe4000f8e02ff */
[----:B------:R-:W1:Y:S03]  /*04b0*/  LDC.64 R2, c[0x0][0x218] ;  /* 0x00008600ff027b82 */ /* 0x000e660000000a00 */
[----:B------:R-:W-:-:S04]  /*04c0*/  SHF.R.S32.HI R8, RZ, 0x1f, R23 ;  /* 0x0000001fff087819 */ /* 0x000fc80000011417 */
[----:B------:R-:W-:-:S04]  /*04d0*/  LEA.HI R13, R8, R23, RZ, 0x3 ;  /* 0x00000017080d7211 */ /* 0x000fc800078f18ff */
[----:B------:R-:W-:-:S05]  /*04e0*/  LEA.HI.SX32 R13, R13, R12, 0x1d ;  /* 0x0000000c0d0d7211 */ /* 0x000fca00078feaff */
[----:B0-----:R-:W-:-:S05]  /*04f0*/  IMAD.WIDE R24, R13, 0x4, R4 ;  /* 0x000000040d187825 */ /* 0x001fca00078e0204 */
[----:B------:R0:W2:Y:S01]  /*0500*/  LDG.E.CONSTANT R16, desc[UR4][R24.64] ;  /* 0x0000000418107981 */ /* 0x0000a2000c1e9900 */
[----:B-1----:R-:W-:Y:S02]  /*0510*/  IMAD.WIDE R26, R15, 0x4, R2 ;  /* 0x000000040f1a7825 */ /* 0x002fe400078e0202 */
[----:B------:R-:W1:Y:S03]  /*0520*/  LDC.64 R2, c[0x0][0x210] ;  /* 0x00008400ff027b82 */ /* 0x000e660000000a00 */
[----:B------:R-:W3:Y:S01]  /*0530*/  LDG.E.CONSTANT R8, desc[UR4][R26.64] ;  /* 0x000000041a087981 */ /* 0x000ee2000c1e9900 */
[----:B------:R-:W-:-:S04]  /*0540*/  IMAD R5, R9, R6, R14 ;  /* 0x0000000609057224 */ /* 0x000fc800078e020e */
[----:B-1----:R-:W-:Y:S02]  /*0550*/  IMAD.WIDE R2, R5, 0x2, R2 ;  /* 0x0000000205027825 */ /* 0x002fe400078e0202 */
[----:B------:R-:W1:Y:S03]  /*0560*/  LDC.64 R4, c[0x0][0x228] ;  /* 0x00008a00ff047b82 */ /* 0x000e660000000a00 */
[----:B------:R-:W4:Y:S04]  /*0570*/  LDG.E.U16.CONSTANT R14, desc[UR4][R2.64] ;  /* 0x00000004020e7981 */ /* 0x000f28000c1e9500 */
[----:B------:R-:W5:Y:S04]  /*0580*/  LDG.E.U16.CONSTANT R21, desc[UR4][R2.64+0x2] ;  /* 0x0000020402157981 */ /* 0x000f68000c1e9500 */
[----:B------:R-:W5:Y:S04]  /*0590*/  LDG.E.U16.CONSTANT R19, desc[UR4][R2.64+0x4] ;  /* 0x0000040402137981 */ /* 0x000f68000c1e9500 */
[----:B------:R-:W5:Y:S04]  /*05a0*/  LDG.E.U16.CONSTANT R17, desc[UR4][R2.64+0x6] ;  /* 0x0000060402117981 */ /* 0x000f68000c1e9500 */
[----:B------:R-:W5:Y:S01]  /*05b0*/  LDG.E.U16.CONSTANT R15, desc[UR4][R2.64+0x8] ;  /* 0x00000804020f7981 */ /* 0x000f62000c1e9500 */
[----:B0-----:R-:W-:-:S03]  /*05c0*/  IMAD.IADD R25, R0, 0x1, R23 ;  /* 0x0000000100197824 */ /* 0x001fc600078e0217 */
[----:B------:R-:W5:Y:S01]  /*05d0*/  LDG.E.U16.CONSTANT R13, desc[UR4][R2.64+0xa] ;  /* 0x00000a04020d7981 */ /* 0x000f62000c1e9500 */
[----:B-1----:R-:W-:-:S03]  /*05e0*/  IMAD.WIDE R4, R25, 0x2, R4 ;  /* 0x0000000219047825 */ /* 0x002fc600078e0204 */
[----:B------:R-:W5:Y:S04]  /*05f0*/  LDG.E.U16.CONSTANT R23, desc[UR4][R2.64+0xc] ;  /* 0x00000c0402177981 */ /* 0x000f68000c1e9500 */
[----:B------:R-:W5:Y:S04]  /*0600*/  LDG.E.U16.CONSTANT R25, desc[UR4][R2.64+0xe] ;  /* 0x00000e0402197981 */ /* 0x000f68000c1e9500 */
[----:B------:R0:W5:Y:S01]  /*0610*/  LDG.E.U16.CONSTANT R5, desc[UR4][R4.64] ;  /* 0x0000000404057981 */ /* 0x000162000c1e9500 */
[----:B--2---:R-:W-:-:S05]  /*0620*/  SHF.R.U32.HI R16, RZ, R11, R16 ;  /* 0x0000000bff107219 */ /* 0x004fca0000011610 */
[----:B------:R-:W-:Y:S01]  /*0630*/  VIADD R16, R16, 0x1 ;  /* 0x0000000110107836 */ /* 0x000fe20000000000 */
[----:B---3--:R-:W-:-:S04]  /*0640*/  LOP3.LUT R18, R8, 0xf, RZ, 0xc0, !PT ;  /* 0x0000000f08127812 */ /* 0x008fc800078ec0ff */
[----:B------:R-:W-:Y:S02]  /*0650*/  LOP3.LUT R27, R16, 0xf, RZ, 0xc0, !PT ;  /* 0x0000000f101b7812 */ /* 0x000fe400078ec0ff */
[--C-:B------:R-:W-:Y:S02]  /*0660*/  SHF.R.U32.HI R16, RZ, 0x4, R8.reuse ;  /* 0x00000004ff107819 */ /* 0x100fe40000011608 */
[--C-:B------:R-:W-:Y:S01]  /*0670*/  SHF.R.U32.HI R20, RZ, 0x8, R8.reuse ;  /* 0x00000008ff147819 */ /* 0x100fe20000011608 */
[--C-:B------:R-:W-:Y:S01]  /*0680*/  IMAD.IADD R18, R18, 0x1, -R27.reuse ;  /* 0x0000000112127824 */ /* 0x100fe200078e0a1b */
[----:B------:R-:W-:Y:S02]  /*0690*/  LOP3.LUT R16, R16, 0xf, RZ, 0xc0, !PT ;  /* 0x0000000f10107812 */ /* 0x000fe400078ec0ff */
[----:B------:R-:W-:Y:S01]  /*06a0*/  LOP3.LUT R20, R20, 0xf, RZ, 0xc0, !PT ;  /* 0x0000000f14147812 */ /* 0x000fe200078ec0ff */
[----:B------:R1:W4:Y:S01]  /*06b0*/  I2F.F16 R29, R18 ;  /* 0x00000012001d7306 */ /* 0x0003220000200c00 */
[--C-:B0-----:R-:W-:Y:S01]  /*06c0*/  SHF.R.U32.HI R4, RZ, 0xc, R8.reuse ;  /* 0x0000000cff047819 */ /* 0x101fe20000011608 */
[--C-:B------:R-:W-:Y:S01]  /*06d0*/  IMAD.IADD R2, R16, 0x1, -R27.reuse ;  /* 0x0000000110027824 */ /* 0x100fe200078e0a1b */
[----:B------:R-:W-:Y:S01]  /*06e0*/  SHF.R.U32.HI R16, RZ, 0x10, R8 ;  /* 0x00000010ff107819 */ /* 0x000fe20000011608 */
[----:B------:R-:W-:Y:S01]  /*06f0*/  IMAD.IADD R3, R20, 0x1, -R27 ;  /* 0x0000000114037824 */ /* 0x000fe200078e0a1b */
[----:B------:R-:W-:-:S02]  /*0700*/  LOP3.LUT R4, R4, 0xf, RZ, 0xc0, !PT ;  /* 0x0000000f04047812 */ /* 0x000fc400078ec0ff */
[----:B------:R-:W-:Y:S01]  /*0710*/  LOP3.LUT R16, R16, 0xf, RZ, 0xc0, !PT ;  /* 0x0000000f10107812 */ /* 0x000fe200078ec0ff */
[----:B------:R-:W5:Y:S01]  /*0720*/  I2F.F16 R2, R2 ;  /* 0x0000000200027306 */ /* 0x000f620000200c00 */
[--C-:B-1----:R-:W-:Y:S01]  /*0730*/  SHF.R.U32.HI R18, RZ, 0x14, R8.reuse ;  /* 0x00000014ff127819 */ /* 0x102fe20000011608 */
[--C-:B------:R-:W-:Y:S01]  /*0740*/  IMAD.IADD R4, R4, 0x1, -R27.reuse ;  /* 0x0000000104047824 */ /* 0x100fe200078e0a1b */
[----:B------:R-:W-:Y:S02]  /*0750*/  SHF.R.U32.HI R20, RZ, 0x18, R8 ;  /* 0x00000018ff147819 */ /* 0x000fe40000011608 */
[----:B------:R-:W-:Y:S02]  /*0760*/  LOP3.LUT R18, R18, 0xf, RZ, 0xc0, !PT ;  /* 0x0000000f12127812 */ /* 0x000fe400078ec0ff */
[----:B------:R-:W-:Y:S01]  /*0770*/  IADD3 R16, -R27, R16, RZ ;  /* 0x000000101b107210 */ /* 0x000fe20007ffe1ff */
[----:B------:R-:W0:Y:S01]  /*0780*/  I2F.F16 R3, R3 ;  /* 0x0000000300037306 */ /* 0x000e220000200c00 */
[----:B----4-:R-:W-:Y:S01]  /*0790*/  HMUL2 R29, R14.H0_H0, R29.H0_H0 ;  /* 0x2000001d0e1d7232 */ /* 0x010fe20000000800 */
[----:B------:R-:W-:Y:S01]  /*07a0*/  LOP3.LUT R20, R20, 0xf, RZ, 0xc0, !PT ;  /* 0x0000000f14147812 */ /* 0x000fe200078ec0ff */
[----:B------:R-:W-:Y:S01]  /*07b0*/  IMAD.IADD R14, R18, 0x1, -R27 ;  /* 0x00000001120e7824 */ /* 0x000fe200078e0a1b */
[----:B------:R-:W-:-:S03]  /*07c0*/  LEA.HI R8, R8, -R27, RZ, 0x4 ;  /* 0x8000001b08087211 */ /* 0x000fc600078f20ff */
[----:B------:R-:W-:Y:S01]  /*07d0*/  IMAD.IADD R20, R20, 0x1, -R27 ;  /* 0x0000000114147824 */ /* 0x000fe200078e0a1b */
[----:B------:R-:W1:Y:S01]  /*07e0*/  I2F.F16 R4, R4 ;  /* 0x0000000400047306 */ /* 0x000e620000200c00 */
[----:B-----5:R-:W-:-:S04]  /*07f0*/  HFMA2 R2, R21.H0_H0, R2.H0_H0, R29.H0_H0 ;  /* 0x2000000215027231 */ /* 0x020fc8000004081d */
[----:B0-----:R-:W-:-:S03]  /*0800*/  HFMA2 R2, R19.H0_H0, R3.H0_H0, R2.H0_H0 ;  /* 0x2000000313027231 */ /* 0x001fc60000040802 */
[----:B------:R-:W0:Y:S01]  /*0810*/  I2F.F16 R16, R16 ;  /* 0x0000001000107306 */ /* 0x000e220000200c00 */
[----:B-1----:R-:W-:-:S07]  /*0820*/  HFMA2 R2, R17.H0_H0, R4.H0_H0, R2.H0_H0 ;  /* 0x2000000411027231 */ /* 0x002fce0000040802 */
[----:B------:R-:W1:Y:S01]  /*0830*/  I2F.F16 R14, R14 ;  /* 0x0000000e000e7306 */ /* 0x000e620000200c00 */
[----:B0-----:R-:W-:-:S07]  /*0840*/  HFMA2 R2, R15.H0_H0, R16.H0_H0, R2.H0_H0 ;  /* 0x200000100f027231 */ /* 0x001fce0000040802 */
[----:B------:R-:W0:Y:S01]  /*0850*/  I2F.F16 R20, R20 ;  /* 0x0000001400147306 */ /* 0x000e220000200c00 */
[----:B-1----:R-:W-:-:S07]  /*0860*/  HFMA2 R2, R13.H0_H0, R14.H0_H0, R2.H0_H0 ;  /* 0x2000000e0d027231 */ /* 0x002fce0000040802 */
[----:B------:R-:W1:Y:S01]  /*0870*/  I2F.F16 R8, R8 ;  /* 0x0000000800087306 */ /* 0x000e620000200c00 */
[----:B------:R-:W-:Y:S02]  /*0880*/  IMAD.MOV.U32 R14, RZ, RZ, R7 ;  /* 0x000000ffff0e7224 */ /* 0x000fe400078e0007 */
[----:B0-----:R-:W-:-:S04]  /*0890*/  HFMA2 R4, R23.H0_H0, R20.H0_H0, R2.H0_H0 ;  /* 0x2000001417047231 */ /* 0x001fc80000040802 */
[----:B-1----:R-:W-:-:S04]  /*08a0*/  HFMA2 R4, R25.H0_H0, R8.H0_H0, R4.H0_H0 ;  /* 0x2000000819047231 */ /* 0x002fc80000040804 */
[----:B------:R-:W-:-:S07]  /*08b0*/  HFMA2 R15, R5.H0_H0, R4.H0_H0, RZ.H0_H0 ;  /* 0x20000004050f7231 */ /* 0x000fce00000408ff */
.L_x_26:
[----:B------:R-:W-:Y:S05]  /*08c0*/  @!P0 BRA `(.L_x_25) ;  /* 0x0000000c000c8947 */ /* 0x000fea0003800000 */
[----:B------:R-:W0:Y:S01]  /*08d0*/  LDC R2, c[0x0][0x244] ;  /* 0x00009100ff027b82 */ /* 0x000e220000000800 */
[----:B------:R-:W-:Y:S01]  /*08e0*/  IMAD R7, R9, R6, R14 ;  /* 0x0000000609077224 */ /* 0x000fe200078e020e */
[----:B------:R-:W-:-:S06]  /*08f0*/  ULDC UR6, c[0x0][0x240] ;  /* 0x0000900000067ab9 */ /* 0x000fcc0000000800 */
[----:B------:R-:W1:Y:S01]  /*0900*/  LDC.64 R4, c[0x0][0x210] ;  /* 0x00008400ff047b82 */ /* 0x000e620000000a00 */
[----:B0-----:R-:W-:-:S04]  /*0910*/  IABS R13, R2 ;  /* 0x00000002000d7213 */ /* 0x001fc80000000000 */
[----:B------:R-:W0:Y:S01]  /*0920*/  I2F.RP R8, R13 ;  /* 0x0000000d00087306 */ /* 0x000e220000209400 */
[----:B-1----:R-:W-:-:S03]  /*0930*/  IMAD.WIDE R4, R7, 0x2, R4 ;  /* 0x0000000207047825 */ /* 0x002fc600078e0204 */
[----:B------:R-:W-:-:S05]  /*0940*/  IADD3 R21, P0, R4, 0x8, RZ ;  /* 0x0000000804157810 */ /* 0x000fca0007f1e0ff */
[----:B------:R-:W-:Y:S01]  /*0950*/  IMAD.X R22, RZ, RZ, R5, P0 ;  /* 0x000000ffff167224 */ /* 0x000fe200000e0605 */
[----:B0-----:R-:W0:Y:S02]  /*0960*/  MUFU.RCP R8, R8 ;  /* 0x0000000800087308 */ /* 0x001e240000001000 */
[----:B0-----:R-:W-:-:S06]  /*0970*/  VIADD R2, R8, 0xffffffe ;  /* 0x0ffffffe08027836 */ /* 0x001fcc0000000000 */
[----:B------:R0:W1:Y:S02]  /*0980*/  F2I.FTZ.U32.TRUNC.NTZ R3, R2 ;  /* 0x0000000200037305 */ /* 0x000064000021f000 */
[----:B0-----:R-:W-:Y:S01]  /*0990*/  HFMA2.MMA R2, -RZ, RZ, 0, 0 ;  /* 0x00000000ff027435 */ /* 0x001fe200000001ff */
[----:B-1----:R-:W-:-:S04]  /*09a0*/  IMAD.MOV R6, RZ, RZ, -R3 ;  /* 0x000000ffff067224 */ /* 0x002fc800078e0a03 */
[----:B------:R-:W-:-:S05]  /*09b0*/  IMAD R7, R6, R13, RZ ;  /* 0x0000000d06077224 */ /* 0x000fca00078e02ff */
[----:B------:R-:W-:-:S07]  /*09c0*/  IMAD.HI.U32 R8, R3, R7, R2 ;  /* 0x0000000703087227 */ /* 0x000fce00078e0002 */
.L_x_27:
[----:B------:R-:W0:Y:S01]  /*09d0*/  LDC R23, c[0x0][0x244] ;  /* 0x00009100ff177b82 */ /* 0x000e220000000800 */
[----:B------:R-:W-:Y:S01]  /*09e0*/  IABS R5, R14 ;  /* 0x0000000e00057213 */ /* 0x000fe20000000000 */
[----:B------:R-:W-:-:S04]  /*09f0*/  VIADD R16, R14, 0x8 ;  /* 0x000000080e107836 */ /* 0x000fc80000000000 */
[----:B------:R-:W-:Y:S01]  /*0a00*/  IMAD.HI.U32 R24, R8, R5, RZ ;  /* 0x0000000508187227 */ /* 0x000fe200078e00ff */
[----:B------:R-:W-:-:S03]  /*0a10*/  SHF.R.S32.HI R19, RZ, 0x1f, R16 ;  /* 0x0000001fff137819 */ /* 0x000fc60000011410 */
[----:B------:R-:W-:Y:S01]  /*0a20*/  IMAD.MOV R6, RZ, RZ, -R24 ;  /* 0x000000ffff067224 */ /* 0x000fe200078e0a18 */
[----:B------:R-:W-:-:S04]  /*0a30*/  LEA.HI R19, R19, R16, RZ, 0x3 ;  /* 0x0000001013137211 */ /* 0x000fc800078f18ff */
[----:B------:R-:W-:Y:S02]  /*0a40*/  SHF.R.S32.HI R27, RZ, 0x3, R19 ;  /* 0x00000003ff1b7819 */ /* 0x000fe40000011413 */
[-C--:B0-----:R-:W-:Y:S02]  /*0a50*/  IABS R4, R23.reuse ;  /* 0x0000001700047213 */ /* 0x081fe40000000000 */
[----:B------:R-:W-:Y:S02]  /*0a60*/  LOP3.LUT R25, RZ, R23, RZ, 0x33, !PT ;  /* 0x00000017ff197212 */ /* 0x000fe400078e33ff */
[----:B------:R-:W0:Y:S01]  /*0a70*/  I2F.RP R7, R4 ;  /* 0x0000000400077306 */ /* 0x000e220000209400 */
[----:B------:R-:W-:-:S05]  /*0a80*/  IMAD R6, R4, R6, R5 ;  /* 0x0000000604067224 */ /* 0x000fca00078e0205 */
[----:B------:R-:W-:Y:S02]  /*0a90*/  ISETP.GT.U32.AND P0, PT, R13, R6, PT ;  /* 0x000000060d00720c */ /* 0x000fe40003f04070 */
[----:B0-----:R-:W0:Y:S11]  /*0aa0*/  MUFU.RCP R7, R7 ;  /* 0x0000000700077308 */ /* 0x001e360000001000 */
[----:B------:R-:W-:-:S04]  /*0ab0*/  @!P0 IADD3 R6, R6, -R4, RZ ;  /* 0x8000000406068210 */ /* 0x000fc80007ffe0ff */
[----:B------:R-:W-:Y:S01]  /*0ac0*/  ISETP.GE.U32.AND P1, PT, R6, R13, PT ;  /* 0x0000000d0600720c */ /* 0x000fe20003f26070 */
[----:B------:R-:W-:Y:S02]  /*0ad0*/  IMAD.MOV.U32 R13, RZ, RZ, R4 ;  /* 0x000000ffff0d7224 */ /* 0x000fe400078e0004 */
[----:B0-----:R-:W-:Y:S01]  /*0ae0*/  VIADD R2, R7, 0xffffffe ;  /* 0x0ffffffe07027836 */ /* 0x001fe20000000000 */
[----:B------:R-:W-:-:S03]  /*0af0*/  IABS R7, R16 ;  /* 0x0000001000077213 */ /* 0x000fc60000000000 */
[----:B------:R0:W1:Y:S02]  /*0b00*/  F2I.FTZ.U32.TRUNC.NTZ R3, R2 ;  /* 0x0000000200037305 */ /* 0x000064000021f000 */
[----:B0-----:R-:W-:Y:S02]  /*0b10*/  IMAD.MOV.U32 R2, RZ, RZ, RZ ;  /* 0x000000ffff027224 */ /* 0x001fe400078e00ff */
[----:B-1----:R-:W-:-:S04]  /*0b20*/  IMAD.MOV R17, RZ, RZ, -R3 ;  /* 0x000000ffff117224 */ /* 0x002fc800078e0a03 */
[----:B------:R-:W-:-:S04]  /*0b30*/  IMAD R5, R17, R4, RZ ;  /* 0x0000000411057224 */ /* 0x000fc800078e02ff */
[----:B------:R-:W-:-:S04]  /*0b40*/  IMAD.HI.U32 R8, R3, R5, R2 ;  /* 0x0000000503087227 */ /* 0x000fc800078e0002 */
[----:B------:R-:W-:-:S04]  /*0b50*/  IMAD.MOV.U32 R3, RZ, RZ, R7 ;  /* 0x000000ffff037224 */ /* 0x000fc800078e0007 */
[----:B------:R-:W-:-:S04]  /*0b60*/  IMAD.HI.U32 R2, R8, R3, RZ ;  /* 0x0000000308027227 */ /* 0x000fc800078e00ff */
[----:B------:R-:W-:-:S04]  /*0b70*/  IMAD.MOV R5, RZ, RZ, -R2 ;  /* 0x000000ffff057224 */ /* 0x000fc800078e0a02 */
[----:B------:R-:W-:Y:S01]  /*0b80*/  IMAD R6, R4, R5, R3 ;  /* 0x0000000504067224 */ /* 0x000fe200078e0203 */
[----:B------:R-:W-:-:S04]  /*0b90*/  LOP3.LUT R3, R16, R23, RZ, 0x3c, !PT ;  /* 0x0000001710037212 */ /* 0x000fc800078e3cff */
[----:B------:R-:W-:Y:S02]  /*0ba0*/  ISETP.GT.U32.AND P4, PT, R13, R6, PT ;  /* 0x000000060d00720c */ /* 0x000fe40003f84070 */
[----:B------:R-:W-:-:S11]  /*0bb0*/  ISETP.GE.AND P2, PT, R3, RZ, PT ;  /* 0x000000ff0300720c */ /* 0x000fd60003f46270 */
[----:B------:R-:W-:Y:S02]  /*0bc0*/  @!P4 IMAD.IADD R6, R6, 0x1, -R4 ;  /* 0x000000010606c824 */ /* 0x000fe400078e0a04 */
[----:B------:R-:W-:Y:S01]  /*0bd0*/  @!P4 VIADD R2, R2, 0x1 ;  /* 0x000000010202c836 */ /* 0x000fe20000000000 */
[----:B------:R-:W0:Y:S02]  /*0be0*/  LDC.64 R4, c[0x0][0x218] ;  /* 0x00008600ff047b82 */ /* 0x000e240000000a00 */
[----:B------:R-:W-:-:S06]  /*0bf0*/  ISETP.GE.U32.AND P3, PT, R6, R13, PT ;  /* 0x0000000d0600720c */ /* 0x000fcc0003f66070 */
[----:B------:R-:W1:Y:S07]  /*0c00*/  LDC.64 R6, c[0x0][0x230] ;  /* 0x00008c00ff067b82 */ /* 0x000e6e0000000a00 */
[----:B------:R-:W-:Y:S01]  /*0c10*/  @P3 VIADD R2, R2, 0x1 ;  /* 0x0000000102023836 */ /* 0x000fe20000000000 */
[----:B------:R-:W-:-:S04]  /*0c20*/  ISETP.NE.AND P3, PT, R23, RZ, PT ;  /* 0x000000ff1700720c */ /* 0x000fc80003f65270 */
[----:B------:R-:W-:-:S04]  /*0c30*/  @!P2 IADD3 R2, -R2, RZ, RZ ;  /* 0x000000ff0202a210 */ /* 0x000fc80007ffe1ff */
[----:B------:R-:W-:-:S05]  /*0c40*/  SEL R17, R25, R2, !P3 ;  /* 0x0000000219117207 */ /* 0x000fca0005800000 */
[----:B------:R-:W-:-:S05]  /*0c50*/  IMAD R17, R17, UR6, RZ ;  /* 0x0000000611117c24 */ /* 0x000fca000f8e02ff */
[----:B------:R-:W-:-:S04]  /*0c60*/  SHF.R.S32.HI R2, RZ, 0x1f, R17 ;  /* 0x0000001fff027819 */ /* 0x000fc80000011411 */
[----:B------:R-:W-:-:S04]  /*0c70*/  LEA.HI R3, R2, R17, RZ, 0x3 ;  /* 0x0000001102037211 */ /* 0x000fc800078f18ff */
[----:B------:R-:W-:-:S05]  /*0c80*/  LEA.HI.SX32 R3, R3, R12, 0x1d ;  /* 0x0000000c03037211 */ /* 0x000fca00078feaff */
[----:B-1----:R-:W-:-:S04]  /*0c90*/  IMAD.WIDE R18, R3, 0x4, R6 ;  /* 0x0000000403127825 */ /* 0x002fc800078e0206 */
[----:B------:R-:W-:Y:S01]  /*0ca0*/  IMAD R3, R27, UR6, R0 ;  /* 0x000000061b037c24 */ /* 0x000fe2000f8e0200 */
[----:B------:R-:W2:Y:S03]  /*0cb0*/  LDG.E.CONSTANT R20, desc[UR4][R18.64] ;  /* 0x0000000412147981 */ /* 0x000ea6000c1e9900 */
[----:B0-----:R-:W-:-:S05]  /*0cc0*/  IMAD.WIDE R2, R3, 0x4, R4 ;  /* 0x0000000403027825 */ /* 0x001fca00078e0204 */
[----:B------:R0:W3:Y:S02]  /*0cd0*/  LDG.E.CONSTANT R16, desc[UR4][R2.64] ;  /* 0x0000000402107981 */ /* 0x0000e4000c1e9900 */
[----:B0-----:R-:W-:Y:S02]  /*0ce0*/  IMAD.MOV.U32 R2, RZ, RZ, R21 ;  /* 0x000000ffff027224 */ /* 0x001fe400078e0015 */
[----:B------:R-:W-:-:S05]  /*0cf0*/  IMAD.MOV.U32 R3, RZ, RZ, R22 ;  /* 0x000000ffff037224 */ /* 0x000fca00078e0016 */
[----:B------:R-:W4:Y:S04]  /*0d00*/  LDG.E.U16.CONSTANT R22, desc[UR4][R2.64+0x8] ;  /* 0x0000080402167981 */ /* 0x000f28000c1e9500 */
[----:B------:R-:W5:Y:S01]  /*0d10*/  LDG.E.U16.CONSTANT R21, desc[UR4][R2.64+0xa] ;  /* 0x00000a0402157981 */ /* 0x000f62000c1e9500 */
[----:B------:R-:W-:Y:S01]  /*0d20*/  LOP3.LUT R23, R14, R23, RZ, 0x3c, !PT ;  /* 0x000000170e177212 */ /* 0x000fe200078e3cff */
[----:B------:R-:W-:Y:S02]  /*0d30*/  @!P0 VIADD R24, R24, 0x1 ;  /* 0x0000000118188836 */ /* 0x000fe40000000000 */
[----:B------:R-:W5:Y:S01]  /*0d40*/  LDG.E.U16.CONSTANT R27, desc[UR4][R2.64+0xc] ;  /* 0x00000c04021b7981 */ /* 0x000f62000c1e9500 */
[----:B------:R-:W-:Y:S01]  /*0d50*/  ISETP.GE.AND P2, PT, R23, RZ, PT ;  /* 0x000000ff1700720c */ /* 0x000fe20003f46270 */
[----:B------:R-:W-:-:S02]  /*0d60*/  @P1 VIADD R24, R24, 0x1 ;  /* 0x0000000118181836 */ /* 0x000fc40000000000 */
[----:B------:R-:W5:Y:S04]  /*0d70*/  LDG.E.U16.CONSTANT R29, desc[UR4][R2.64+0xe] ;  /* 0x00000e04021d7981 */ /* 0x000f68000c1e9500 */
[----:B------:R-:W5:Y:S06]  /*0d80*/  LDG.E.U16.CONSTANT R26, desc[UR4][R2.64+-0x6] ;  /* 0xfffffa04021a7981 */ /* 0x000f6c000c1e9500 */
[----:B------:R-:W-:-:S05]  /*0d90*/  @!P2 IMAD.MOV R24, RZ, RZ, -R24 ;  /* 0x000000ffff18a224 */ /* 0x000fca00078e0a18 */
[----:B------:R-:W-:Y:S02]  /*0da0*/  SEL R19, R25, R24, !P3 ;  /* 0x0000001819137207 */ /* 0x000fe40005800000 */
[----:B------:R-:W-:Y:S01]  /*0db0*/  SHF.R.S32.HI R25, RZ, 0x1f, R14 ;  /* 0x0000001fff197819 */ /* 0x000fe2000001140e */
[----:B------:R-:W5:Y:S02]  /*0dc0*/  LDG.E.U16.CONSTANT R24, desc[UR4][R2.64+-0x8] ;  /* 0xfffff80402187981 */ /* 0x000f64000c1e9500 */
[----:B------:R-:W-:-:S05]  /*0dd0*/  IMAD R19, R19, UR6, RZ ;  /* 0x0000000613137c24 */ /* 0x000fca000f8e02ff */
[----:B------:R-:W-:-:S04]  /*0de0*/  SHF.R.S32.HI R18, RZ, 0x1f, R19 ;  /* 0x0000001fff127819 */ /* 0x000fc80000011413 */
[----:B------:R-:W-:Y:S02]  /*0df0*/  LEA.HI R23, R18, R19, RZ, 0x3 ;  /* 0x0000001312177211 */ /* 0x000fe400078f18ff */
[----:B------:R-:W-:Y:S02]  /*0e00*/  LEA.HI R25, R25, R14, RZ, 0x3 ;  /* 0x0000000e19197211 */ /* 0x000fe400078f18ff */
[----:B------:R-:W-:Y:S02]  /*0e10*/  LEA.HI.SX32 R23, R23, R12, 0x1d ;  /* 0x0000000c17177211 */ /* 0x000fe400078feaff */
[----:B------:R-:W-:-:S03]  /*0e20*/  SHF.R.S32.HI R25, RZ, 0x3, R25 ;  /* 0x00000003ff197819 */ /* 0x000fc60000011419 */
[----:B------:R-:W-:-:S04]  /*0e30*/  IMAD.WIDE R6, R23, 0x4, R6 ;  /* 0x0000000417067825 */ /* 0x000fc800078e0206 */
[----:B------:R-:W-:Y:S02]  /*0e40*/  IMAD R25, R25, UR6, R0 ;  /* 0x0000000619197c24 */ /* 0x000fe4000f8e0200 */
[----:B------:R-:W5:Y:S02]  /*0e50*/  LDG.E.CONSTANT R6, desc[UR4][R6.64] ;  /* 0x0000000406067981 */ /* 0x000f64000c1e9900 */
[----:B------:R-:W-:-:S05]  /*0e60*/  IMAD.WIDE R4, R25, 0x4, R4 ;  /* 0x0000000419047825 */ /* 0x000fca00078e0204 */
[----:B------:R0:W5:Y:S04]  /*0e70*/  LDG.E.CONSTANT R18, desc[UR4][R4.64] ;  /* 0x0000000404127981 */ /* 0x000168000c1e9900 */
[----:B------:R-:W5:Y:S01]  /*0e80*/  LDG.E.U16.CONSTANT R7, desc[UR4][R2.64+-0x4] ;  /* 0xfffffc0402077981 */ /* 0x000f62000c1e9500 */
[----:B--2---:R-:W-:-:S04]  /*0e90*/  SHF.R.U32.HI R20, RZ, R11, R20 ;  /* 0x0000000bff147219 */ /* 0x004fc80000011614 */
[----:B------:R-:W-:Y:S02]  /*0ea0*/  IADD3 R20, R20, 0x1, RZ ;  /* 0x0000000114147810 */ /* 0x000fe40007ffe0ff */
[----:B---3--:R-:W-:Y:S02]  /*0eb0*/  LOP3.LUT R28, R16, 0xf, RZ, 0xc0, !PT ;  /* 0x0000000f101c7812 */ /* 0x008fe400078ec0ff */
[----:B------:R-:W-:-:S05]  /*0ec0*/  LOP3.LUT R23, R20, 0xf, RZ, 0xc0, !PT ;  /* 0x0000000f14177812 */ /* 0x000fca00078ec0ff */
[----:B------:R-:W-:-:S04]  /*0ed0*/  IMAD.IADD R28, R28, 0x1, -R23 ;  /* 0x000000011c1c7824 */ /* 0x000fc800078e0a17 */
[----:B------:R-:W4:Y:S01]  /*0ee0*/  I2F.F16 R25, R28 ;  /* 0x0000001c00197306 */ /* 0x000f220000200c00 */
[----:B0-----:R-:W-:-:S04]  /*0ef0*/  SHF.R.U32.HI R4, RZ, 0x4, R16 ;  /* 0x00000004ff047819 */ /* 0x001fc80000011610 */
[----:B------:R-:W-:-:S05]  /*0f00*/  LOP3.LUT R4, R4, 0xf, RZ, 0xc0, !PT ;  /* 0x0000000f04047812 */ /* 0x000fca00078ec0ff */
[----:B------:R-:W-:Y:S02]  /*0f10*/  IMAD.IADD R5, R4, 0x1, -R23 ;  /* 0x0000000104057824 */ /* 0x000fe400078e0a17 */
[----:B----4-:R-:W-:Y:S02]  /*0f20*/  HMUL2 R25, R22.H0_H0, R25.H0_H0 ;  /* 0x2000001916197232 */ /* 0x010fe40000000800 */
[----:B------:R-:W2:Y:S01]  /*0f30*/  LDG.E.U16.CONSTANT R22, desc[UR4][R2.64+-0x2] ;  /* 0xfffffe0402167981 */ /* 0x000ea2000c1e9500 */
[----:B------:R-:W5:Y:S02]  /*0f40*/  I2F.F16 R4, R5 ;  /* 0x0000000500047306 */ /* 0x000f640000200c00 */
[----:B-----5:R-:W-:Y:S02]  /*0f50*/  HFMA2 R4, R21.H0_H0, R4.H0_H0, R25.H0_H0 ;  /* 0x2000000415047231 */ /* 0x020fe40000040819 */
[----:B------:R-:W3:Y:S04]  /*0f60*/  LDG.E.U16.CONSTANT R25, desc[UR4][R2.64+0x10] ;  /* 0x0000100402197981 */ /* 0x000ee8000c1e9500 */
[----:B------:R-:W4:Y:S01]  /*0f70*/  LDG.E.U16.CONSTANT R21, desc[UR4][R2.64] ;  /* 0x0000000402157981 */ /* 0x000f22000c1e9500 */
[----:B------:R-:W-:-:S04]  /*0f80*/  SHF.R.U32.HI R20, RZ, 0x8, R16 ;  /* 0x00000008ff147819 */ /* 0x000fc80000011610 */
[----:B------:R-:W-:-:S05]  /*0f90*/  LOP3.LUT R20, R20, 0xf, RZ, 0xc0, !PT ;  /* 0x0000000f14147812 */ /* 0x000fca00078ec0ff */
[----:B------:R-:W-:-:S06]  /*0fa0*/  IMAD.IADD R28, R20, 0x1, -R23 ;  /* 0x00000001141c7824 */ /* 0x000fcc00078e0a17 */
[----:B------:R-:W0:Y:S01]  /*0fb0*/  I2F.F16 R28, R28 ;  /* 0x0000001c001c7306 */ /* 0x000e220000200c00 */
[----:B------:R-:W-:-:S04]  /*0fc0*/  SHF.R.U32.HI R20, RZ, 0xc, R16 ;  /* 0x0000000cff147819 */ /* 0x000fc80000011610 */
[----:B------:R-:W-:Y:S01]  /*0fd0*/  LOP3.LUT R20, R20, 0xf, RZ, 0xc0, !PT ;  /* 0x0000000f14147812 */ /* 0x000fe200078ec0ff */
[----:B0-----:R-:W-:-:S04]  /*0fe0*/  HFMA2 R4, R27.H0_H0, R28.H0_H0, R4.H0_H0 ;  /* 0x2000001c1b047231 */ /* 0x001fc80000040804 */
[----:B------:R-:W-:-:S04]  /*0ff0*/  IMAD.IADD R27, R20, 0x1, -R23 ;  /* 0x00000001141b7824 */ /* 0x000fc800078e0a17 */
[----:B------:R0:W1:Y:S01]  /*1000*/  I2F.F16 R20, R27 ;  /* 0x0000001b00147306 */ /* 0x0000620000200c00 */
[----:B------:R-:W-:-:S05]  /*1010*/  SHF.R.U32.HI R6, RZ, R11, R6 ;  /* 0x0000000bff067219 */ /* 0x000fca0000011606 */
[----:B------:R-:W-:Y:S01]  /*1020*/  VIADD R6, R6, 0x1 ;  /* 0x0000000106067836 */ /* 0x000fe20000000000 */
[----:B------:R-:W-:-:S04]  /*1030*/  SHF.R.U32.HI R5, RZ, 0x4, R18 ;  /* 0x00000004ff057819 */ /* 0x000fc80000011612 */
[----:B0-----:R-:W-:Y:S01]  /*1040*/  LOP3.LUT R27, R6, 0xf, RZ, 0xc0, !PT ;  /* 0x0000000f061b7812 */ /* 0x001fe200078ec0ff */
[----:B-1----:R-:W-:Y:S01]  /*1050*/  HFMA2 R20, R29.H0_H0, R20.H0_H0, R4.H0_H0 ;  /* 0x200000141d147231 */ /* 0x002fe20000040804 */
[----:B------:R-:W-:Y:S02]  /*1060*/  LOP3.LUT R4, R18, 0xf, RZ, 0xc0, !PT ;  /* 0x0000000f12047812 */ /* 0x000fe400078ec0ff */
[----:B------:R-:W-:Y:S02]  /*1070*/  LOP3.LUT R6, R5, 0xf, RZ, 0xc0, !PT ;  /* 0x0000000f05067812 */ /* 0x000fe400078ec0ff */
[----:B------:R-:W-:-:S03]  /*1080*/  IADD3 R4, -R27, R4, RZ ;  /* 0x000000041b047210 */ /* 0x000fc60007ffe1ff */
[----:B------:R-:W-:Y:S01]  /*1090*/  IMAD.IADD R6, R6, 0x1, -R27 ;  /* 0x0000000106067824 */ /* 0x000fe200078e0a1b */
[----:B------:R-:W0:Y:S08]  /*10a0*/  I2F.F16 R5, R4 ;  /* 0x0000000400057306 */ /* 0x000e300000200c00 */
[----:B------:R-:W1:Y:S01]  /*10b0*/  I2F.F16 R29, R6 ;  /* 0x00000006001d7306 */ /* 0x000e620000200c00 */
[----:B0-----:R-:W-:Y:S01]  /*10c0*/  HMUL2 R24, R24.H0_H0, R5.H0_H0 ;  /* 0x2000000518187232 */ /* 0x001fe20000000800 */
[----:B------:R-:W-:-:S03]  /*10d0*/  SHF.R.U32.HI R5, RZ, 0x8, R18 ;  /* 0x00000008ff057819 */ /* 0x000fc60000011612 */
[----:B-1----:R-:W-:Y:S01]  /*10e0*/  HFMA2 R26, R26.H0_H0, R29.H0_H0, R24.H0_H0 ;  /* 0x2000001d1a1a7231 */ /* 0x002fe20000040818 */
[----:B------:R-:W-:Y:S02]  /*10f0*/  LOP3.LUT R24, R5, 0xf, RZ, 0xc0, !PT ;  /* 0x0000000f05187812 */ /* 0x000fe400078ec0ff */
[----:B------:R-:W-:-:S03]  /*1100*/  SHF.R.U32.HI R5, RZ, 0xc, R18 ;  /* 0x0000000cff057819 */ /* 0x000fc60000011612 */
[--C-:B------:R-:W-:Y:S01]  /*1110*/  IMAD.IADD R24, R24, 0x1, -R27.reuse ;  /* 0x0000000118187824 */ /* 0x100fe200078e0a1b */
[----:B------:R-:W-:Y:S02]  /*1120*/  LOP3.LUT R28, R5, 0xf, RZ, 0xc0, !PT ;  /* 0x0000000f051c7812 */ /* 0x000fe400078ec0ff */
[----:B------:R-:W-:Y:S01]  /*1130*/  SHF.R.U32.HI R6, RZ, 0x10, R16 ;  /* 0x00000010ff067819 */ /* 0x000fe20000011610 */
[----:B------:R-:W0:Y:S02]  /*1140*/  LDC.64 R4, c[0x0][0x228] ;  /* 0x00008a00ff047b82 */ /* 0x000e240000000a00 */
[----:B------:R-:W1:Y:S01]  /*1150*/  I2F.F16 R24, R24 ;  /* 0x0000001800187306 */ /* 0x000e620000200c00 */
[----:B------:R-:W-:-:S07]  /*1160*/  IMAD.IADD R28, R28, 0x1, -R27 ;  /* 0x000000011c1c7824 */ /* 0x000fce00078e0a1b */
[----:B------:R5:W2:Y:S01]  /*1170*/  I2F.F16 R29, R28 ;  /* 0x0000001c001d7306 */ /* 0x000aa20000200c00 */
[----:B-1----:R-:W-:Y:S01]  /*1180*/  HFMA2 R7, R7.H0_H0, R24.H0_H0, R26.H0_H0 ;  /* 0x2000001807077231 */ /* 0x002fe2000004081a */
[----:B------:R-:W-:Y:S02]  /*1190*/  LOP3.LUT R26, R6, 0xf, RZ, 0xc0, !PT ;  /* 0x0000000f061a7812 */ /* 0x000fe400078ec0ff */
[----:B------:R-:W-:-:S04]  /*11a0*/  SHF.R.U32.HI R6, RZ, 0x10, R18 ;  /* 0x00000010ff067819 */ /* 0x000fc80000011612 */
[----:B------:R-:W-:Y:S02]  /*11b0*/  LOP3.LUT R24, R6, 0xf, RZ, 0xc0, !PT ;  /* 0x0000000f06187812 */ /* 0x000fe400078ec0ff */
[----:B------:R-:W-:Y:S02]  /*11c0*/  IADD3 R17, R0, R17, RZ ;  /* 0x0000001100117210 */ /* 0x000fe40007ffe0ff */
[----:B-----5:R-:W-:-:S04]  /*11d0*/  SHF.R.U32.HI R28, RZ, 0x18, R18 ;  /* 0x00000018ff1c7819 */ /* 0x020fc80000011612 */
[----:B------:R-:W-:Y:S01]  /*11e0*/  LOP3.LUT R28, R28, 0xf, RZ, 0xc0, !PT ;  /* 0x0000000f1c1c7812 */ /* 0x000fe200078ec0ff */
[----:B--2---:R-:W-:Y:S02]  /*11f0*/  HFMA2 R22, R22.H0_H0, R29.H0_H0, R7.H0_H0 ;  /* 0x2000001d16167231 */ /* 0x004fe40000040807 */
[----:B------:R-:W-:Y:S02]  /*1200*/  IMAD.IADD R7, R0, 0x1, R19 ;  /* 0x0000000100077824 */ /* 0x000fe400078e0213 */
[----:B------:R-:W-:Y:S02]  /*1210*/  IMAD.IADD R19, R26, 0x1, -R23 ;  /* 0x000000011a137824 */ /* 0x000fe400078e0a17 */
[----:B------:R-:W-:-:S04]  /*1220*/  IMAD.IADD R26, R24, 0x1, -R27 ;  /* 0x00000001181a7824 */ /* 0x000fc800078e0a1b */
[----:B------:R-:W3:Y:S01]  /*1230*/  I2F.F16 R19, R19 ;  /* 0x0000001300137306 */ /* 0x000ee20000200c00 */
[----:B0-----:R-:W-:-:S07]  /*1240*/  IMAD.WIDE R6, R7, 0x2, R4 ;  /* 0x0000000207067825 */ /* 0x001fce00078e0204 */
[----:B------:R-:W4:Y:S01]  /*1250*/  I2F.F16 R26, R26 ;  /* 0x0000001a001a7306 */ /* 0x000f220000200c00 */
[----:B------:R-:W-:Y:S01]  /*1260*/  IMAD.WIDE R4, R17, 0x2, R4 ;  /* 0x0000000211047825 */ /* 0x000fe200078e0204 */
[----:B------:R-:W-:Y:S01]  /*1270*/  SHF.R.U32.HI R17, RZ, 0x14, R18 ;  /* 0x00000014ff117819 */ /* 0x000fe20000011612 */
[----:B------:R0:W2:Y:S03]  /*1280*/  LDG.E.U16.CONSTANT R6, desc[UR4][R6.64] ;  /* 0x0000000406067981 */ /* 0x0000a6000c1e9500 */
[----:B------:R-:W-:Y:S01]  /*1290*/  LOP3.LUT R24, R17, 0xf, RZ, 0xc0, !PT ;  /* 0x0000000f11187812 */ /* 0x000fe200078ec0ff */
[----:B---3--:R-:W-:Y:S01]  /*12a0*/  HFMA2 R19, R25.H0_H0, R19.H0_H0, R20.H0_H0 ;  /* 0x2000001319137231 */ /* 0x008fe20000040814 */
[--C-:B------:R-:W-:Y:S01]  /*12b0*/  SHF.R.U32.HI R20, RZ, 0x18, R16.reuse ;  /* 0x00000018ff147819 */ /* 0x100fe20000011610 */
[----:B------:R-:W3:Y:S01]  /*12c0*/  LDG.E.U16.CONSTANT R25, desc[UR4][R2.64+0x6] ;  /* 0x0000060402197981 */ /* 0x000ee2000c1e9500 */
[----:B0-----:R-:W-:Y:S01]  /*12d0*/  SHF.R.U32.HI R7, RZ, 0x14, R16 ;  /* 0x00000014ff077819 */ /* 0x001fe20000011610 */
[----:B----4-:R-:W-:-:S02]  /*12e0*/  HFMA2 R21, R21.H0_H0, R26.H0_H0, R22.H0_H0 ;  /* 0x2000001a15157231 */ /* 0x010fc40000040816 */
[--C-:B------:R-:W-:Y:S01]  /*12f0*/  IMAD.IADD R17, R24, 0x1, -R27.reuse ;  /* 0x0000000118117824 */ /* 0x100fe200078e0a1b */
[----:B------:R-:W4:Y:S01]  /*1300*/  LDG.E.U16.CONSTANT R26, desc[UR4][R2.64+0x2] ;  /* 0x00000204021a7981 */ /* 0x000f22000c1e9500 */
[----:B------:R-:W-:Y:S01]  /*1310*/  IMAD.IADD R24, R28, 0x1, -R27 ;  /* 0x000000011c187824 */ /* 0x000fe200078e0a1b */
[----:B------:R-:W-:Y:S02]  /*1320*/  LOP3.LUT R22, R7, 0xf, RZ, 0xc0, !PT ;  /* 0x0000000f07167812 */ /* 0x000fe400078ec0ff */
[----:B------:R-:W-:Y:S01]  /*1330*/  LOP3.LUT R28, R20, 0xf, RZ, 0xc0, !PT ;  /* 0x0000000f141c7812 */ /* 0x000fe200078ec0ff */
[----:B------:R-:W5:Y:S01]  /*1340*/  LDG.E.U16.CONSTANT R7, desc[UR4][R2.64+0x4] ;  /* 0x0000040402077981 */ /* 0x000f62000c1e9500 */
[----:B------:R-:W-:-:S03]  /*1350*/  LEA.HI R18, R18, -R27, RZ, 0x4 ;  /* 0x8000001b12127211 */ /* 0x000fc600078f20ff */
[----:B------:R-:W2:Y:S01]  /*1360*/  LDG.E.U16.CONSTANT R20, desc[UR4][R2.64+0x12] ;  /* 0x0000120402147981 */ /* 0x000ea2000c1e9500 */
[----:B------:R-:W-:-:S03]  /*1370*/  LEA.HI R16, R16, -R23, RZ, 0x4 ;  /* 0x8000001710107211 */ /* 0x000fc600078f20ff */
[----:B------:R-:W3:Y:S04]  /*1380*/  LDG.E.U16.CONSTANT R27, desc[UR4][R2.64+0x14] ;  /* 0x00001404021b7981 */ /* 0x000ee8000c1e9500 */
[----:B------:R0:W3:Y:S02]  /*1390*/  LDG.E.U16.CONSTANT R5, desc[UR4][R4.64] ;  /* 0x0000000404057981 */ /* 0x0000e4000c1e9500 */
[--C-:B0-----:R-:W-:Y:S02]  /*13a0*/  IMAD.IADD R4, R22, 0x1, -R23.reuse ;  /* 0x0000000116047824 */ /* 0x101fe400078e0a17 */
[----:B------:R-:W-:Y:S02]  /*13b0*/  IMAD.IADD R22, R28, 0x1, -R23 ;  /* 0x000000011c167824 */ /* 0x000fe400078e0a17 */
[----:B------:R-:W3:Y:S01]  /*13c0*/  LDG.E.U16.CONSTANT R23, desc[UR4][R2.64+0x16] ;  /* 0x0000160402177981 */ /* 0x000ee2000c1e9500 */
[----:B------:R-:W4:Y:S08]  /*13d0*/  I2F.F16 R17, R17 ;  /* 0x0000001100117306 */ /* 0x000f300000200c00 */
[----:B------:R-:W5:Y:S08]  /*13e0*/  I2F.F16 R24, R24 ;  /* 0x0000001800187306 */ /* 0x000f700000200c00 */
[----:B------:R-:W2:Y:S01]  /*13f0*/  I2F.F16 R4, R4 ;  /* 0x0000000400047306 */ /* 0x000ea20000200c00 */
[----:B------:R-:W-:-:S07]  /*1400*/  IADD3 R14, R14, 0x10, RZ ;  /* 0x000000100e0e7810 */ /* 0x000fce0007ffe0ff */
[----:B------:R-:W3:Y:S08]  /*1410*/  I2F.F16 R18, R18 ;  /* 0x0000001200127306 */ /* 0x000ef00000200c00 */
[----:B------:R-:W0:Y:S01]  /*1420*/  I2F.F16 R22, R22 ;  /* 0x0000001600167306 */ /* 0x000e220000200c00 */
[----:B------:R-:W-:-:S07]  /*1430*/  ISETP.GE.AND P0, PT, R14, R10, PT ;  /* 0x0000000a0e00720c */ /* 0x000fce0003f06270 */
[----:B------:R-:W1:Y:S01]  /*1440*/  I2F.F16 R16, R16 ;  /* 0x0000001000107306 */ /* 0x000e620000200c00 */
[----:B----4-:R-:W-:-:S04]  /*1450*/  HFMA2 R21, R26.H0_H0, R17.H0_H0, R21.H0_H0 ;  /* 0x200000111a157231 */ /* 0x010fc80000040815 */
[----:B-----5:R-:W-:Y:S02]  /*1460*/  HFMA2 R7, R7.H0_H0, R24.H0_H0, R21.H0_H0 ;  /* 0x2000001807077231 */ /* 0x020fe40000040815 */
[----:B--2---:R-:W-:Y:S02]  /*1470*/  HFMA2 R19, R20.H0_H0, R4.H0_H0, R19.H0_H0 ;  /* 0x2000000414137231 */ /* 0x004fe40000040813 */
[----:B---3--:R-:W-:Y:S02]  /*1480*/  HFMA2 R7, R25.H0_H0, R18.H0_H0, R7.H0_H0 ;  /* 0x2000001219077231 */ /* 0x008fe40000040807 */
[----:B0-----:R-:W-:Y:S01]  /*1490*/  HFMA2 R19, R27.H0_H0, R22.H0_H0, R19.H0_H0 ;  /* 0x200000161b137231 */ /* 0x001fe20000040813 */
[----:B------:R-:W-:Y:S01]  /*14a0*/  IADD3 R21, P1, R2, 0x20, RZ ;  /* 0x0000002002157810 */ /* 0x000fe20007f3e0ff */
[----:B------:R-:W-:-:S04]  /*14b0*/  HFMA2 R6, R6.H0_H0, R7.H0_H0, R15.H0_H0 ;  /* 0x2000000706067231 */ /* 0x000fc8000004080f */
[----:B------:R-:W-:Y:S02]  /*14c0*/  IMAD.X R22, RZ, RZ, R3, P1 ;  /* 0x000000ffff167224 */ /* 0x000fe400008e0603 */
[----:B-1----:R-:W-:-:S04]  /*14d0*/  HFMA2 R19, R23.H0_H0, R16.H0_H0, R19.H0_H0 ;  /* 0x2000001017137231 */ /* 0x002fc80000040813 */
[----:B------:R-:W-:Y:S01]  /*14e0*/  HFMA2 R15, R5.H0_H0, R19.H0_H0, R6.H0_H0 ;  /* 0x20000013050f7231 */ /* 0x000fe20000040806 */
[----:B------:R-:W-:Y:S06]  /*14f0*/  @!P0 BRA `(.L_x_27) ;  /* 0xfffffff400348947 */ /* 0x000fec000383ffff */
.L_x_25:
[----:B------:R-:W0:Y:S01]  /*1500*/  LDC.64 R2, c[0x0][0x220] ;  /* 0x00008800ff027b82 */ /* 0x000e220000000a00 */
[----:B------:R-:W-:Y:S02]  /*1510*/  ULDC UR6, c[0x0][0x240] ;  /* 0x0000900000067ab9 */ /* 0x000fe40000000800 */
        /* <DEDUP_REMOVED lines=9> */
.L_x_28:
[----:B-----5:R-:W-:-:S05]  /*15b0*/  HADD2 R6, R7, R15.H0_H0 ;  /* 0x2000000f07067230 */ /* 0x020fca0000000000 */
[----:B------:R-:W-:-:S05]  /*15c0*/  PRMT R9, R7, R0, R6 ;  /* 0x0000000007097216 */ /* 0x000fca0000000006 */
[----:B------:R-:W2:Y:S02]  /*15d0*/  ATOM.E.CAS.STRONG.GPU PT, R6, [R2], R7, R9 ;  /* 0x000000070206738b */ /* 0x000ea400001ee109 */
[----:B--2---:R-:W-:Y:S01]  /*15e0*/  ISETP.NE.U32.AND P0, PT, R6, R7, PT ;  /* 0x000000070600720c */ /* 0x004fe20003f05070 */
[----:B------:R-:W-:-:S12]  /*15f0*/  IMAD.MOV.U32 R7, RZ, RZ, R6 ;  /* 0x000000ffff077224 */ /* 0x000fd800078e0006 */
[----:B------:R-:W-:Y:S05]  /*1600*/  @P0 BRA `(.L_x_28) ;  /* 0xfffffffc00e80947 */ /* 0x000fea000383ffff */
[----:B------:R-:W-:Y:S05]  /*1610*/  EXIT ;  /* 0x000000000000794d */ /* 0x000fea0003800000 */
.L_x_29:
        /* <DEDUP_REMOVED lines=14> */
.L_x_52:


//--------------------- .text._Z16q4_matmul_kernelILb0ELb0ELb1EEvPK6__halfPKjPS0_S2_S4_iiiiiS4_b --------------------------
	.section	.text._Z16q4_matmul_kernelILb0ELb0ELb1EEvPK6__halfPKjPS0_S2_S4_iiiiiS4_b,"ax",@progbits
	.align	128
        .global         _Z16q4_matmul_kernelILb0ELb0ELb1EEvPK6__halfPKjPS0_S2_S4_iiiiiS4_b
        .type           _Z16q4_matmul_kernelILb0ELb0ELb1EEvPK6__halfPKjPS0_S2_S4_iiiiiS4_b,@function
        .size           _Z16q4_matmul_kernelILb0ELb0ELb1EEvPK6__halfPKjPS0_S2_S4_iiiiiS4_b,(.L_x_53 - _Z16q4_matmul_kernelILb0ELb0ELb1EEvPK6__halfPKjPS0_S2_S4_iiiiiS4_b)
        .other          _Z16q4_matmul_kernelILb0ELb0ELb1EEvPK6__halfPKjPS0_S2_S4_iiiiiS4_b,@"STO_CUDA_ENTRY STV_DEFAULT"
_Z16q4_matmul_kernelILb0ELb0ELb1EEvPK6__halfPKjPS0_S2_S4_iiiiiS4_b:
.text._Z16q4_matmul_kernelILb0ELb0ELb1EEvPK6__halfPKjPS0_S2_S4_iiiiiS4_b:
[----:B------:R-:W-:Y:S01]  /*0000*/  LDC R1, c[0x0][0x28] ;  /* 0x00000a00ff017b82 */ /* 0x000fe20000000800 */
[----:B------:R-:W0:Y:S01]  /*0010*/  S2R R3, SR_TID.X ;  /* 0x0000000000037919 */ /* 0x000e220000002100 */
[----:B------:R-:W-:-:S06]  /*0020*/  ULDC.U8 UR4, c[0x0][0x258] ;  /* 0x0000960000047ab9 */ /* 0x000fcc0000000000 */
[----:B------:R-:W1:Y:S01]  /*0030*/  LDC R5, c[0x0][0x23c] ;  /* 0x00008f00ff057b82 */ /* 0x000e620000000800 */
[----:B------:R-:W-:Y:S01]  /*0040*/  UPRMT UR4, UR4, 0x8880, URZ ;  /* 0x0000888004047896 */ /* 0x000fe2000800003f */
[----:B------:R-:W0:Y:S01]  /*0050*/  S2R R0, SR_CTAID.Z ;  /* 0x0000000000007919 */ /* 0x000e220000002700 */
[----:B------:R-:W-:Y:S01]  /*0060*/  ULDC UR5, c[0x0][0x248] ;  /* 0x0000920000057ab9 */ /* 0x000fe20000000800 */
[----:B------:R-:W2:Y:S04]  /*0070*/  S2R R2, SR_CTAID.X ;  /* 0x0000000000027919 */ /* 0x000ea80000002500 */
        /* <DEDUP_REMOVED lines=20> */
[----:B------:R-:W-:Y:S01]  /*01c0*/  PRMT R7, RZ, 0x7610, R7 ;  /* 0x00007610ff077816 */ /* 0x000fe20000000007 */
[----:B------:R-:W-:Y:S06]  /*01d0*/  @!P0 BAR.SYNC.DEFER_BLOCKING 0x0 ;  /* 0x0000000000008b1d */ /* 0x000fec0000010000 */
[----:B------:R-:W-:Y:S05]  /*01e0*/  @!P1 BRA `(.L_x_30) ;  /* 0x0000000800789947 */ /* 0x000fea0003800000 */
[----:B0-----:R-:W0:Y:S01]  /*01f0*/  LDC R10, c[0x0][0x244] ;  /* 0x00009100ff0a7b82 */ /* 0x001e220000000800 */
[----:B------:R-:W-:Y:S01]  /*0200*/  SHF.R.S32.HI R11, RZ, 0x1f, R8 ;  /* 0x0000001fff0b7819 */ /* 0x000fe20000011408 */
[----:B------:R-:W-:Y:S01]  /*0210*/  IMAD R5, R3, R5, RZ ;  /* 0x0000000503057224 */ /* 0x000fe200078e02ff */
[----:B------:R-:W-:Y:S01]  /*0220*/  ULDC UR8, c[0x0][0x240] ;  /* 0x0000900000087ab9 */ /* 0x000fe20000000800 */
[----:B------:R-:W-:Y:S01]  /*0230*/  ULDC.64 UR6, c[0x0][0x210] ;  /* 0x0000840000067ab9 */ /* 0x000fe20000000a00 */
[----:B------:R-:W-:Y:S01]  /*0240*/  LEA.HI R11, R11, R8, RZ, 0x3 ;  /* 0x000000080b0b7211 */ /* 0x000fe200078f18ff */
[----:B------:R-:W-:Y:S02]  /*0250*/  IMAD.MOV.U32 R8, RZ, RZ, RZ ;  /* 0x000000ffff087224 */ /* 0x000fe400078e00ff */
[----:B------:R-:W1:Y:S01]  /*0260*/  LDC.64 R6, c[0x0][0x250] ;  /* 0x00009400ff067b82 */ /* 0x000e620000000a00 */
[----:B0-----:R-:W-:-:S04]  /*0270*/  IABS R4, R10 ;  /* 0x0000000a00047213 */ /* 0x001fc80000000000 */
[----:B------:R-:W0:Y:S01]  /*0280*/  I2F.RP R14, R4 ;  /* 0x00000004000e7306 */ /* 0x000e220000209400 */
[----:B-1----:R-:W-:-:S07]  /*0290*/  IMAD.WIDE R6, R0, 0x4, R6 ;  /* 0x0000000400067825 */ /* 0x002fce00078e0206 */
[----:B0-----:R-:W0:Y:S02]  /*02a0*/  MUFU.RCP R14, R14 ;  /* 0x0000000e000e7308 */ /* 0x001e240000001000 */
[----:B0-----:R-:W-:Y:S01]  /*02b0*/  VIADD R9, R14, 0xffffffe ;  /* 0x0ffffffe0e097836 */ /* 0x001fe20000000000 */
[----:B------:R-:W-:-:S05]  /*02c0*/  IADD3 R14, P0, R6, 0x10, RZ ;  /* 0x00000010060e7810 */ /* 0x000fca0007f1e0ff */
[----:B------:R-:W0:Y:S01]  /*02d0*/  F2I.FTZ.U32.TRUNC.NTZ R9, R9 ;  /* 0x0000000900097305 */ /* 0x000e22000021f000 */
[--C-:B------:R-:W-:Y:S01]  /*02e0*/  IMAD.X R19, RZ, RZ, R7.reuse, P0 ;  /* 0x000000ffff137224 */ /* 0x100fe200000e0607 */
[----:B------:R-:W-:Y:S02]  /*02f0*/  ISETP.NE.AND P0, PT, R10, RZ, PT ;  /* 0x000000ff0a00720c */ /* 0x000fe40003f05270 */
[----:B------:R-:W-:Y:S02]  /*0300*/  PRMT R7, RZ, 0x7610, R7 ;  /* 0x00007610ff077816 */ /* 0x000fe40000000007 */
[----:B------:R-:W-:Y:S01]  /*0310*/  LOP3.LUT R10, RZ, R10, RZ, 0x33, !PT ;  /* 0x0000000aff0a7212 */ /* 0x000fe200078e33ff */
[----:B0-----:R-:W-:-:S04]  /*0320*/  IMAD.MOV R15, RZ, RZ, -R9 ;  /* 0x000000ffff0f7224 */ /* 0x001fc800078e0a09 */
[----:B------:R-:W-:Y:S01]  /*0330*/  IMAD R3, R15, R4, RZ ;  /* 0x000000040f037224 */ /* 0x000fe200078e02ff */
[----:B------:R-:W-:-:S03]  /*0340*/  LOP3.LUT R15, R11, 0xfffffff8, RZ, 0xc0, !PT ;  /* 0xfffffff80b0f7812 */ /* 0x000fc600078ec0ff */
[----:B------:R-:W-:Y:S01]  /*0350*/  IMAD.HI.U32 R6, R9, R3, R8 ;  /* 0x0000000309067227 */ /* 0x000fe200078e0008 */
[----:B------:R-:W-:Y:S02]  /*0360*/  SHF.R.S32.HI R3, RZ, 0x1f, R2 ;  /* 0x0000001fff037819 */ /* 0x000fe40000011402 */
[----:B------:R-:W-:Y:S01]  /*0370*/  SHF.R.S32.HI R9, RZ, 0x1f, R5 ;  /* 0x0000001fff097819 */ /* 0x000fe20000011405 */
[----:B------:R-:W-:Y:S01]  /*0380*/  IMAD.SHL.U32 R8, R2, 0x4, RZ ;  /* 0x0000000402087824 */ /* 0x000fe200078e00ff */
[----:B------:R-:W-:-:S04]  /*0390*/  LEA.HI R3, R3, R2, RZ, 0x3 ;  /* 0x0000000203037211 */ /* 0x000fc800078f18ff */
[----:B------:R-:W-:Y:S01]  /*03a0*/  SHF.R.S32.HI R11, RZ, 0x3, R3 ;  /* 0x00000003ff0b7819 */ /* 0x000fe20000011403 */
[----:B------:R-:W-:Y:S01]  /*03b0*/  IMAD.IADD R3, R0, 0x1, R15 ;  /* 0x0000000100037824 */ /* 0x000fe200078e020f */
[----:B------:R-:W-:-:S07]  /*03c0*/  LOP3.LUT R8, R8, 0x1c, RZ, 0xc0, !PT ;  /* 0x0000001c08087812 */ /* 0x000fce00078ec0ff */
.L_x_31:
[----:B------:R-:W-:Y:S02]  /*03d0*/  IMAD.MOV.U32 R15, RZ, RZ, R19 ;  /* 0x000000ffff0f7224 */ /* 0x000fe400078e0013 */
[----:B------:R-:W0:Y:S01]  /*03e0*/  LDC R19, c[0x0][0x244] ;  /* 0x00009100ff137b82 */ /* 0x000e220000000800 */
[----:B------:R-:W-:Y:S02]  /*03f0*/  IABS R17, R0 ;  /* 0x0000000000117213 */ /* 0x000fe40000000000 */
[----:B------:R-:W2:Y:S03]  /*0400*/  LDG.E.CONSTANT R28, desc[UR4][R14.64+-0x10] ;  /* 0xfffff0040e1c7981 */ /* 0x000ea6000c1e9900 */
[----:B------:R-:W-:Y:S01]  /*0410*/  IMAD.HI.U32 R16, R6, R17, RZ ;  /* 0x0000001106107227 */ /* 0x000fe200078e00ff */
[----:B------:R-:W3:Y:S03]  /*0420*/  LDG.E.CONSTANT R20, desc[UR4][R14.64+-0xc] ;  /* 0xfffff4040e147981 */ /* 0x000ee6000c1e9900 */
[----:B------:R-:W-:Y:S01]  /*0430*/  IMAD.MOV R18, RZ, RZ, -R16 ;  /* 0x000000ffff127224 */ /* 0x000fe200078e0a10 */
[----:B------:R-:W4:Y:S01]  /*0440*/  LDG.E.CONSTANT R24, desc[UR4][R14.64+-0x8] ;  /* 0xfffff8040e187981 */ /* 0x000f22000c1e9900 */
[----:B0-----:R-:W-:-:S05]  /*0450*/  IABS R22, R19 ;  /* 0x0000001300167213 */ /* 0x001fca0000000000 */
[----:B------:R-:W-:-:S05]  /*0460*/  IMAD R17, R22, R18, R17 ;  /* 0x0000001216117224 */ /* 0x000fca00078e0211 */
[----:B------:R-:W-:-:S13]  /*0470*/  ISETP.GT.U32.AND P2, PT, R4, R17, PT ;  /* 0x000000110400720c */ /* 0x000fda0003f44070 */
[----:B------:R-:W-:Y:S02]  /*0480*/  @!P2 IMAD.IADD R17, R17, 0x1, -R22 ;  /* 0x000000011111a824 */ /* 0x000fe400078e0a16 */
[----:B------:R-:W-:Y:S01]  /*0490*/  @!P2 VIADD R16, R16, 0x1 ;  /* 0x000000011010a836 */ /* 0x000fe20000000000 */
[----:B------:R-:W5:Y:S02]  /*04a0*/  LDG.E.CONSTANT R22, desc[UR4][R14.64+-0x4] ;  /* 0xfffffc040e167981 */ /* 0x000f64000c1e9900 */
[----:B------:R-:W-:Y:S02]  /*04b0*/  ISETP.GE.U32.AND P1, PT, R17, R4, PT ;  /* 0x000000041100720c */ /* 0x000fe40003f26070 */
[----:B------:R-:W-:Y:S02]  /*04c0*/  LOP3.LUT R17, R0, R19, RZ, 0x3c, !PT ;  /* 0x0000001300117212 */ /* 0x000fe400078e3cff */
[----:B------:R-:W0:Y:S02]  /*04d0*/  LDC.64 R18, c[0x0][0x230] ;  /* 0x00008c00ff127b82 */ /* 0x000e240000000a00 */
[----:B------:R-:W-:-:S07]  /*04e0*/  ISETP.GE.AND P3, PT, R17, RZ, PT ;  /* 0x000000ff1100720c */ /* 0x000fce0003f66270 */
[----:B------:R-:W-:-:S06]  /*04f0*/  @P1 VIADD R16, R16, 0x1 ;  /* 0x0000000110101836 */ /* 0x000fcc0000000000 */
[----:B------:R-:W-:-:S05]  /*0500*/  @!P3 IMAD.MOV R16, RZ, RZ, -R16 ;  /* 0x000000ffff10b224 */ /* 0x000fca00078e0a10 */
[----:B------:R-:W-:Y:S02]  /*0510*/  SEL R21, R10, R16, !P0 ;  /* 0x000000100a157207 */ /* 0x000fe40004000000 */
[----:B------:R-:W1:Y:S03]  /*0520*/  LDC.64 R16, c[0x0][0x218] ;  /* 0x00008600ff107b82 */ /* 0x000e660000000a00 */
[----:B------:R-:W-:Y:S01]  /*0530*/  IMAD R21, R21, UR8, RZ ;  /* 0x0000000815157c24 */ /* 0x000fe2000f8e02ff */
[----:B------:R-:W-:-:S04]  /*0540*/  SHF.R.S32.HI R23, RZ, 0x1f, R0 ;  /* 0x0000001fff177819 */ /* 0x000fc80000011400 */
[----:B------:R-:W-:-:S04]  /*0550*/  SHF.R.S32.HI R26, RZ, 0x1f, R21 ;  /* 0x0000001fff1a7819 */ /* 0x000fc80000011415 */
[----:B------:R-:W-:Y:S02]  /*0560*/  LEA.HI R26, R26, R21, RZ, 0x3 ;  /* 0x000000151a1a7211 */ /* 0x000fe400078f18ff */
[----:B------:R-:W-:Y:S02]  /*0570*/  LEA.HI R25, R23, R0, RZ, 0x3 ;  /* 0x0000000017197211 */ /* 0x000fe400078f18ff */
[----:B------:R-:W-:Y:S02]  /*0580*/  LEA.HI.SX32 R23, R26, R11, 0x1d ;  /* 0x0000000b1a177211 */ /* 0x000fe400078feaff */
[----:B------:R-:W-:-:S03]  /*0590*/  SHF.R.S32.HI R25, RZ, 0x3, R25 ;  /* 0x00000003ff197819 */ /* 0x000fc60000011419 */
[----:B0-----:R-:W-:-:S04]  /*05a0*/  IMAD.WIDE R18, R23, 0x4, R18 ;  /* 0x0000000417127825 */ /* 0x001fc800078e0212 */
[----:B------:R-:W-:Y:S02]  /*05b0*/  IMAD R25, R25, UR8, R2 ;  /* 0x0000000819197c24 */ /* 0x000fe4000f8e0202 */
[----:B------:R4:W5:Y:S02]  /*05c0*/  LDG.E.CONSTANT R19, desc[UR4][R18.64] ;  /* 0x0000000412137981 */ /* 0x000964000c1e9900 */
[----:B-1----:R-:W-:-:S06]  /*05d0*/  IMAD.WIDE R26, R25, 0x4, R16 ;  /* 0x00000004191a7825 */ /* 0x002fcc00078e0210 */
[----:B------:R-:W5:Y:S04]  /*05e0*/  LDG.E.CONSTANT R27, desc[UR4][R26.64] ;  /* 0x000000041a1b7981 */ /* 0x000f68000c1e9900 */
[----:B------:R-:W5:Y:S01]  /*05f0*/  LDG.E.CONSTANT R26, desc[UR4][R14.64] ;  /* 0x000000040e1a7981 */ /* 0x000f62000c1e9900 */
[----:B--2---:R-:W-:-:S05]  /*0600*/  IADD3 R28, P1, R5, R28, RZ ;  /* 0x0000001c051c7210 */ /* 0x004fca0007f3e0ff */
[----:B------:R-:W-:Y:S01]  /*0610*/  IMAD.X R17, RZ, RZ, R9, P1 ;  /* 0x000000ffff117224 */ /* 0x000fe200008e0609 */
[----:B------:R-:W-:-:S04]  /*0620*/  LEA R16, P1, R28, UR6, 0x1 ;  /* 0x000000061c107c11 */ /* 0x000fc8000f8208ff */
[----:B------:R-:W-:Y:S02]  /*0630*/  LEA.HI.X R17, R28, UR7, R17, 0x1, P1 ;  /* 0x000000071c117c11 */ /* 0x000fe400088f0c11 */
[----:B---3--:R-:W-:-:S03]  /*0640*/  IADD3 R20, P1, R5, R20, RZ ;  /* 0x0000001405147210 */ /* 0x008fc60007f3e0ff */
[----:B------:R0:W2:Y:S02]  /*0650*/  LDG.E.U16.CONSTANT R16, desc[UR4][R16.64] ;  /* 0x0000000410107981 */ /* 0x0000a4000c1e9500 */
[----:B------:R-:W-:Y:S01]  /*0660*/  IMAD.X R23, RZ, RZ, R9, P1 ;  /* 0x000000ffff177224 */ /* 0x000fe200008e0609 */
[----:B------:R-:W-:-:S04]  /*0670*/  LEA R28, P1, R20, UR6, 0x1 ;  /* 0x00000006141c7c11 */ /* 0x000fc8000f8208ff */
[----:B------:R-:W-:-:S05]  /*0680*/  LEA.HI.X R29, R20, UR7, R23, 0x1, P1 ;  /* 0x00000007141d7c11 */ /* 0x000fca00088f0c17 */
[----:B------:R-:W3:Y:S01]  /*0690*/  LDG.E.U16.CONSTANT R23, desc[UR4][R28.64] ;  /* 0x000000041c177981 */ /* 0x000ee2000c1e9500 */
[----:B----4-:R-:W-:-:S05]  /*06a0*/  IADD3 R18, P1, R5, R24, RZ ;  /* 0x0000001805127210 */ /* 0x010fca0007f3e0ff */
[----:B------:R-:W-:Y:S01]  /*06b0*/  IMAD.X R25, RZ, RZ, R9, P1 ;  /* 0x000000ffff197224 */ /* 0x000fe200008e0609 */
[C---:B------:R-:W-:Y:S01]  /*06c0*/  LEA R24, P1, R18.reuse, UR6, 0x1 ;  /* 0x0000000612187c11 */ /* 0x040fe2000f8208ff */
[----:B------:R-:W4:Y:S03]  /*06d0*/  LDG.E.CONSTANT R28, desc[UR4][R14.64+0xc] ;  /* 0x00000c040e1c7981 */ /* 0x000f26000c1e9900 */
[----:B------:R-:W-:-:S05]  /*06e0*/  LEA.HI.X R25, R18, UR7, R25, 0x1, P1 ;  /* 0x0000000712197c11 */ /* 0x000fca00088f0c19 */
[----:B------:R1:W4:Y:S01]  /*06f0*/  LDG.E.U16.CONSTANT R20, desc[UR4][R24.64] ;  /* 0x0000000418147981 */ /* 0x000322000c1e9500 */
[----:B-----5:R-:W-:-:S05]  /*0700*/  IADD3 R22, P1, R5, R22, RZ ;  /* 0x0000001605167210 */ /* 0x020fca0007f3e0ff */
[----:B0-----:R-:W-:Y:S01]  /*0710*/  IMAD.X R17, RZ, RZ, R9, P1 ;  /* 0x000000ffff117224 */ /* 0x001fe200008e0609 */
[----:B-1----:R-:W-:-:S04]  /*0720*/  LEA R24, P1, R22, UR6, 0x1 ;  /* 0x0000000616187c11 */ /* 0x002fc8000f8208ff */
[----:B------:R-:W-:-:S05]  /*0730*/  LEA.HI.X R25, R22, UR7, R17, 0x1, P1 ;  /* 0x0000000716197c11 */ /* 0x000fca00088f0c11 */
[----:B------:R0:W5:Y:S01]  /*0740*/  LDG.E.U16.CONSTANT R22, desc[UR4][R24.64] ;  /* 0x0000000418167981 */ /* 0x000162000c1e9500 */
[----:B------:R-:W-:-:S05]  /*0750*/  SHF.R.U32.HI R19, RZ, R8, R19 ;  /* 0x00000008ff137219 */ /* 0x000fca0000011613 */
[----:B------:R-:W-:Y:S01]  /*0760*/  VIADD R19, R19, 0x1 ;  /* 0x0000000113137836 */ /* 0x000fe20000000000 */
[----:B------:R-:W-:-:S04]  /*0770*/  LOP3.LUT R18, R27, 0xf, RZ, 0xc0, !PT ;  /* 0x0000000f1b127812 */ /* 0x000fc800078ec0ff */
[----:B------:R-:W-:Y:S02]  /*0780*/  LOP3.LUT R29, R19, 0xf, RZ, 0xc0, !PT ;  /* 0x0000000f131d7812 */ /* 0x000fe400078ec0ff */
[----:B------:R-:W5:Y:S03]  /*0790*/  LDG.E.CONSTANT R19, desc[UR4][R14.64+0x4] ;  /* 0x000004040e137981 */ /* 0x000f66000c1e9900 */
[----:B------:R-:W-:Y:S02]  /*07a0*/  IMAD.IADD R17, R18, 0x1, -R29 ;  /* 0x0000000112117824 */ /* 0x000fe400078e0a1d */
[----:B------:R-:W5:Y:S01]  /*07b0*/  LDG.E.CONSTANT R18, desc[UR4][R14.64+0x8] ;  /* 0x000008040e127981 */ /* 0x000f62000c1e9900 */
[----:B0-----:R-:W-:-:S04]  /*07c0*/  SHF.R.U32.HI R24, RZ, 0x4, R27 ;  /* 0x00000004ff187819 */ /* 0x001fc8000001161b */
[----:B------:R-:W-:Y:S01]  /*07d0*/  LOP3.LUT R24, R24, 0xf, RZ, 0xc0, !PT ;  /* 0x0000000f18187812 */ /* 0x000fe200078ec0ff */
[----:B------:R-:W2:Y:S04]  /*07e0*/  I2F.F16 R17, R17 ;  /* 0x0000001100117306 */ /* 0x000ea80000200c00 */
[----:B------:R-:W-:-:S06]  /*07f0*/  IMAD.IADD R24, R24, 0x1, -R29 ;  /* 0x0000000118187824 */ /* 0x000fcc00078e0a1d */
[----:B------:R-:W3:Y:S01]  /*0800*/  I2F.F16 R24, R24 ;  /* 0x0000001800187306 */ /* 0x000ee20000200c00 */
[----:B------:R-:W-:Y:S01]  /*0810*/  IMAD.IADD R21, R2, 0x1, R21 ;  /* 0x0000000102157824 */ /* 0x000fe200078e0215 */
[----:B------:R-:W-:Y:S01]  /*0820*/  IADD3 R26, P1, R5, R26, RZ ;  /* 0x0000001a051a7210 */ /* 0x000fe20007f3e0ff */
[----:B--2---:R-:W-:-:S04]  /*0830*/  HMUL2 R16, R16.H0_H0, R17.H0_H0 ;  /* 0x2000001110107232 */ /* 0x004fc80000000800 */
[----:B---3--:R-:W-:Y:S01]  /*0840*/  HFMA2 R25, R23.H0_H0, R24.H0_H0, R16.H0_H0 ;  /* 0x2000001817197231 */ /* 0x008fe20000040810 */
[----:B------:R-:W-:-:S04]  /*0850*/  SHF.R.U32.HI R16, RZ, 0x8, R27 ;  /* 0x00000008ff107819 */ /* 0x000fc8000001161b */
[----:B------:R-:W-:-:S05]  /*0860*/  LOP3.LUT R16, R16, 0xf, RZ, 0xc0, !PT ;  /* 0x0000000f10107812 */ /* 0x000fca00078ec0ff */
[----:B------:R-:W-:-:S06]  /*0870*/  IMAD.IADD R23, R16, 0x1, -R29 ;  /* 0x0000000110177824 */ /* 0x000fcc00078e0a1d */
[----:B------:R-:W4:Y:S01]  /*0880*/  I2F.F16 R23, R23 ;  /* 0x0000001700177306 */ /* 0x000f220000200c00 */
[----:B------:R-:W-:-:S04]  /*0890*/  SHF.R.U32.HI R16, RZ, 0xc, R27 ;  /* 0x0000000cff107819 */ /* 0x000fc8000001161b */
[----:B------:R-:W-:Y:S01]  /*08a0*/  LOP3.LUT R16, R16, 0xf, RZ, 0xc0, !PT ;  /* 0x0000000f10107812 */ /* 0x000fe200078ec0ff */
[----:B----4-:R-:W-:-:S04]  /*08b0*/  HFMA2 R20, R20.H0_H0, R23.H0_H0, R25.H0_H0 ;  /* 0x2000001714147231 */ /* 0x010fc80000040819 */
[----:B------:R-:W-:Y:S02]  /*08c0*/  IMAD.IADD R25, R16, 0x1, -R29 ;  /* 0x0000000110197824 */ /* 0x000fe400078e0a1d */
[----:B------:R-:W0:Y:S04]  /*08d0*/  LDC.64 R16, c[0x0][0x228] ;  /* 0x00008a00ff107b82 */ /* 0x000e280000000a00 */
[----:B------:R-:W5:Y:S01]  /*08e0*/  I2F.F16 R25, R25 ;  /* 0x0000001900197306 */ /* 0x000f620000200c00 */
[----:B------:R-:W-:Y:S01]  /*08f0*/  SHF.R.U32.HI R24, RZ, 0x10, R27 ;  /* 0x00000010ff187819 */ /* 0x000fe2000001161b */
[----:B-----5:R-:W-:Y:S02]  /*0900*/  HFMA2 R22, R22.H0_H0, R25.H0_H0, R20.H0_H0 ;  /* 0x2000001916167231 */ /* 0x020fe40000040814 */
[----:B0-----:R-:W-:-:S04]  /*0910*/  IMAD.WIDE R16, R21, 0x2, R16 ;  /* 0x0000000215107825 */ /* 0x001fc800078e0210 */
[----:B------:R-:W-:Y:S01]  /*0920*/  IMAD.X R21, RZ, RZ, R9, P1 ;  /* 0x000000ffff157224 */ /* 0x000fe200008e0609 */
[C---:B------:R-:W-:Y:S01]  /*0930*/  LEA R20, P1, R26.reuse, UR6, 0x1 ;  /* 0x000000061a147c11 */ /* 0x040fe2000f8208ff */
[----:B------:R0:W2:Y:S01]  /*0940*/  LDG.E.U16.CONSTANT R23, desc[UR4][R16.64] ;  /* 0x0000000410177981 */ /* 0x0000a2000c1e9500 */
[----:B------:R-:W-:Y:S02]  /*0950*/  SHF.R.U32.HI R25, RZ, 0x18, R27 ;  /* 0x00000018ff197819 */ /* 0x000fe4000001161b */
[----:B------:R-:W-:Y:S02]  /*0960*/  LEA.HI.X R21, R26, UR7, R21, 0x1, P1 ;  /* 0x000000071a157c11 */ /* 0x000fe400088f0c15 */
[----:B------:R-:W-:Y:S02]  /*0970*/  SHF.R.U32.HI R26, RZ, 0x14, R27 ;  /* 0x00000014ff1a7819 */ /* 0x000fe4000001161b */
[----:B------:R-:W-:Y:S02]  /*0980*/  LOP3.LUT R24, R24, 0xf, RZ, 0xc0, !PT ;  /* 0x0000000f18187812 */ /* 0x000fe400078ec0ff */
[----:B------:R-:W-:-:S02]  /*0990*/  LOP3.LUT R26, R26, 0xf, RZ, 0xc0, !PT ;  /* 0x0000000f1a1a7812 */ /* 0x000fc400078ec0ff */
[----:B0-----:R-:W-:Y:S01]  /*09a0*/  LOP3.LUT R16, R25, 0xf, RZ, 0xc0, !PT ;  /* 0x0000000f19107812 */ /* 0x001fe200078ec0ff */
[--C-:B------:R-:W-:Y:S01]  /*09b0*/  IMAD.IADD R24, R24, 0x1, -R29.reuse ;  /* 0x0000000118187824 */ /* 0x100fe200078e0a1d */
[----:B------:R-:W-:Y:S01]  /*09c0*/  LEA.HI R27, R27, -R29, RZ, 0x4 ;  /* 0x8000001d1b1b7211 */ /* 0x000fe200078f20ff */
[--C-:B------:R-:W-:Y:S02]  /*09d0*/  IMAD.IADD R25, R26, 0x1, -R29.reuse ;  /* 0x000000011a197824 */ /* 0x100fe400078e0a1d */
[----:B------:R-:W-:Y:S02]  /*09e0*/  IMAD.IADD R26, R16, 0x1, -R29 ;  /* 0x00000001101a7824 */ /* 0x000fe400078e0a1d */
[----:B------:R0:W3:Y:S01]  /*09f0*/  LDG.E.U16.CONSTANT R29, desc[UR4][R20.64] ;  /* 0x00000004141d7981 */ /* 0x0000e2000c1e9500 */
[C---:B------:R-:W-:Y:S02]  /*0a00*/  IADD3 R19, P1, R5.reuse, R19, RZ ;  /* 0x0000001305137210 */ /* 0x040fe40007f3e0ff */
[----:B0-----:R-:W-:-:S03]  /*0a10*/  IADD3 R20, P2, R5, R18, RZ ;  /* 0x0000001205147210 */ /* 0x001fc60007f5e0ff */
[----:B------:R-:W-:Y:S01]  /*0a20*/  IMAD.X R18, RZ, RZ, R9, P1 ;  /* 0x000000ffff127224 */ /* 0x000fe200008e0609 */
[----:B------:R-:W-:-:S04]  /*0a30*/  LEA R16, P1, R19, UR6, 0x1 ;  /* 0x0000000613107c11 */ /* 0x000fc8000f8208ff */
[----:B------:R-:W-:Y:S01]  /*0a40*/  LEA.HI.X R17, R19, UR7, R18, 0x1, P1 ;  /* 0x0000000713117c11 */ /* 0x000fe200088f0c12 */
[----:B------:R-:W-:Y:S01]  /*0a50*/  IMAD.X R19, RZ, RZ, R9, P2 ;  /* 0x000000ffff137224 */ /* 0x000fe200010e0609 */
[----:B------:R-:W-:-:S04]  /*0a60*/  LEA R18, P1, R20, UR6, 0x1 ;  /* 0x0000000614127c11 */ /* 0x000fc8000f8208ff */
[----:B------:R-:W-:Y:S01]  /*0a70*/  LEA.HI.X R19, R20, UR7, R19, 0x1, P1 ;  /* 0x0000000714137c11 */ /* 0x000fe200088f0c13 */
[----:B------:R-:W4:Y:S01]  /*0a80*/  LDG.E.U16.CONSTANT R17, desc[UR4][R16.64] ;  /* 0x0000000410117981 */ /* 0x000f22000c1e9500 */
[----:B------:R-:W-:-:S04]  /*0a90*/  IADD3 R28, P1, R5, R28, RZ ;  /* 0x0000001c051c7210 */ /* 0x000fc80007f3e0ff */
[----:B------:R-:W5:Y:S01]  /*0aa0*/  LDG.E.U16.CONSTANT R19, desc[UR4][R18.64] ;  /* 0x0000000412137981 */ /* 0x000f62000c1e9500 */
[----:B------:R-:W-:Y:S01]  /*0ab0*/  IMAD.X R21, RZ, RZ, R9, P1 ;  /* 0x000000ffff157224 */ /* 0x000fe200008e0609 */
[----:B------:R-:W-:-:S04]  /*0ac0*/  LEA R20, P1, R28, UR6, 0x1 ;  /* 0x000000061c147c11 */ /* 0x000fc8000f8208ff */
[----:B------:R-:W-:-:S06]  /*0ad0*/  LEA.HI.X R21, R28, UR7, R21, 0x1, P1 ;  /* 0x000000071c157c11 */ /* 0x000fcc00088f0c15 */
[----:B------:R-:W2:Y:S01]  /*0ae0*/  LDG.E.U16.CONSTANT R21, desc[UR4][R20.64] ;  /* 0x0000000414157981 */ /* 0x000ea2000c1e9500 */
[----:B------:R-:W3:Y:S01]  /*0af0*/  I2F.F16 R24, R24 ;  /* 0x0000001800187306 */ /* 0x000ee20000200c00 */
[----:B------:R-:W-:-:S07]  /*0b00*/  VIADD R0, R0, 0x8 ;  /* 0x0000000800007836 */ /* 0x000fce0000000000 */
[----:B------:R-:W4:Y:S08]  /*0b10*/  I2F.F16 R25, R25 ;  /* 0x0000001900197306 */ /* 0x000f300000200c00 */
[----:B------:R-:W5:Y:S01]  /*0b20*/  I2F.F16 R26, R26 ;  /* 0x0000001a001a7306 */ /* 0x000f620000200c00 */
[----:B------:R-:W-:-:S07]  /*0b30*/  ISETP.GE.AND P1, PT, R0, R3, PT ;  /* 0x000000030000720c */ /* 0x000fce0003f26270 */
[----:B------:R-:W2:Y:S01]  /*0b40*/  I2F.F16 R27, R27 ;  /* 0x0000001b001b7306 */ /* 0x000ea20000200c00 */
[----:B------:R-:W-:Y:S01]  /*0b50*/  IADD3 R14, P2, R14, 0x20, RZ ;  /* 0x000000200e0e7810 */ /* 0x000fe20007f5e0ff */
[----:B---3--:R-:W-:-:S04]  /*0b60*/  HFMA2 R22, R29.H0_H0, R24.H0_H0, R22.H0_H0 ;  /* 0x200000181d167231 */ /* 0x008fc80000040816 */
[----:B----4-:R-:W-:-:S04]  /*0b70*/  HFMA2 R17, R17.H0_H0, R25.H0_H0, R22.H0_H0 ;  /* 0x2000001911117231 */ /* 0x010fc80000040816 */
[----:B-----5:R-:W-:Y:S02]  /*0b80*/  HFMA2 R17, R19.H0_H0, R26.H0_H0, R17.H0_H0 ;  /* 0x2000001a13117231 */ /* 0x020fe40000040811 */
[----:B------:R-:W-:Y:S02]  /*0b90*/  IMAD.X R19, RZ, RZ, R15, P2 ;  /* 0x000000ffff137224 */ /* 0x000fe400010e060f */
[----:B--2---:R-:W-:-:S04]  /*0ba0*/  HFMA2 R17, R21.H0_H0, R27.H0_H0, R17.H0_H0 ;  /* 0x2000001b15117231 */ /* 0x004fc80000040811 */
[----:B------:R-:W-:Y:S01]  /*0bb0*/  HFMA2 R7, R23.H0_H0, R17.H0_H0, R7.H0_H0 ;  /* 0x2000001117077231 */ /* 0x000fe20000040807 */
[----:B------:R-:W-:Y:S06]  /*0bc0*/  @!P1 BRA `(.L_x_31) ;  /* 0xfffffff800009947 */ /* 0x000fec000383ffff */
.L_x_30:
[C---:B------:R-:W-:Y:S01]  /*0bd0*/  LOP3.LUT R2, R12.reuse, 0xfffffffd, RZ, 0xc0, !PT ;  /* 0xfffffffd0c027812 */ /* 0x040fe200078ec0ff */
[----:B------:R-:W-:Y:S01]  /*0be0*/  IMAD.MOV.U32 R3, RZ, RZ, R13 ;  /* 0x000000ffff037224 */ /* 0x000fe200078e000d */
[----:B------:R-:W-:-:S04]  /*0bf0*/  LOP3.LUT R0, R12, 0x2, RZ, 0xc0, !PT ;  /* 0x000000020c007812 */ /* 0x000fc800078ec0ff */
[----:B------:R1:W5:Y:S01]  /*0c00*/  LD.E R5, desc[UR4][R2.64] ;  /* 0x0000000402057980 */ /* 0x000362000c101900 */
[----:B------:R-:W-:Y:S01]  /*0c10*/  ISETP.EQ.U32.AND P0, PT, R0, RZ, PT ;  /* 0x000000ff0000720c */ /* 0x000fe20003f02070 */
[----:B------:R-:W-:-:S05]  /*0c20*/  IMAD.MOV.U32 R0, RZ, RZ, 0x3254 ;  /* 0x00003254ff007424 */ /* 0x000fca00078e00ff */
[----:B------:R-:W-:-:S07]  /*0c30*/  SEL R0, R0, 0x7610, P0 ;  /* 0x0000761000007807 */ /* 0x000fce0000000000 */
.L_x_32:
[----:B-----5:R-:W-:-:S05]  /*0c40*/  HADD2 R4, R5, R7.H0_H0 ;  /* 0x2000000705047230 */ /* 0x020fca0000000000 */
[----:B------:R-:W-:-:S05]  /*0c50*/  PRMT R9, R5, R0, R4 ;  /* 0x0000000005097216 */ /* 0x000fca0000000004 */
[----:B------:R-:W2:Y:S02]  /*0c60*/  ATOM.E.CAS.STRONG.GPU PT, R4, [R2], R5, R9 ;  /* 0x000000050204738b */ /* 0x000ea400001ee109 */
[----:B--2---:R-:W-:Y:S01]  /*0c70*/  ISETP.NE.U32.AND P0, PT, R4, R5, PT ;  /* 0x000000050400720c */ /* 0x004fe20003f05070 */
[----:B------:R-:W-:-:S12]  /*0c80*/  IMAD.MOV.U32 R5, RZ, RZ, R4 ;  /* 0x000000ffff057224 */ /* 0x000fd800078e0004 */
[----:B------:R-:W-:Y:S05]  /*0c90*/  @P0 BRA `(.L_x_32) ;  /* 0xfffffffc00e80947 */ /* 0x000fea000383ffff */
[----:B------:R-:W-:Y:S05]  /*0ca0*/  EXIT ;  /* 0x000000000000794d */ /* 0x000fea0003800000 */
.L_x_33:
        /* <DEDUP_REMOVED lines=13> */
.L_x_53:


//--------------------- .text._Z16q4_matmul_kernelILb0ELb1ELb0EEvPK6__halfPKjPS0_S2_S4_iiiiiS4_b --------------------------
	.section	.text._Z16q4_matmul_kernelILb0ELb1ELb0EEvPK6__halfPKjPS0_S2_S4_iiiiiS4_b,"ax",@progbits
	.align	128
        .global         _Z16q4_matmul_kernelILb0ELb1ELb0EEvPK6__halfPKjPS0_S2_S4_iiiiiS4_b
        .type           _Z16q4_matmul_kernelILb0ELb1ELb0EEvPK6__halfPKjPS0_S2_S4_iiiiiS4_b,@function
        .size           _Z16q4_matmul_kernelILb0ELb1ELb0EEvPK6__halfPKjPS0_S2_S4_iiiiiS4_b,(.L_x_54 - _Z16q4_matmul_kernelILb0ELb1ELb0EEvPK6__halfPKjPS0_S2_S4_iiiiiS4_b)
        .other          _Z16q4_matmul_kernelILb0ELb1ELb0EEvPK6__halfPKjPS0_S2_S4_iiiiiS4_b,@"STO_CUDA_ENTRY STV_DEFAULT"
_Z16q4_matmul_kernelILb0ELb1ELb0EEvPK6__halfPKjPS0_S2_S4_iiiiiS4_b:
.text._Z16q4_matmul_kernelILb0ELb1ELb0EEvPK6__halfPKjPS0_S2_S4_iiiiiS4_b:
[----:B------:R-:W-:Y:S01]  /*0000*/  LDC R1, c[0x0][0x28] ;  /* 0x00000a00ff017b82 */ /* 0x000fe20000000800 */
[----:B------:R-:W0:Y:S01]  /*0010*/  S2R R5, SR_TID.X ;  /* 0x0000000000057919 */ /* 0x000e220000002100 */
[----:B------:R-:W-:-:S06]  /*0020*/  ULDC.U8 UR4, c[0x0][0x258] ;  /* 0x0000960000047ab9 */ /* 0x000fcc0000000000 */
[----:B------:R-:W-:Y:S01]  /*0030*/  S2UR UR6, SR_CTAID.Z ;  /* 0x00000000000679c3 */ /* 0x000fe20000002700 */
[----:B------:R-:W-:Y:S01]  /*0040*/  UPRMT UR4, UR4, 0x8880, URZ ;  /* 0x0000888004047896 */ /* 0x000fe2000800003f */
[----:B------:R-:W0:Y:S01]  /*0050*/  S2R R0, SR_CTAID.Z ;  /* 0x0000000000007919 */ /* 0x000e220000002700 */
[----:B------:R-:W-:Y:S01]  /*0060*/  ULDC.64 UR12, c[0x0][0x208] ;  /* 0x00008200000c7ab9 */ /* 0x000fe20000000a00 */
[----:B------:R-:W-:Y:S01]  /*0070*/  PRMT R10, RZ, 0x7610, R10 ;  /* 0x00007610ff0a7816 */ /* 0x000fe2000000000a */
[----:B------:R-:W1:Y:S03]  /*0080*/  S2R R7, SR_TID.Y ;  /* 0x0000000000077919 */ /* 0x000e660000002200 */
[----:B------:R-:W2:Y:S01]  /*0090*/  LDC R6, c[0x0][0x23c] ;  /* 0x00008f00ff067b82 */ /* 0x000ea20000000800 */
[----:B0-----:R-:W-:Y:S02]  /*00a0*/  LOP3.LUT P0, RZ, R0, 0x1, R5, 0xf8, !PT ;  /* 0x0000000100ff7812 */ /* 0x001fe4000780f805 */
[----:B------:R-:W0:Y:S02]  /*00b0*/  S2R R0, SR_CTAID.X ;  /* 0x0000000000007919 */ /* 0x000e240000002500 */
[----:B------:R-:W-:-:S03]  /*00c0*/  ISETP.NE.OR P0, PT, RZ, UR4, P0 ;  /* 0x00000004ff007c0c */ /* 0x000fc60008705670 */
[----:B------:R-:W1:Y:S10]  /*00d0*/  S2UR UR4, SR_CTAID.Y ;  /* 0x00000000000479c3 */ /* 0x000e740000002600 */
[----:B------:R-:W3:Y:S08]  /*00e0*/  @!P0 LDC R4, c[0x0][0x240] ;  /* 0x00009000ff048b82 */ /* 0x000ef00000000800 */
[----:B------:R-:W4:Y:S01]  /*00f0*/  @!P0 LDC.64 R2, c[0x0][0x220] ;  /* 0x00008800ff028b82 */ /* 0x000f220000000a00 */
[----:B-1----:R-:W-:Y:S01]  /*0100*/  VIADD R7, R7, UR4 ;  /* 0x0000000407077c36 */ /* 0x002fe20008000000 */
[----:B------:R-:W-:-:S02]  /*0110*/  ULDC UR4, c[0x0][0x248] ;  /* 0x0000920000047ab9 */ /* 0x000fc40000000800 */
[----:B------:R-:W-:Y:S01]  /*0120*/  UIMAD UR6, UR6, UR4, URZ ;  /* 0x00000004060672a4 */ /* 0x000fe2000f8e023f */
[----:B0-----:R-:W-:-:S04]  /*0130*/  IMAD R0, R0, 0x20, R5 ;  /* 0x0000002000007824 */ /* 0x001fc800078e0205 */
[----:B---3--:R-:W-:-:S04]  /*0140*/  @!P0 IMAD R5, R7, R4, R0 ;  /* 0x0000000407058224 */ /* 0x008fc800078e0200 */
[----:B----4-:R-:W-:-:S04]  /*0150*/  @!P0 IMAD.WIDE R2, R5, 0x2, R2 ;  /* 0x0000000205028825 */ /* 0x010fc800078e0202 */
[----:B------:R-:W-:Y:S01]  /*0160*/  IMAD.U32 R5, RZ, RZ, UR4 ;  /* 0x00000004ff057e24 */ /* 0x000fe2000f8e00ff */
[----:B------:R0:W-:Y:S04]  /*0170*/  @!P0 STG.E desc[UR12][R2.64], RZ ;  /* 0x000000ff02008986 */ /* 0x0001e8000c10190c */
[----:B--2---:R-:W-:-:S05]  /*0180*/  VIADDMNMX.U32 R4, R5, UR6, R6, PT ;  /* 0x0000000605047c46 */ /* 0x004fca000b800006 */
[----:B------:R-:W-:Y:S01]  /*0190*/  VIADD R5, R4, -UR6 ;  /* 0x8000000604057c36 */ /* 0x000fe20008000000 */
[----:B------:R-:W-:Y:S04]  /*01a0*/  @!P0 BAR.SYNC.DEFER_BLOCKING 0x0 ;  /* 0x0000000000008b1d */ /* 0x000fe80000010000 */
[----:B------:R-:W-:-:S13]  /*01b0*/  ISETP.GE.AND P0, PT, R5, 0x8, PT ;  /* 0x000000080500780c */ /* 0x000fda0003f06270 */
[----:B0-----:R-:W-:Y:S05]  /*01c0*/  @!P0 BRA `(.L_x_34) ;  /* 0x0000001c00208947 */ /* 0x001fea0003800000 */
[----:B------:R-:W-:Y:S02]  /*01d0*/  ULDC.64 UR10, c[0x0][0x240] ;  /* 0x00009000000a7ab9 */ /* 0x000fe40000000a00 */
[----:B------:R-:W-:-:S06]  /*01e0*/  UISETP.GE.AND UP0, UPT, UR11, 0x8, UPT ;  /* 0x000000080b00788c */ /* 0x000fcc000bf06270 */
[----:B------:R-:W-:-:S13]  /*01f0*/  PLOP3.LUT P0, PT, PT, PT, UP0, 0x80, 0x0 ;  /* 0x000000000000781c */ /* 0x000fda0003f0f008 */
[----:B------:R-:W-:Y:S05]  /*0200*/  @!P0 BRA `(.L_x_34) ;  /* 0x0000001c00108947 */ /* 0x000fea0003800000 */
[----:B------:R-:W-:Y:S01]  /*0210*/  IMAD.U32 R2, RZ, RZ, UR11 ;  /* 0x0000000bff027e24 */ /* 0x000fe2000f8e00ff */
[----:B------:R-:W-:Y:S01]  /*0220*/  IABS R4, UR6 ;  /* 0x0000000600047c13 */ /* 0x000fe20008000000 */
[----:B------:R-:W-:Y:S01]  /*0230*/  UMOV UR4, URZ ;  /* 0x0000003f00047c82 */ /* 0x000fe20008000000 */
[----:B------:R-:W-:Y:S01]  /*0240*/  UISETP.NE.AND UP0, UPT, UR11, URZ, UPT ;  /* 0x0000003f0b00728c */ /* 0x000fe2000bf05270 */
[----:B------:R-:W-:Y:S01]  /*0250*/  PRMT R10, RZ, 0x7610, R10 ;  /* 0x00007610ff0a7816 */ /* 0x000fe2000000000a */
[----:B------:R-:W-:Y:S01]  /*0260*/  USHF.R.S32.HI UR14, URZ, 0x1f, UR10 ;  /* 0x0000001f3f0e7899 */ /* 0x000fe2000801140a */
[----:B------:R-:W-:Y:S01]  /*0270*/  IABS R2, R2 ;  /* 0x0000000200027213 */ /* 0x000fe20000000000 */
[----:B------:R-:W-:Y:S01]  /*0280*/  USHF.L.U32 UR15, UR10, 0x2, URZ ;  /* 0x000000020a0f7899 */ /* 0x000fe2000800063f */
[----:B------:R-:W-:Y:S02]  /*0290*/  R2UR UR8, R4 ;  /* 0x00000000040872ca */ /* 0x000fe400000e0000 */
[----:B------:R-:W-:-:S13]  /*02a0*/  R2UR UR9, R2 ;  /* 0x00000000020972ca */ /* 0x000fda00000e0000 */
[----:B------:R-:W0:Y:S08]  /*02b0*/  I2F.RP R2, UR9 ;  /* 0x0000000900027d06 */ /* 0x000e300008209400 */
[----:B0-----:R-:W0:Y:S02]  /*02c0*/  MUFU.RCP R2, R2 ;  /* 0x0000000200027308 */ /* 0x001e240000001000 */
[----:B0-----:R-:W-:Y:S01]  /*02d0*/  VIADD R3, R2, 0xffffffe ;  /* 0x0ffffffe02037836 */ /* 0x001fe20000000000 */
[----:B------:R-:W-:-:S04]  /*02e0*/  SHF.R.S32.HI R2, RZ, 0x1f, R5 ;  /* 0x0000001fff027819 */ /* 0x000fc80000011405 */
[----:B------:R-:W-:Y:S01]  /*02f0*/  LEA.HI R2, R2, R5, RZ, 0x3 ;  /* 0x0000000502027211 */ /* 0x000fe200078f18ff */
[----:B------:R-:W0:Y:S03]  /*0300*/  F2I.FTZ.U32.TRUNC.NTZ R3, R3 ;  /* 0x0000000300037305 */ /* 0x000e26000021f000 */
[----:B------:R-:W-:-:S05]  /*0310*/  LOP3.LUT R2, R2, 0xfffffff8, RZ, 0xc0, !PT ;  /* 0xfffffff802027812 */ /* 0x000fca00078ec0ff */
[----:B------:R-:W-:Y:S01]  /*0320*/  VIADD R6, R2, UR6 ;  /* 0x0000000602067c36 */ /* 0x000fe20008000000 */
[----:B0-----:R-:W-:-:S13]  /*0330*/  R2UR UR5, R3 ;  /* 0x00000000030572ca */ /* 0x001fda00000e0000 */
[----:B------:R-:W-:-:S04]  /*0340*/  UIADD3 UR7, URZ, -UR5, URZ ;  /* 0x800000053f077290 */ /* 0x000fc8000fffe03f */
[----:B------:R-:W-:-:S04]  /*0350*/  UIMAD UR7, UR7, UR9, URZ ;  /* 0x00000009070772a4 */ /* 0x000fc8000f8e023f */
[----:B------:R-:W-:Y:S02]  /*0360*/  UIMAD.WIDE.U32 UR4, UR5, UR7, UR4 ;  /* 0x00000007050472a5 */ /* 0x000fe4000f8e0004 */
[----:B------:R-:W-:Y:S02]  /*0370*/  ULOP3.LUT UR7, UR6, UR11, URZ, 0x3c, !UPT ;  /* 0x0000000b06077292 */ /* 0x000fe4000f8e3c3f */
[----:B------:R-:W-:-:S04]  /*0380*/  UIMAD.WIDE.U32 UR4, UR5, UR8, URZ ;  /* 0x00000008050472a5 */ /* 0x000fc8000f8e003f */
[----:B------:R-:W-:-:S04]  /*0390*/  UIADD3 UR4, URZ, -UR5, URZ ;  /* 0x800000053f047290 */ /* 0x000fc8000fffe03f */
[----:B------:R-:W-:Y:S02]  /*03a0*/  UIMAD UR4, UR9, UR4, UR8 ;  /* 0x00000004090472a4 */ /* 0x000fe4000f8e0208 */
[----:B------:R-:W-:Y:S02]  /*03b0*/  USHF.L.U64.HI UR8, UR10, 0x2, UR14 ;  /* 0x000000020a087899 */ /* 0x000fe4000801020e */
[----:B------:R-:W-:-:S11]  /*03c0*/  UISETP.GT.U32.AND UP2, UPT, UR9, UR4, UPT ;  /* 0x000000040900728c */ /* 0x000fd6000bf44070 */
[----:B------:R-:W-:Y:S02]  /*03d0*/  @!UP2 UIADD3 UR4, UR4, -UR9, URZ ;  /* 0x800000090404a290 */ /* 0x000fe4000fffe03f */
[----:B------:R-:W-:Y:S02]  /*03e0*/  @!UP2 UIADD3 UR5, UR5, 0x1, URZ ;  /* 0x000000010505a890 */ /* 0x000fe4000fffe03f */
[----:B------:R-:W-:Y:S02]  /*03f0*/  UISETP.GE.U32.AND UP1, UPT, UR4, UR9, UPT ;  /* 0x000000090400728c */ /* 0x000fe4000bf26070 */
[----:B------:R-:W-:Y:S02]  /*0400*/  USHF.R.S32.HI UR4, URZ, 0x1f, UR11 ;  /* 0x0000001f3f047899 */ /* 0x000fe4000801140b */
[----:B------:R-:W-:Y:S02]  /*0410*/  UISETP.GE.AND UP2, UPT, UR7, URZ, UPT ;  /* 0x0000003f0700728c */ /* 0x000fe4000bf46270 */
[----:B------:R-:W-:-:S04]  /*0420*/  ULEA.HI UR4, UR4, UR11, URZ, 0x3 ;  /* 0x0000000b04047291 */ /* 0x000fc8000f8f183f */
[----:B------:R-:W-:Y:S02]  /*0430*/  USHF.R.S32.HI UR4, URZ, 0x3, UR4 ;  /* 0x000000033f047899 */ /* 0x000fe40008011404 */
[----:B------:R-:W-:Y:S02]  /*0440*/  @UP1 UIADD3 UR5, UR5, 0x1, URZ ;  /* 0x0000000105051890 */ /* 0x000fe4000fffe03f */
[----:B------:R-:W-:Y:S02]  /*0450*/  ULOP3.LUT UR9, UR4, 0x3, URZ, 0xc0, !UPT ;  /* 0x0000000304097892 */ /* 0x000fe4000f8ec03f */
[----:B------:R-:W-:Y:S02]  /*0460*/  @!UP2 UIADD3 UR5, URZ, -UR5, URZ ;  /* 0x800000053f05a290 */ /* 0x000fe4000fffe03f */
[----:B------:R-:W-:Y:S02]  /*0470*/  @!UP0 ULOP3.LUT UR5, URZ, UR11, URZ, 0x33, !UPT ;  /* 0x0000000b3f058292 */ /* 0x000fe4000f8e333f */
[----:B------:R-:W-:-:S02]  /*0480*/  UIADD3 UR10, UR4, -0x1, URZ ;  /* 0xffffffff040a7890 */ /* 0x000fc4000fffe03f */
[----:B------:R-:W-:-:S12]  /*0490*/  UIADD3 UR7, UR4, -UR9, URZ ;  /* 0x8000000904077290 */ /* 0x000fd8000fffe03f */
.L_x_38:
[----:B------:R-:W0:Y:S01]  /*04a0*/  LDC R9, c[0x0][0x240] ;  /* 0x00009000ff097b82 */ /* 0x000e220000000800 */
[----:B------:R-:W-:-:S07]  /*04b0*/  SHF.R.S32.HI R3, RZ, 0x1f, R0 ;  /* 0x0000001fff037819 */ /* 0x000fce0000011400 */
[----:B------:R-:W1:Y:S01]  /*04c0*/  LDC.64 R12, c[0x0][0x230] ;  /* 0x00008c00ff0c7b82 */ /* 0x000e620000000a00 */
[----:B------:R-:W-:-:S07]  /*04d0*/  LEA.HI R8, R3, R0, RZ, 0x3 ;  /* 0x0000000003087211 */ /* 0x000fce00078f18ff */
[----:B------:R-:W2:Y:S01]  /*04e0*/  LDC.64 R14, c[0x0][0x210] ;  /* 0x00008400ff0e7b82 */ /* 0x000ea20000000a00 */
[----:B-----5:R-:W-:Y:S01]  /*04f0*/  SHF.R.S32.HI R11, RZ, 0x3, R8 ;  /* 0x00000003ff0b7819 */ /* 0x020fe20000011408 */
[----:B------:R-:W-:Y:S01]  /*0500*/  USHF.R.S32.HI UR4, URZ, 0x1f, UR6 ;  /* 0x0000001f3f047899 */ /* 0x000fe20008011406 */
[----:B------:R-:W-:Y:S01]  /*0510*/  ULDC UR11, c[0x0][0x23c] ;  /* 0x00008f00000b7ab9 */ /* 0x000fe20000000800 */
[----:B0-----:R-:W-:-:S04]  /*0520*/  IMAD R5, R9, UR5, RZ ;  /* 0x0000000509057c24 */ /* 0x001fc8000f8e02ff */
[----:B------:R-:W0:Y:S01]  /*0530*/  LDC.64 R2, c[0x0][0x228] ;  /* 0x00008a00ff027b82 */ /* 0x000e220000000a00 */
[----:B------:R-:W-:-:S04]  /*0540*/  SHF.R.S32.HI R4, RZ, 0x1f, R5 ;  /* 0x0000001fff047819 */ /* 0x000fc80000011405 */
[----:B------:R-:W-:-:S04]  /*0550*/  LEA.HI R4, R4, R5, RZ, 0x3 ;  /* 0x0000000504047211 */ /* 0x000fc800078f18ff */
[----:B------:R-:W-:-:S05]  /*0560*/  LEA.HI.SX32 R11, R4, R11, 0x1d ;  /* 0x0000000b040b7211 */ /* 0x000fca00078feaff */
[----:B-1----:R-:W-:-:S06]  /*0570*/  IMAD.WIDE R12, R11, 0x4, R12 ;  /* 0x000000040b0c7825 */ /* 0x002fcc00078e020c */
[----:B------:R1:W3:Y:S01]  /*0580*/  LDG.E.CONSTANT R12, desc[UR12][R12.64] ;  /* 0x0000000c0c0c7981 */ /* 0x0002e2000c1e9900 */
[----:B------:R-:W-:-:S04]  /*0590*/  IMAD.IADD R5, R0, 0x1, R5 ;  /* 0x0000000100057824 */ /* 0x000fc800078e0205 */
[----:B0-----:R-:W-:Y:S02]  /*05a0*/  IMAD.WIDE R4, R5, 0x2, R2 ;  /* 0x0000000205047825 */ /* 0x001fe400078e0202 */
[----:B------:R-:W0:Y:S01]  /*05b0*/  LDC.64 R2, c[0x0][0x218] ;  /* 0x00008600ff027b82 */ /* 0x000e220000000a00 */
[----:B------:R-:W-:Y:S01]  /*05c0*/  UISETP.GE.U32.AND UP0, UPT, UR10, 0x3, UPT ;  /* 0x000000030a00788c */ /* 0x000fe2000bf06070 */
[----:B------:R-:W-:Y:S01]  /*05d0*/  IMAD.SHL.U32 R8, R0, 0x4, RZ ;  /* 0x0000000400087824 */ /* 0x000fe200078e00ff */
[----:B------:R-:W-:Y:S01]  /*05e0*/  ULEA.HI UR4, UR4, UR6, URZ, 0x3 ;  /* 0x0000000604047291 */ /* 0x000fe2000f8f183f */
[----:B------:R-:W-:Y:S01]  /*05f0*/  IMAD.U32 R16, RZ, RZ, UR11 ;  /* 0x0000000bff107e24 */ /* 0x000fe2000f8e00ff */
[----:B------:R2:W5:Y:S02]  /*0600*/  LDG.E.U16.CONSTANT R11, desc[UR12][R4.64] ;  /* 0x0000000c040b7981 */ /* 0x000564000c1e9500 */
[----:B------:R-:W-:Y:S01]  /*0610*/  PLOP3.LUT P0, PT, PT, PT, UP0, 0x80, 0x0 ;  /* 0x000000000000781c */ /* 0x000fe20003f0f008 */
[----:B------:R-:W-:Y:S01]  /*0620*/  USHF.R.S32.HI UR4, URZ, 0x3, UR4 ;  /* 0x000000033f047899 */ /* 0x000fe20008011404 */
[----:B------:R-:W-:Y:S01]  /*0630*/  LOP3.LUT R19, R8, 0x1c, RZ, 0xc0, !PT ;  /* 0x0000001c08137812 */ /* 0x000fe200078ec0ff */
[----:B-1----:R-:W-:-:S04]  /*0640*/  IMAD R13, R7, R16, UR6 ;  /* 0x00000006070d7e24 */ /* 0x002fc8000f8e0210 */
[----:B------:R-:W-:Y:S02]  /*0650*/  IMAD R17, R9, UR4, R0 ;  /* 0x0000000409117c24 */ /* 0x000fe4000f8e0200 */
[----:B--2---:R-:W-:-:S04]  /*0660*/  IMAD.WIDE R4, R13, 0x2, R14 ;  /* 0x000000020d047825 */ /* 0x004fc800078e020e */
[----:B------:R-:W-:Y:S02]  /*0670*/  IMAD.MOV.U32 R13, RZ, RZ, R4 ;  /* 0x000000ffff0d7224 */ /* 0x000fe400078e0004 */
[----:B0-----:R-:W-:-:S04]  /*0680*/  IMAD.WIDE R2, R17, 0x4, R2 ;  /* 0x0000000411027825 */ /* 0x001fc800078e0202 */
[----:B------:R-:W-:Y:S01]  /*0690*/  IMAD.MOV.U32 R4, RZ, RZ, R2 ;  /* 0x000000ffff047224 */ /* 0x000fe200078e0002 */
[----:B---3--:R-:W-:-:S05]  /*06a0*/  SHF.R.U32.HI R12, RZ, R19, R12 ;  /* 0x00000013ff0c7219 */ /* 0x008fca000001160c */
[----:B------:R-:W-:Y:S02]  /*06b0*/  VIADD R8, R12, 0x1 ;  /* 0x000000010c087836 */ /* 0x000fe40000000000 */
[----:B------:R-:W-:Y:S02]  /*06c0*/  IMAD.MOV.U32 R12, RZ, RZ, R5 ;  /* 0x000000ffff0c7224 */ /* 0x000fe400078e0005 */
[----:B------:R-:W-:Y:S01]  /*06d0*/  IMAD.MOV.U32 R5, RZ, RZ, R3 ;  /* 0x000000ffff057224 */ /* 0x000fe200078e0003 */
[----:B------:R-:W-:Y:S01]  /*06e0*/  LOP3.LUT R8, R8, 0xf, RZ, 0xc0, !PT ;  /* 0x0000000f08087812 */ /* 0x000fe200078ec0ff */
[----:B------:R-:W-:Y:S06]  /*06f0*/  @!P0 BRA `(.L_x_35) ;  /* 0x0000000c00508947 */ /* 0x000fec0003800000 */
[----:B------:R-:W-:Y:S01]  /*0700*/  IMAD.MOV.U32 R2, RZ, RZ, R13 ;  /* 0x000000ffff027224 */ /* 0x000fe200078e000d */
[----:B------:R-:W-:Y:S01]  /*0710*/  UMOV UR4, UR7 ;  /* 0x0000000700047c82 */ /* 0x000fe20008000000 */
[----:B------:R-:W-:-:S07]  /*0720*/  IMAD.MOV.U32 R3, RZ, RZ, R12 ;  /* 0x000000ffff037224 */ /* 0x000fce00078e000c */
.L_x_36:
[----:B------:R0:W2:Y:S04]  /*0730*/  LDG.E.CONSTANT R14, desc[UR12][R4.64] ;  /* 0x0000000c040e7981 */ /* 0x0000a8000c1e9900 */
[----:B------:R-:W3:Y:S04]  /*0740*/  LDG.E.U16.CONSTANT R12, desc[UR12][R2.64] ;  /* 0x0000000c020c7981 */ /* 0x000ee8000c1e9500 */
[----:B------:R-:W4:Y:S04]  /*0750*/  LDG.E.U16.CONSTANT R17, desc[UR12][R2.64+0x2] ;  /* 0x0000020c02117981 */ /* 0x000f28000c1e9500 */
[----:B------:R-:W4:Y:S04]  /*0760*/  LDG.E.U16.CONSTANT R15, desc[UR12][R2.64+0x4] ;  /* 0x0000040c020f7981 */ /* 0x000f28000c1e9500 */
[----:B------:R-:W4:Y:S04]  /*0770*/  LDG.E.U16.CONSTANT R19, desc[UR12][R2.64+0x6] ;  /* 0x0000060c02137981 */ /* 0x000f28000c1e9500 */
[----:B------:R-:W4:Y:S04]  /*0780*/  LDG.E.U16.CONSTANT R21, desc[UR12][R2.64+0x8] ;  /* 0x0000080c02157981 */ /* 0x000f28000c1e9500 */
[----:B------:R-:W4:Y:S04]  /*0790*/  LDG.E.U16.CONSTANT R25, desc[UR12][R2.64+0xa] ;  /* 0x00000a0c02197981 */ /* 0x000f28000c1e9500 */
[----:B------:R-:W4:Y:S04]  /*07a0*/  LDG.E.U16.CONSTANT R29, desc[UR12][R2.64+0xc] ;  /* 0x00000c0c021d7981 */ /* 0x000f28000c1e9500 */
[----:B------:R-:W4:Y:S01]  /*07b0*/  LDG.E.U16.CONSTANT R27, desc[UR12][R2.64+0xe] ;  /* 0x00000e0c021b7981 */ /* 0x000f22000c1e9500 */
[----:B0-----:R-:W-:-:S03]  /*07c0*/  IADD3 R4, P0, R4, UR15, RZ ;  /* 0x0000000f04047c10 */ /* 0x001fc6000ff1e0ff */
[----:B------:R-:W4:Y:S01]  /*07d0*/  LDG.E.U16.CONSTANT R20, desc[UR12][R2.64+0x10] ;  /* 0x0000100c02147981 */ /* 0x000f22000c1e9500 */
[----:B------:R-:W-:-:S03]  /*07e0*/  IADD3.X R5, R5, UR8, RZ, P0, !PT ;  /* 0x0000000805057c10 */ /* 0x000fc600087fe4ff */
[----:B------:R-:W4:Y:S04]  /*07f0*/  LDG.E.U16.CONSTANT R22, desc[UR12][R2.64+0x12] ;  /* 0x0000120c02167981 */ /* 0x000f28000c1e9500 */
[----:B------:R0:W4:Y:S02]  /*0800*/  LDG.E.CONSTANT R13, desc[UR12][R4.64] ;  /* 0x0000000c040d7981 */ /* 0x000124000c1e9900 */
[----:B0-----:R-:W-:-:S04]  /*0810*/  IADD3 R4, P0, R4, UR15, RZ ;  /* 0x0000000f04047c10 */ /* 0x001fc8000ff1e0ff */
[----:B------:R-:W-:Y:S02]  /*0820*/  IADD3.X R5, R5, UR8, RZ, P0, !PT ;  /* 0x0000000805057c10 */ /* 0x000fe400087fe4ff */
[----:B--2---:R-:W-:-:S05]  /*0830*/  LOP3.LUT R23, R14, 0xf, RZ, 0xc0, !PT ;  /* 0x0000000f0e177812 */ /* 0x004fca00078ec0ff */
[----:B------:R-:W-:Y:S01]  /*0840*/  IMAD.IADD R23, R23, 0x1, -R8 ;  /* 0x0000000117177824 */ /* 0x000fe200078e0a08 */
[----:B------:R-:W-:-:S05]  /*0850*/  SHF.R.U32.HI R16, RZ, 0x4, R14 ;  /* 0x00000004ff107819 */ /* 0x000fca000001160e */
[----:B------:R-:W3:Y:S01]  /*0860*/  I2F.F16 R23, R23 ;  /* 0x0000001700177306 */ /* 0x000ee20000200c00 */
[----:B------:R-:W-:-:S05]  /*0870*/  LOP3.LUT R16, R16, 0xf, RZ, 0xc0, !PT ;  /* 0x0000000f10107812 */ /* 0x000fca00078ec0ff */
[----:B------:R-:W-:-:S06]  /*0880*/  IMAD.IADD R16, R16, 0x1, -R8 ;  /* 0x0000000110107824 */ /* 0x000fcc00078e0a08 */
[----:B------:R-:W4:Y:S01]  /*0890*/  I2F.F16 R16, R16 ;  /* 0x0000001000107306 */ /* 0x000f220000200c00 */
[----:B---3--:R-:W-:Y:S01]  /*08a0*/  HMUL2 R18, R12.H0_H0, R23.H0_H0 ;  /* 0x200000170c127232 */ /* 0x008fe20000000800 */
[----:B------:R-:W-:-:S04]  /*08b0*/  SHF.R.U32.HI R12, RZ, 0x8, R14 ;  /* 0x00000008ff0c7819 */ /* 0x000fc8000001160e */
[----:B------:R-:W-:-:S05]  /*08c0*/  LOP3.LUT R24, R12, 0xf, RZ, 0xc0, !PT ;  /* 0x0000000f0c187812 */ /* 0x000fca00078ec0ff */
[----:B------:R-:W-:Y:S02]  /*08d0*/  IMAD.IADD R24, R24, 0x1, -R8 ;  /* 0x0000000118187824 */ /* 0x000fe400078e0a08 */
[----:B----4-:R-:W-:Y:S01]  /*08e0*/  HFMA2 R12, R17.H0_H0, R16.H0_H0, R18.H0_H0 ;  /* 0x20000010110c7231 */ /* 0x010fe20000040812 */
[----:B------:R-:W-:Y:S01]  /*08f0*/  SHF.R.U32.HI R17, RZ, 0xc, R14 ;  /* 0x0000000cff117819 */ /* 0x000fe2000001160e */
[----:B------:R-:W2:Y:S02]  /*0900*/  LDG.E.U16.CONSTANT R18, desc[UR12][R2.64+0x14] ;  /* 0x0000140c02127981 */ /* 0x000ea4000c1e9500 */
[----:B------:R-:W0:Y:S01]  /*0910*/  I2F.F16 R24, R24 ;  /* 0x0000001800187306 */ /* 0x000e220000200c00 */
[----:B------:R-:W-:-:S05]  /*0920*/  LOP3.LUT R17, R17, 0xf, RZ, 0xc0, !PT ;  /* 0x0000000f11117812 */ /* 0x000fca00078ec0ff */
[----:B------:R-:W-:Y:S02]  /*0930*/  IMAD.IADD R26, R17, 0x1, -R8 ;  /* 0x00000001111a7824 */ /* 0x000fe400078e0a08 */
[----:B------:R-:W3:Y:S02]  /*0940*/  LDG.E.U16.CONSTANT R17, desc[UR12][R2.64+0x16] ;  /* 0x0000160c02117981 */ /* 0x000ee4000c1e9500 */
[----:B------:R-:W1:Y:S01]  /*0950*/  I2F.F16 R16, R26 ;  /* 0x0000001a00107306 */ /* 0x000e620000200c00 */
[----:B0-----:R-:W-:Y:S01]  /*0960*/  HFMA2 R23, R15.H0_H0, R24.H0_H0, R12.H0_H0 ;  /* 0x200000180f177231 */ /* 0x001fe2000004080c */
[----:B------:R-:W-:-:S04]  /*0970*/  SHF.R.U32.HI R12, RZ, 0x10, R14 ;  /* 0x00000010ff0c7819 */ /* 0x000fc8000001160e */
[----:B------:R-:W-:-:S05]  /*0980*/  LOP3.LUT R15, R12, 0xf, RZ, 0xc0, !PT ;  /* 0x0000000f0c0f7812 */ /* 0x000fca00078ec0ff */
[----:B------:R-:W-:Y:S02]  /*0990*/  IMAD.IADD R28, R15, 0x1, -R8 ;  /* 0x000000010f1c7824 */ /* 0x000fe400078e0a08 */
[----:B-1----:R-:W-:Y:S02]  /*09a0*/  HFMA2 R16, R19.H0_H0, R16.H0_H0, R23.H0_H0 ;  /* 0x2000001013107231 */ /* 0x002fe40000040817 */
[----:B------:R-:W4:Y:S01]  /*09b0*/  LDG.E.U16.CONSTANT R19, desc[UR12][R2.64+0x18] ;  /* 0x0000180c02137981 */ /* 0x000f22000c1e9500 */
[----:B------:R-:W0:Y:S01]  /*09c0*/  I2F.F16 R23, R28 ;  /* 0x0000001c00177306 */ /* 0x000e220000200c00 */
[----:B------:R-:W-:-:S04]  /*09d0*/  SHF.R.U32.HI R12, RZ, 0x14, R14 ;  /* 0x00000014ff0c7819 */ /* 0x000fc8000001160e */
[----:B------:R-:W-:-:S05]  /*09e0*/  LOP3.LUT R15, R12, 0xf, RZ, 0xc0, !PT ;  /* 0x0000000f0c0f7812 */ /* 0x000fca00078ec0ff */
[----:B------:R-:W-:Y:S02]  /*09f0*/  IMAD.IADD R12, R15, 0x1, -R8 ;  /* 0x000000010f0c7824 */ /* 0x000fe400078e0a08 */
[----:B------:R-:W4:Y:S01]  /*0a00*/  LDG.E.U16.CONSTANT R15, desc[UR12][R2.64+0x1a] ;  /* 0x00001a0c020f7981 */ /* 0x000f22000c1e9500 */
[----:B0-----:R-:W-:-:S03]  /*0a10*/  HFMA2 R16, R21.H0_H0, R23.H0_H0, R16.H0_H0 ;  /* 0x2000001715107231 */ /* 0x001fc60000040810 */
[----:B------:R-:W0:Y:S01]  /*0a20*/  I2F.F16 R12, R12 ;  /* 0x0000000c000c7306 */ /* 0x000e220000200c00 */
[----:B------:R-:W4:Y:S04]  /*0a30*/  LDG.E.U16.CONSTANT R21, desc[UR12][R2.64+0x1c] ;  /* 0x00001c0c02157981 */ /* 0x000f28000c1e9500 */
[----:B------:R1:W4:Y:S01]  /*0a40*/  LDG.E.CONSTANT R23, desc[UR12][R4.64] ;  /* 0x0000000c04177981 */ /* 0x000322000c1e9900 */
[----:B------:R-:W-:Y:S01]  /*0a50*/  SHF.R.U32.HI R24, RZ, 0x18, R14 ;  /* 0x00000018ff187819 */ /* 0x000fe2000001160e */
[----:B0-----:R-:W-:-:S03]  /*0a60*/  HFMA2 R16, R25.H0_H0, R12.H0_H0, R16.H0_H0 ;  /* 0x2000000c19107231 */ /* 0x001fc60000040810 */
[----:B------:R-:W-:Y:S01]  /*0a70*/  LOP3.LUT R25, R24, 0xf, RZ, 0xc0, !PT ;  /* 0x0000000f18197812 */ /* 0x000fe200078ec0ff */
[----:B------:R-:W4:Y:S04]  /*0a80*/  LDG.E.U16.CONSTANT R12, desc[UR12][R2.64+0x20] ;  /* 0x0000200c020c7981 */ /* 0x000f28000c1e9500 */
[----:B------:R-:W-:Y:S02]  /*0a90*/  IMAD.IADD R26, R25, 0x1, -R8 ;  /* 0x00000001191a7824 */ /* 0x000fe400078e0a08 */
[----:B------:R-:W4:Y:S01]  /*0aa0*/  LDG.E.U16.CONSTANT R25, desc[UR12][R2.64+0x1e] ;  /* 0x00001e0c02197981 */ /* 0x000f22000c1e9500 */
[----:B------:R-:W-:-:S03]  /*0ab0*/  LEA.HI R28, R14, -R8, RZ, 0x4 ;  /* 0x800000080e1c7211 */ /* 0x000fc600078f20ff */
[----:B------:R-:W0:Y:S01]  /*0ac0*/  I2F.F16 R26, R26 ;  /* 0x0000001a001a7306 */ /* 0x000e220000200c00 */
[----:B------:R-:W4:Y:S07]  /*0ad0*/  LDG.E.U16.CONSTANT R14, desc[UR12][R2.64+0x22] ;  /* 0x0000220c020e7981 */ /* 0x000f2e000c1e9500 */
[----:B------:R-:W1:Y:S01]  /*0ae0*/  I2F.F16 R24, R28 ;  /* 0x0000001c00187306 */ /* 0x000e620000200c00 */
[----:B0-----:R-:W-:Y:S02]  /*0af0*/  HFMA2 R29, R29.H0_H0, R26.H0_H0, R16.H0_H0 ;  /* 0x2000001a1d1d7231 */ /* 0x001fe40000040810 */
[----:B------:R-:W4:Y:S02]  /*0b00*/  LDG.E.U16.CONSTANT R16, desc[UR12][R2.64+0x24] ;  /* 0x0000240c02107981 */ /* 0x000f24000c1e9500 */
[----:B-1----:R-:W-:-:S02]  /*0b10*/  HFMA2 R24, R27.H0_H0, R24.H0_H0, R29.H0_H0 ;  /* 0x200000181b187231 */ /* 0x002fc4000004081d */
[----:B------:R-:W4:Y:S01]  /*0b20*/  LDG.E.U16.CONSTANT R27, desc[UR12][R2.64+0x26] ;  /* 0x0000260c021b7981 */ /* 0x000f22000c1e9500 */
[----:B------:R-:W-:Y:S02]  /*0b30*/  LOP3.LUT R29, R13, 0xf, RZ, 0xc0, !PT ;  /* 0x0000000f0d1d7812 */ /* 0x000fe400078ec0ff */
[----:B------:R-:W-:-:S03]  /*0b40*/  SHF.R.U32.HI R26, RZ, 0x4, R13 ;  /* 0x00000004ff1a7819 */ /* 0x000fc6000001160d */
[----:B------:R-:W-:Y:S01]  /*0b50*/  IMAD.IADD R29, R29, 0x1, -R8 ;  /* 0x000000011d1d7824 */ /* 0x000fe200078e0a08 */
[----:B------:R-:W-:-:S05]  /*0b60*/  LOP3.LUT R26, R26, 0xf, RZ, 0xc0, !PT ;  /* 0x0000000f1a1a7812 */ /* 0x000fca00078ec0ff */
[----:B------:R-:W0:Y:S01]  /*0b70*/  I2F.F16 R29, R29 ;  /* 0x0000001d001d7306 */ /* 0x000e220000200c00 */
[----:B------:R-:W-:-:S07]  /*0b80*/  IMAD.IADD R26, R26, 0x1, -R8 ;  /* 0x000000011a1a7824 */ /* 0x000fce00078e0a08 */
[----:B------:R-:W1:Y:S01]  /*0b90*/  I2F.F16 R26, R26 ;  /* 0x0000001a001a7306 */ /* 0x000e620000200c00 */
[----:B0-----:R-:W-:-:S05]  /*0ba0*/  HMUL2 R20, R20.H0_H0, R29.H0_H0 ;  /* 0x2000001d14147232 */ /* 0x001fca0000000800 */
[----:B------:R-:W-:Y:S02]  /*0bb0*/  PRMT R29, R10, 0x5410, R20 ;  /* 0x000054100a1d7816 */ /* 0x000fe40000000014 */
[----:B-----5:R-:W-:Y:S02]  /*0bc0*/  PRMT R10, R11, 0x5410, R22 ;  /* 0x000054100b0a7816 */ /* 0x020fe40000000016 */
[----:B-1----:R-:W-:Y:S02]  /*0bd0*/  PRMT R24, R24, 0x5410, R26 ;  /* 0x0000541018187816 */ /* 0x002fe4000000001a */
[----:B------:R-:W-:-:S04]  /*0be0*/  SHF.R.U32.HI R20, RZ, 0x8, R13 ;  /* 0x00000008ff147819 */ /* 0x000fc8000001160d */
[----:B------:R-:W-:Y:S01]  /*0bf0*/  HFMA2.MMA R10, R10, R24, R29 ;  /* 0x000000180a0a7235 */ /* 0x000fe2000000001d */
[----:B------:R-:W-:Y:S02]  /*0c00*/  LOP3.LUT R29, R20, 0xf, RZ, 0xc0, !PT ;  /* 0x0000000f141d7812 */ /* 0x000fe400078ec0ff */
[----:B------:R-:W-:-:S03]  /*0c10*/  SHF.R.U32.HI R20, RZ, 0xc, R13 ;  /* 0x0000000cff147819 */ /* 0x000fc6000001160d */
[----:B------:R-:W-:Y:S01]  /*0c20*/  IMAD.IADD R22, R29, 0x1, -R8 ;  /* 0x000000011d167824 */ /* 0x000fe200078e0a08 */
[----:B------:R-:W-:-:S03]  /*0c30*/  LOP3.LUT R20, R20, 0xf, RZ, 0xc0, !PT ;  /* 0x0000000f14147812 */ /* 0x000fc600078ec0ff */
[----:B------:R0:W2:Y:S02]  /*0c40*/  I2F.F16 R29, R22 ;  /* 0x00000016001d7306 */ /* 0x0000a40000200c00 */
[----:B------:R-:W-:-:S06]  /*0c50*/  IMAD.IADD R24, R20, 0x1, -R8 ;  /* 0x0000000114187824 */ /* 0x000fcc00078e0a08 */
[----:B------:R-:W3:Y:S01]  /*0c60*/  I2F.F16 R24, R24 ;  /* 0x0000001800187306 */ /* 0x000ee20000200c00 */
[----:B0-----:R-:W-:-:S04]  /*0c70*/  SHF.R.U32.HI R22, RZ, 0x18, R13 ;  /* 0x00000018ff167819 */ /* 0x001fc8000001160d */
[----:B------:R-:W-:-:S05]  /*0c80*/  LOP3.LUT R22, R22, 0xf, RZ, 0xc0, !PT ;  /* 0x0000000f16167812 */ /* 0x000fca00078ec0ff */
[----:B------:R-:W-:Y:S01]  /*0c90*/  IMAD.IADD R22, R22, 0x1, -R8 ;  /* 0x0000000116167824 */ /* 0x000fe200078e0a08 */
[----:B------:R-:W-:-:S04]  /*0ca0*/  IADD3 R4, P0, R4, UR15, RZ ;  /* 0x0000000f04047c10 */ /* 0x000fc8000ff1e0ff */
[----:B------:R-:W-:Y:S01]  /*0cb0*/  IADD3.X R5, R5, UR8, RZ, P0, !PT ;  /* 0x0000000805057c10 */ /* 0x000fe200087fe4ff */
[----:B--2---:R-:W-:Y:S01]  /*0cc0*/  HFMA2 R20, R18.H0_H0, R29.H0_H0, R10.H1_H1 ;  /* 0x2000001d12147231 */ /* 0x004fe2000006080a */
[----:B------:R-:W-:Y:S01]  /*0cd0*/  SHF.R.U32.HI R18, RZ, 0x10, R13 ;  /* 0x00000010ff127819 */ /* 0x000fe2000001160d */
[----:B------:R-:W2:Y:S03]  /*0ce0*/  LDG.E.U16.CONSTANT R29, desc[UR12][R2.64+0x28] ;  /* 0x0000280c021d7981 */ /* 0x000ea6000c1e9500 */
[----:B------:R-:W-:-:S05]  /*0cf0*/  LOP3.LUT R18, R18, 0xf, RZ, 0xc0, !PT ;  /* 0x0000000f12127812 */ /* 0x000fca00078ec0ff */
[----:B------:R-:W-:Y:S01]  /*0d00*/  IMAD.IADD R26, R18, 0x1, -R8 ;  /* 0x00000001121a7824 */ /* 0x000fe200078e0a08 */
[----:B------:R-:W-:Y:S01]  /*0d10*/  SHF.R.U32.HI R18, RZ, 0x14, R13 ;  /* 0x00000014ff127819 */ /* 0x000fe2000001160d */
[----:B---3--:R-:W-:Y:S02]  /*0d20*/  HFMA2 R17, R17.H0_H0, R24.H0_H0, R20.H0_H0 ;  /* 0x2000001811117231 */ /* 0x008fe40000040814 */
[----:B------:R-:W4:Y:S01]  /*0d30*/  I2F.F16 R20, R26 ;  /* 0x0000001a00147306 */ /* 0x000f220000200c00 */
[----:B------:R-:W-:-:S05]  /*0d40*/  LOP3.LUT R18, R18, 0xf, RZ, 0xc0, !PT ;  /* 0x0000000f12127812 */ /* 0x000fca00078ec0ff */
[----:B------:R-:W-:-:S06]  /*0d50*/  IMAD.IADD R18, R18, 0x1, -R8 ;  /* 0x0000000112127824 */ /* 0x000fcc00078e0a08 */
[----:B------:R-:W0:Y:S01]  /*0d60*/  I2F.F16 R18, R18 ;  /* 0x0000001200127306 */ /* 0x000e220000200c00 */
[----:B----4-:R-:W-:Y:S02]  /*0d70*/  HFMA2 R19, R19.H0_H0, R20.H0_H0, R17.H0_H0 ;  /* 0x2000001413137231 */ /* 0x010fe40000040811 */
[----:B------:R-:W3:Y:S05]  /*0d80*/  LDG.E.U16.CONSTANT R17, desc[UR12][R2.64+0x2a] ;  /* 0x00002a0c02117981 */ /* 0x000eea000c1e9500 */
[----:B------:R-:W1:Y:S01]  /*0d90*/  I2F.F16 R20, R22 ;  /* 0x0000001600147306 */ /* 0x000e620000200c00 */
[----:B------:R-:W-:Y:S02]  /*0da0*/  LEA.HI R24, R13, -R8, RZ, 0x4 ;  /* 0x800000080d187211 */ /* 0x000fe400078f20ff */
[----:B------:R-:W4:Y:S01]  /*0db0*/  LDG.E.U16.CONSTANT R13, desc[UR12][R2.64+0x2e] ;  /* 0x00002e0c020d7981 */ /* 0x000f22000c1e9500 */
[----:B0-----:R-:W-:-:S03]  /*0dc0*/  HFMA2 R26, R15.H0_H0, R18.H0_H0, R19.H0_H0 ;  /* 0x200000120f1a7231 */ /* 0x001fc60000040813 */
[----:B------:R-:W4:Y:S04]  /*0dd0*/  LDG.E.U16.CONSTANT R19, desc[UR12][R2.64+0x2c] ;  /* 0x00002c0c02137981 */ /* 0x000f28000c1e9500 */
[----:B------:R0:W4:Y:S01]  /*0de0*/  LDG.E.CONSTANT R15, desc[UR12][R4.64] ;  /* 0x0000000c040f7981 */ /* 0x000122000c1e9900 */
[----:B-1----:R-:W-:Y:S01]  /*0df0*/  HFMA2 R20, R21.H0_H0, R20.H0_H0, R26.H0_H0 ;  /* 0x2000001415147231 */ /* 0x002fe2000004081a */
[----:B------:R-:W-:Y:S01]  /*0e00*/  LOP3.LUT R21, R23, 0xf, RZ, 0xc0, !PT ;  /* 0x0000000f17157812 */ /* 0x000fe200078ec0ff */
[----:B------:R-:W1:Y:S01]  /*0e10*/  I2F.F16 R18, R24 ;  /* 0x0000001800127306 */ /* 0x000e620000200c00 */
[----:B------:R-:W-:-:S03]  /*0e20*/  SHF.R.U32.HI R28, RZ, 0x4, R23 ;  /* 0x00000004ff1c7819 */ /* 0x000fc60000011617 */
[----:B------:R-:W-:Y:S01]  /*0e30*/  IMAD.IADD R26, R21, 0x1, -R8 ;  /* 0x00000001151a7824 */ /* 0x000fe200078e0a08 */
[----:B------:R-:W-:-:S03]  /*0e40*/  LOP3.LUT R28, R28, 0xf, RZ, 0xc0, !PT ;  /* 0x0000000f1c1c7812 */ /* 0x000fc600078ec0ff */
[----:B------:R-:W0:Y:S02]  /*0e50*/  I2F.F16 R21, R26 ;  /* 0x0000001a00157306 */ /* 0x000e240000200c00 */
[----:B------:R-:W-:-:S06]  /*0e60*/  IMAD.IADD R22, R28, 0x1, -R8 ;  /* 0x000000011c167824 */ /* 0x000fcc00078e0a08 */
[----:B------:R-:W0:Y:S01]  /*0e70*/  I2F.F16 R22, R22 ;  /* 0x0000001600167306 */ /* 0x000e220000200c00 */
[----:B-1----:R-:W-:Y:S01]  /*0e80*/  HFMA2 R20, R25.H0_H0, R18.H0_H0, R20.H0_H0 ;  /* 0x2000001219147231 */ /* 0x002fe20000040814 */
[--C-:B------:R-:W-:Y:S01]  /*0e90*/  SHF.R.U32.HI R25, RZ, 0x8, R23.reuse ;  /* 0x00000008ff197819 */ /* 0x100fe20000011617 */
[----:B------:R-:W4:Y:S01]  /*0ea0*/  LDG.E.U16.CONSTANT R18, desc[UR12][R2.64+0x30] ;  /* 0x0000300c02127981 */ /* 0x000f22000c1e9500 */
[----:B0-----:R-:W-:Y:S01]  /*0eb0*/  HMUL2 R21, R12.H0_H0, R21.H0_H0 ;  /* 0x200000150c157232 */ /* 0x001fe20000000800 */
[----:B------:R-:W-:Y:S02]  /*0ec0*/  SHF.R.U32.HI R12, RZ, 0xc, R23 ;  /* 0x0000000cff0c7819 */ /* 0x000fe40000011617 */
[----:B------:R-:W-:Y:S02]  /*0ed0*/  LOP3.LUT R25, R25, 0xf, RZ, 0xc0, !PT ;  /* 0x0000000f19197812 */ /* 0x000fe400078ec0ff */
[----:B------:R-:W-:Y:S02]  /*0ee0*/  LOP3.LUT R24, R12, 0xf, RZ, 0xc0, !PT ;  /* 0x0000000f0c187812 */ /* 0x000fe400078ec0ff */
[----:B------:R-:W4:Y:S01]  /*0ef0*/  LDG.E.U16.CONSTANT R12, desc[UR12][R2.64+0x32] ;  /* 0x0000320c020c7981 */ /* 0x000f22000c1e9500 */
[----:B------:R-:W-:Y:S01]  /*0f00*/  IMAD.IADD R25, R25, 0x1, -R8 ;  /* 0x0000000119197824 */ /* 0x000fe200078e0a08 */
[----:B------:R-:W-:-:S02]  /*0f10*/  PRMT R10, R10, 0x5410, R21 ;  /* 0x000054100a0a7816 */ /* 0x000fc40000000015 */
[----:B------:R-:W-:Y:S02]  /*0f20*/  PRMT R20, R20, 0x5410, R22 ;  /* 0x0000541014147816 */ /* 0x000fe40000000016 */
[----:B------:R-:W-:Y:S01]  /*0f30*/  PRMT R21, R11, 0x5410, R14 ;  /* 0x000054100b157816 */ /* 0x000fe2000000000e */
[----:B------:R-:W0:Y:S01]  /*0f40*/  I2F.F16 R25, R25 ;  /* 0x0000001900197306 */ /* 0x000e220000200c00 */
[----:B------:R-:W-:Y:S01]  /*0f50*/  IMAD.IADD R24, R24, 0x1, -R8 ;  /* 0x0000000118187824 */ /* 0x000fe200078e0a08 */
[----:B------:R-:W4:Y:S03]  /*0f60*/  LDG.E.U16.CONSTANT R14, desc[UR12][R2.64+0x34] ;  /* 0x0000340c020e7981 */ /* 0x000f26000c1e9500 */
[----:B------:R-:W-:Y:S02]  /*0f70*/  HFMA2.MMA R10, R21, R20, R10 ;  /* 0x00000014150a7235 */ /* 0x000fe4000000000a */
[----:B------:R-:W4:Y:S01]  /*0f80*/  LDG.E.U16.CONSTANT R21, desc[UR12][R2.64+0x36] ;  /* 0x0000360c02157981 */ /* 0x000f22000c1e9500 */
[----:B------:R-:W1:Y:S07]  /*0f90*/  I2F.F16 R22, R24 ;  /* 0x0000001800167306 */ /* 0x000e6e0000200c00 */
[----:B0-----:R-:W-:-:S02]  /*0fa0*/  HFMA2 R20, R16.H0_H0, R25.H0_H0, R10.H1_H1 ;  /* 0x2000001910147231 */ /* 0x001fc4000006080a */
[----:B------:R-:W4:Y:S04]  /*0fb0*/  LDG.E.U16.CONSTANT R16, desc[UR12][R2.64+0x38] ;  /* 0x0000380c02107981 */ /* 0x000f28000c1e9500 */
[----:B------:R-:W4:Y:S01]  /*0fc0*/  LDG.E.U16.CONSTANT R25, desc[UR12][R2.64+0x3a] ;  /* 0x00003a0c02197981 */ /* 0x000f22000c1e9500 */
[----:B-1----:R-:W-:-:S03]  /*0fd0*/  HFMA2 R22, R27.H0_H0, R22.H0_H0, R20.H0_H0 ;  /* 0x200000161b167231 */ /* 0x002fc60000040814 */
[----:B------:R-:W4:Y:S04]  /*0fe0*/  LDG.E.U16.CONSTANT R20, desc[UR12][R2.64+0x3c] ;  /* 0x00003c0c02147981 */ /* 0x000f28000c1e9500 */
[----:B------:R0:W4:Y:S01]  /*0ff0*/  LDG.E.U16.CONSTANT R27, desc[UR12][R2.64+0x3e] ;  /* 0x00003e0c021b7981 */ /* 0x000122000c1e9500 */
[----:B------:R-:W-:-:S04]  /*1000*/  SHF.R.U32.HI R26, RZ, 0x10, R23 ;  /* 0x00000010ff1a7819 */ /* 0x000fc80000011617 */
[----:B------:R-:W-:-:S05]  /*1010*/  LOP3.LUT R26, R26, 0xf, RZ, 0xc0, !PT ;  /* 0x0000000f1a1a7812 */ /* 0x000fca00078ec0ff */
[----:B------:R-:W-:-:S06]  /*1020*/  IMAD.IADD R26, R26, 0x1, -R8 ;  /* 0x000000011a1a7824 */ /* 0x000fcc00078e0a08 */
[----:B------:R-:W2:Y:S01]  /*1030*/  I2F.F16 R26, R26 ;  /* 0x0000001a001a7306 */ /* 0x000ea20000200c00 */
[----:B------:R-:W-:Y:S01]  /*1040*/  SHF.R.U32.HI R24, RZ, 0x14, R23 ;  /* 0x00000014ff187819 */ /* 0x000fe20000011617 */
[----:B------:R-:W-:-:S06]  /*1050*/  UIADD3 UR4, UR4, -0x4, URZ ;  /* 0xfffffffc04047890 */ /* 0x000fcc000fffe03f */
[----:B------:R-:W-:Y:S02]  /*1060*/  ISETP.NE.AND P0, PT, RZ, UR4, PT ;  /* 0x00000004ff007c0c */ /* 0x000fe4000bf05270 */
[----:B------:R-:W-:Y:S02]  /*1070*/  IADD3 R4, P1, R4, UR15, RZ ;  /* 0x0000000f04047c10 */ /* 0x000fe4000ff3e0ff */
[----:B0-----:R-:W-:Y:S02]  /*1080*/  IADD3 R2, P2, R2, 0x40, RZ ;  /* 0x0000004002027810 */ /* 0x001fe40007f5e0ff */
[----:B------:R-:W-:-:S03]  /*1090*/  IADD3.X R5, R5, UR8, RZ, P1, !PT ;  /* 0x0000000805057c10 */ /* 0x000fc60008ffe4ff */
[----:B------:R-:W-:Y:S02]  /*10a0*/  IMAD.X R3, RZ, RZ, R3, P2 ;  /* 0x000000ffff037224 */ /* 0x000fe400010e0603 */
[----:B--2---:R-:W-:Y:S01]  /*10b0*/  HFMA2 R22, R29.H0_H0, R26.H0_H0, R22.H0_H0 ;  /* 0x2000001a1d167231 */ /* 0x004fe20000040816 */
[----:B------:R-:W-:Y:S02]  /*10c0*/  LOP3.LUT R29, R24, 0xf, RZ, 0xc0, !PT ;  /* 0x0000000f181d7812 */ /* 0x000fe400078ec0ff */
[----:B------:R-:W-:-:S03]  /*10d0*/  SHF.R.U32.HI R24, RZ, 0x18, R23 ;  /* 0x00000018ff187819 */ /* 0x000fc60000011617 */
[----:B------:R-:W-:Y:S01]  /*10e0*/  IMAD.IADD R29, R29, 0x1, -R8 ;  /* 0x000000011d1d7824 */ /* 0x000fe200078e0a08 */
[----:B------:R-:W-:-:S05]  /*10f0*/  LOP3.LUT R24, R24, 0xf, RZ, 0xc0, !PT ;  /* 0x0000000f18187812 */ /* 0x000fca00078ec0ff */
[----:B------:R-:W3:Y:S01]  /*1100*/  I2F.F16 R29, R29 ;  /* 0x0000001d001d7306 */ /* 0x000ee20000200c00 */
[----:B------:R-:W-:-:S07]  /*1110*/  IMAD.IADD R28, R24, 0x1, -R8 ;  /* 0x00000001181c7824 */ /* 0x000fce00078e0a08 */
[----:B------:R-:W4:Y:S01]  /*1120*/  I2F.F16 R24, R28 ;  /* 0x0000001c00187306 */ /* 0x000f220000200c00 */
[----:B---3--:R-:W-:Y:S01]  /*1130*/  HFMA2 R22, R17.H0_H0, R29.H0_H0, R22.H0_H0 ;  /* 0x2000001d11167231 */ /* 0x008fe20000040816 */
[----:B------:R-:W-:-:S06]  /*1140*/  LEA.HI R17, R23, -R8, RZ, 0x4 ;  /* 0x8000000817117211 */ /* 0x000fcc00078f20ff */
[----:B------:R-:W0:Y:S01]  /*1150*/  I2F.F16 R17, R17 ;  /* 0x0000001100117306 */ /* 0x000e220000200c00 */
[----:B----4-:R-:W-:Y:S01]  /*1160*/  HFMA2 R24, R19.H0_H0, R24.H0_H0, R22.H0_H0 ;  /* 0x2000001813187231 */ /* 0x010fe20000040816 */
[----:B------:R-:W-:Y:S02]  /*1170*/  LOP3.LUT R19, R15, 0xf, RZ, 0xc0, !PT ;  /* 0x0000000f0f137812 */ /* 0x000fe400078ec0ff */
[----:B------:R-:W-:-:S03]  /*1180*/  SHF.R.U32.HI R22, RZ, 0x4, R15 ;  /* 0x00000004ff167819 */ /* 0x000fc6000001160f */
[----:B------:R-:W-:Y:S01]  /*1190*/  IMAD.IADD R19, R19, 0x1, -R8 ;  /* 0x0000000113137824 */ /* 0x000fe200078e0a08 */
[----:B------:R-:W-:Y:S02]  /*11a0*/  LOP3.LUT R23, R22, 0xf, RZ, 0xc0, !PT ;  /* 0x0000000f16177812 */ /* 0x000fe400078ec0ff */
[----:B------:R-:W-:-:S03]  /*11b0*/  SHF.R.U32.HI R22, RZ, 0x8, R15 ;  /* 0x00000008ff167819 */ /* 0x000fc6000001160f */
[----:B------:R-:W1:Y:S01]  /*11c0*/  I2F.F16 R19, R19 ;  /* 0x0000001300137306 */ /* 0x000e620000200c00 */
[----:B------:R-:W-:Y:S02]  /*11d0*/  IMAD.IADD R23, R23, 0x1, -R8 ;  /* 0x0000000117177824 */ /* 0x000fe400078e0a08 */
[----:B0-----:R-:W-:Y:S01]  /*11e0*/  HFMA2 R24, R13.H0_H0, R17.H0_H0, R24.H0_H0 ;  /* 0x200000110d187231 */ /* 0x001fe20000040818 */
[----:B------:R-:W-:Y:S02]  /*11f0*/  LOP3.LUT R13, R22, 0xf, RZ, 0xc0, !PT ;  /* 0x0000000f160d7812 */ /* 0x000fe400078ec0ff */
[----:B------:R-:W-:Y:S02]  /*1200*/  SHF.R.U32.HI R22, RZ, 0x10, R15 ;  /* 0x00000010ff167819 */ /* 0x000fe4000001160f */
[----:B------:R-:W0:Y:S02]  /*1210*/  I2F.F16 R23, R23 ;  /* 0x0000001700177306 */ /* 0x000e240000200c00 */
[----:B------:R-:W-:-:S02]  /*1220*/  LOP3.LUT R29, R22, 0xf, RZ, 0xc0, !PT ;  /* 0x0000000f161d7812 */ /* 0x000fc400078ec0ff */
[--C-:B------:R-:W-:Y:S02]  /*1230*/  SHF.R.U32.HI R17, RZ, 0xc, R15.reuse ;  /* 0x0000000cff117819 */ /* 0x100fe4000001160f */
[----:B------:R-:W-:Y:S01]  /*1240*/  SHF.R.U32.HI R22, RZ, 0x14, R15 ;  /* 0x00000014ff167819 */ /* 0x000fe2000001160f */
[----:B-1----:R-:W-:Y:S02]  /*1250*/  HMUL2 R18, R18.H0_H0, R19.H0_H0 ;  /* 0x2000001312127232 */ /* 0x002fe40000000800 */
[--C-:B------:R-:W-:Y:S01]  /*1260*/  IMAD.IADD R19, R29, 0x1, -R8.reuse ;  /* 0x000000011d137824 */ /* 0x100fe200078e0a08 */
[----:B------:R-:W-:Y:S01]  /*1270*/  LOP3.LUT R17, R17, 0xf, RZ, 0xc0, !PT ;  /* 0x0000000f11117812 */ /* 0x000fe200078ec0ff */
[----:B------:R-:W-:Y:S01]  /*1280*/  IMAD.IADD R13, R13, 0x1, -R8 ;  /* 0x000000010d0d7824 */ /* 0x000fe200078e0a08 */
[----:B------:R-:W-:Y:S02]  /*1290*/  LOP3.LUT R29, R22, 0xf, RZ, 0xc0, !PT ;  /* 0x0000000f161d7812 */ /* 0x000fe400078ec0ff */
[----:B------:R-:W-:Y:S01]  /*12a0*/  PRMT R10, R10, 0x5410, R18 ;  /* 0x000054100a0a7816 */ /* 0x000fe20000000012 */
[--C-:B------:R-:W-:Y:S01]  /*12b0*/  IMAD.IADD R17, R17, 0x1, -R8.reuse ;  /* 0x0000000111117824 */ /* 0x100fe200078e0a08 */
[----:B0-----:R-:W-:Y:S01]  /*12c0*/  PRMT R24, R24, 0x5410, R23 ;  /* 0x0000541018187816 */ /* 0x001fe20000000017 */
[----:B------:R-:W-:Y:S01]  /*12d0*/  IMAD.IADD R22, R29, 0x1, -R8 ;  /* 0x000000011d167824 */ /* 0x000fe200078e0a08 */
[----:B------:R-:W-:Y:S01]  /*12e0*/  PRMT R29, R11, 0x5410, R12 ;  /* 0x000054100b1d7816 */ /* 0x000fe2000000000c */
[----:B------:R-:W0:Y:S01]  /*12f0*/  I2F.F16 R13, R13 ;  /* 0x0000000d000d7306 */ /* 0x000e220000200c00 */
[----:B------:R-:W-:-:S04]  /*1300*/  SHF.R.U32.HI R23, RZ, 0x18, R15 ;  /* 0x00000018ff177819 */ /* 0x000fc8000001160f */
[----:B------:R-:W-:Y:S01]  /*1310*/  LOP3.LUT R23, R23, 0xf, RZ, 0xc0, !PT ;  /* 0x0000000f17177812 */ /* 0x000fe200078ec0ff */
[----:B------:R-:W-:Y:S02]  /*1320*/  HFMA2.MMA R10, R29, R24, R10 ;  /* 0x000000181d0a7235 */ /* 0x000fe4000000000a */
[----:B------:R-:W1:Y:S02]  /*1330*/  I2F.F16 R17, R17 ;  /* 0x0000001100117306 */ /* 0x000e640000200c00 */
[----:B------:R-:W-:-:S06]  /*1340*/  IMAD.IADD R23, R23, 0x1, -R8 ;  /* 0x0000000117177824 */ /* 0x000fcc00078e0a08 */
[----:B------:R-:W2:Y:S01]  /*1350*/  I2F.F16 R19, R19 ;  /* 0x0000001300137306 */ /* 0x000ea20000200c00 */
[----:B------:R-:W-:Y:S01]  /*1360*/  LEA.HI R15, R15, -R8, RZ, 0x4 ;  /* 0x800000080f0f7211 */ /* 0x000fe200078f20ff */
[----:B0-----:R-:W-:-:S06]  /*1370*/  HFMA2 R13, R14.H0_H0, R13.H0_H0, R10.H1_H1 ;  /* 0x2000000d0e0d7231 */ /* 0x001fcc000006080a */
[----:B------:R-:W0:Y:S01]  /*1380*/  I2F.F16 R22, R22 ;  /* 0x0000001600167306 */ /* 0x000e220000200c00 */
[----:B-1----:R-:W-:-:S07]  /*1390*/  HFMA2 R13, R21.H0_H0, R17.H0_H0, R13.H0_H0 ;  /* 0x20000011150d7231 */ /* 0x002fce000004080d */
[----:B------:R-:W1:Y:S01]  /*13a0*/  I2F.F16 R23, R23 ;  /* 0x0000001700177306 */ /* 0x000e620000200c00 */
[----:B--2---:R-:W-:-:S07]  /*13b0*/  HFMA2 R13, R16.H0_H0, R19.H0_H0, R13.H0_H0 ;  /* 0x20000013100d7231 */ /* 0x004fce000004080d */
[----:B------:R-:W2:Y:S01]  /*13c0*/  I2F.F16 R15, R15 ;  /* 0x0000000f000f7306 */ /* 0x000ea20000200c00 */
[----:B0-----:R-:W-:-:S04]  /*13d0*/  HFMA2 R13, R25.H0_H0, R22.H0_H0, R13.H0_H0 ;  /* 0x20000016190d7231 */ /* 0x001fc8000004080d */
[----:B-1----:R-:W-:-:S04]  /*13e0*/  HFMA2 R13, R20.H0_H0, R23.H0_H0, R13.H0_H0 ;  /* 0x20000017140d7231 */ /* 0x002fc8000004080d */
[----:B--2---:R-:W-:-:S04]  /*13f0*/  HFMA2 R13, R27.H0_H0, R15.H0_H0, R13.H0_H0 ;  /* 0x2000000f1b0d7231 */ /* 0x004fc8000004080d */
[----:B------:R-:W-:Y:S01]  /*1400*/  HFMA2 R10, R11.H0_H0, R13.H0_H0, R10.H0_H0 ;  /* 0x2000000d0b0a7231 */ /* 0x000fe2000004080a */
[----:B------:R-:W-:Y:S06]  /*1410*/  @P0 BRA `(.L_x_36) ;  /* 0xfffffff000c40947 */ /* 0x000fec000383ffff */
[----:B------:R-:W-:Y:S02]  /*1420*/  IMAD.MOV.U32 R13, RZ, RZ, R2 ;  /* 0x000000ffff0d7224 */ /* 0x000fe400078e0002 */
[----:B------:R-:W-:-:S07]  /*1430*/  IMAD.MOV.U32 R12, RZ, RZ, R3 ;  /* 0x000000ffff0c7224 */ /* 0x000fce00078e0003 */
.L_x_35:
[----:B------:R-:W-:Y:S01]  /*1440*/  ISETP.NE.AND P0, PT, RZ, UR9, PT ;  /* 0x00000009ff007c0c */ /* 0x000fe2000bf05270 */
[----:B------:R-:W-:Y:S02]  /*1450*/  IMAD.MOV.U32 R2, RZ, RZ, R13 ;  /* 0x000000ffff027224 */ /* 0x000fe400078e000d */
[----:B------:R-:W-:-:S10]  /*1460*/  IMAD.MOV.U32 R3, RZ, RZ, R12 ;  /* 0x000000ffff037224 */ /* 0x000fd400078e000c */
[----:B------:R-:W-:Y:S05]  /*1470*/  @!P0 BRA `(.L_x_37) ;  /* 0x0000000800608947 */ /* 0x000fea0003800000 */
[----:B------:R-:W2:Y:S04]  /*1480*/  LDG.E.CONSTANT R15, desc[UR12][R4.64] ;  /* 0x0000000c040f7981 */ /* 0x000ea8000c1e9900 */
        /* <DEDUP_REMOVED lines=8> */
[----:B------:R-:W-:-:S06]  /*1510*/  UISETP.NE.AND UP0, UPT, UR9, 0x1, UPT ;  /* 0x000000010900788c */ /* 0x000fcc000bf05270 */
[----:B------:R-:W-:Y:S02]  /*1520*/  PLOP3.LUT P0, PT, PT, PT, UP0, 0x80, 0x0 ;  /* 0x000000000000781c */ /* 0x000fe40003f0f008 */
[----:B--2---:R-:W-:Y:S02]  /*1530*/  LOP3.LUT R29, R15, 0xf, RZ, 0xc0, !PT ;  /* 0x0000000f0f1d7812 */ /* 0x004fe400078ec0ff */
[--C-:B------:R-:W-:Y:S02]  /*1540*/  SHF.R.U32.HI R14, RZ, 0x4, R15.reuse ;  /* 0x00000004ff0e7819 */ /* 0x100fe4000001160f */
[----:B------:R-:W-:Y:S01]  /*1550*/  SHF.R.U32.HI R16, RZ, 0x8, R15 ;  /* 0x00000008ff107819 */ /* 0x000fe2000001160f */
[----:B------:R-:W-:Y:S01]  /*1560*/  IMAD.IADD R29, R29, 0x1, -R8 ;  /* 0x000000011d1d7824 */ /* 0x000fe200078e0a08 */
[----:B------:R-:W-:Y:S02]  /*1570*/  LOP3.LUT R14, R14, 0xf, RZ, 0xc0, !PT ;  /* 0x0000000f0e0e7812 */ /* 0x000fe400078ec0ff */
[----:B------:R-:W-:-:S02]  /*1580*/  LOP3.LUT R16, R16, 0xf, RZ, 0xc0, !PT ;  /* 0x0000000f10107812 */ /* 0x000fc400078ec0ff */
[--C-:B------:R-:W-:Y:S01]  /*1590*/  SHF.R.U32.HI R18, RZ, 0xc, R15.reuse ;  /* 0x0000000cff127819 */ /* 0x100fe2000001160f */
[----:B------:R-:W3:Y:S01]  /*15a0*/  I2F.F16 R29, R29 ;  /* 0x0000001d001d7306 */ /* 0x000ee20000200c00 */
[--C-:B------:R-:W-:Y:S01]  /*15b0*/  IMAD.IADD R14, R14, 0x1, -R8.reuse ;  /* 0x000000010e0e7824 */ /* 0x100fe200078e0a08 */
[--C-:B------:R-:W-:Y:S01]  /*15c0*/  SHF.R.U32.HI R20, RZ, 0x10, R15.reuse ;  /* 0x00000010ff147819 */ /* 0x100fe2000001160f */
[--C-:B------:R-:W-:Y:S01]  /*15d0*/  IMAD.IADD R16, R16, 0x1, -R8.reuse ;  /* 0x0000000110107824 */ /* 0x100fe200078e0a08 */
[----:B------:R-:W-:Y:S02]  /*15e0*/  LOP3.LUT R18, R18, 0xf, RZ, 0xc0, !PT ;  /* 0x0000000f12127812 */ /* 0x000fe400078ec0ff */
[--C-:B------:R-:W-:Y:S02]  /*15f0*/  SHF.R.U32.HI R22, RZ, 0x14, R15.reuse ;  /* 0x00000014ff167819 */ /* 0x100fe4000001160f */
[----:B------:R-:W4:Y:S01]  /*1600*/  I2F.F16 R14, R14 ;  /* 0x0000000e000e7306 */ /* 0x000f220000200c00 */
[----:B------:R-:W-:Y:S01]  /*1610*/  LOP3.LUT R20, R20, 0xf, RZ, 0xc0, !PT ;  /* 0x0000000f14147812 */ /* 0x000fe200078ec0ff */
[----:B------:R-:W-:Y:S01]  /*1620*/  IMAD.IADD R18, R18, 0x1, -R8 ;  /* 0x0000000112127824 */ /* 0x000fe200078e0a08 */
[----:B------:R-:W-:-:S02]  /*1630*/  SHF.R.U32.HI R24, RZ, 0x18, R15 ;  /* 0x00000018ff187819 */ /* 0x000fc4000001160f */
[----:B------:R-:W-:Y:S01]  /*1640*/  LEA.HI R15, R15, -R8, RZ, 0x4 ;  /* 0x800000080f0f7211 */ /* 0x000fe200078f20ff */
[--C-:B------:R-:W-:Y:S02]  /*1650*/  IMAD.IADD R20, R20, 0x1, -R8.reuse ;  /* 0x0000000114147824 */ /* 0x100fe400078e0a08 */
[----:B---3--:R-:W-:Y:S01]  /*1660*/  HMUL2 R12, R12.H0_H0, R29.H0_H0 ;  /* 0x2000001d0c0c7232 */ /* 0x008fe20000000800 */
[----:B------:R-:W-:Y:S01]  /*1670*/  LOP3.LUT R29, R22, 0xf, RZ, 0xc0, !PT ;  /* 0x0000000f161d7812 */ /* 0x000fe200078ec0ff */
[----:B------:R-:W0:Y:S04]  /*1680*/  I2F.F16 R16, R16 ;  /* 0x0000001000107306 */ /* 0x000e280000200c00 */
[----:B------:R-:W-:Y:S01]  /*1690*/  IMAD.IADD R22, R29, 0x1, -R8 ;  /* 0x000000011d167824 */ /* 0x000fe200078e0a08 */
[----:B------:R-:W-:Y:S01]  /*16a0*/  LOP3.LUT R29, R24, 0xf, RZ, 0xc0, !PT ;  /* 0x0000000f181d7812 */ /* 0x000fe200078ec0ff */
[----:B----4-:R-:W-:-:S02]  /*16b0*/  HFMA2 R14, R27.H0_H0, R14.H0_H0, R12.H0_H0 ;  /* 0x2000000e1b0e7231 */ /* 0x010fc4000004080c */
[----:B------:R-:W1:Y:S02]  /*16c0*/  I2F.F16 R18, R18 ;  /* 0x0000001200127306 */ /* 0x000e640000200c00 */
[----:B------:R-:W-:Y:S02]  /*16d0*/  IMAD.IADD R12, R29, 0x1, -R8 ;  /* 0x000000011d0c7824 */ /* 0x000fe400078e0a08 */
[----:B0-----:R-:W-:-:S04]  /*16e0*/  HFMA2 R14, R25.H0_H0, R16.H0_H0, R14.H0_H0 ;  /* 0x20000010190e7231 */ /* 0x001fc8000004080e */
[----:B------:R-:W0:Y:S01]  /*16f0*/  I2F.F16 R20, R20 ;  /* 0x0000001400147306 */ /* 0x000e220000200c00 */
[----:B-1----:R-:W-:-:S07]  /*1700*/  HFMA2 R14, R23.H0_H0, R18.H0_H0, R14.H0_H0 ;  /* 0x20000012170e7231 */ /* 0x002fce000004080e */
[----:B------:R-:W1:Y:S01]  /*1710*/  I2F.F16 R22, R22 ;  /* 0x0000001600167306 */ /* 0x000e620000200c00 */
[----:B0-----:R-:W-:-:S07]  /*1720*/  HFMA2 R14, R21.H0_H0, R20.H0_H0, R14.H0_H0 ;  /* 0x20000014150e7231 */ /* 0x001fce000004080e */
[----:B------:R-:W0:Y:S01]  /*1730*/  I2F.F16 R12, R12 ;  /* 0x0000000c000c7306 */ /* 0x000e220000200c00 */
[----:B-1----:R-:W-:-:S07]  /*1740*/  HFMA2 R14, R19.H0_H0, R22.H0_H0, R14.H0_H0 ;  /* 0x20000016130e7231 */ /* 0x002fce000004080e */
[----:B------:R-:W1:Y:S01]  /*1750*/  I2F.F16 R15, R15 ;  /* 0x0000000f000f7306 */ /* 0x000e620000200c00 */
[----:B0-----:R-:W-:-:S04]  /*1760*/  HFMA2 R14, R17.H0_H0, R12.H0_H0, R14.H0_H0 ;  /* 0x2000000c110e7231 */ /* 0x001fc8000004080e */
[----:B-1----:R-:W-:-:S04]  /*1770*/  HFMA2 R13, R13.H0_H0, R15.H0_H0, R14.H0_H0 ;  /* 0x2000000f0d0d7231 */ /* 0x002fc8000004080e */
[----:B-----5:R-:W-:Y:S01]  /*1780*/  HFMA2 R10, R11.H0_H0, R13.H0_H0, R10.H0_H0 ;  /* 0x2000000d0b0a7231 */ /* 0x020fe2000004080a */
[----:B------:R-:W-:Y:S06]  /*1790*/  @!P0 BRA `(.L_x_37) ;  /* 0x0000000400988947 */ /* 0x000fec0003800000 */
[----:B------:R-:W-:Y:S01]  /*17a0*/  IADD3 R14, P0, R4, UR15, RZ ;  /* 0x0000000f040e7c10 */ /* 0x000fe2000ff1e0ff */
[----:B------:R-:W2:Y:S03]  /*17b0*/  LDG.E.U16.CONSTANT R12, desc[UR12][R2.64+0x10] ;  /* 0x0000100c020c7981 */ /* 0x000ea6000c1e9500 */
[----:B------:R-:W-:Y:S01]  /*17c0*/  IADD3.X R15, R5, UR8, RZ, P0, !PT ;  /* 0x00000008050f7c10 */ /* 0x000fe200087fe4ff */
[----:B------:R-:W3:Y:S04]  /*17d0*/  LDG.E.U16.CONSTANT R27, desc[UR12][R2.64+0x12] ;  /* 0x0000120c021b7981 */ /* 0x000ee8000c1e9500 */
[----:B------:R-:W4:Y:S04]  /*17e0*/  LDG.E.U16.CONSTANT R25, desc[UR12][R2.64+0x14] ;  /* 0x0000140c02197981 */ /* 0x000f28000c1e9500 */
[----:B------:R-:W5:Y:S04]  /*17f0*/  LDG.E.CONSTANT R15, desc[UR12][R14.64] ;  /* 0x0000000c0e0f7981 */ /* 0x000f68000c1e9900 */
[----:B------:R-:W4:Y:S04]  /*1800*/  LDG.E.U16.CONSTANT R23, desc[UR12][R2.64+0x16] ;  /* 0x0000160c02177981 */ /* 0x000f28000c1e9500 */
[----:B------:R-:W4:Y:S04]  /*1810*/  LDG.E.U16.CONSTANT R21, desc[UR12][R2.64+0x18] ;  /* 0x0000180c02157981 */ /* 0x000f28000c1e9500 */
[----:B------:R-:W4:Y:S04]  /*1820*/  LDG.E.U16.CONSTANT R19, desc[UR12][R2.64+0x1a] ;  /* 0x00001a0c02137981 */ /* 0x000f28000c1e9500 */
[----:B------:R-:W4:Y:S04]  /*1830*/  LDG.E.U16.CONSTANT R17, desc[UR12][R2.64+0x1c] ;  /* 0x00001c0c02117981 */ /* 0x000f28000c1e9500 */
[----:B------:R-:W4:Y:S01]  /*1840*/  LDG.E.U16.CONSTANT R13, desc[UR12][R2.64+0x1e] ;  /* 0x00001e0c020d7981 */ /* 0x000f22000c1e9500 */
[----:B------:R-:W-:-:S06]  /*1850*/  UISETP.NE.AND UP0, UPT, UR9, 0x2, UPT ;  /* 0x000000020900788c */ /* 0x000fcc000bf05270 */
[----:B------:R-:W-:Y:S02]  /*1860*/  PLOP3.LUT P0, PT, PT, PT, UP0, 0x80, 0x0 ;  /* 0x000000000000781c */ /* 0x000fe40003f0f008 */
[----:B-----5:R-:W-:Y:S02]  /*1870*/  LOP3.LUT R29, R15, 0xf, RZ, 0xc0, !PT ;  /* 0x0000000f0f1d7812 */ /* 0x020fe400078ec0ff */
[----:B------:R-:W-:-:S03]  /*1880*/  SHF.R.U32.HI R16, RZ, 0x4, R15 ;  /* 0x00000004ff107819 */ /* 0x000fc6000001160f */
[----:B------:R-:W-:Y:S01]  /*1890*/  IMAD.IADD R29, R29, 0x1, -R8 ;  /* 0x000000011d1d7824 */ /* 0x000fe200078e0a08 */
[----:B------:R-:W-:Y:S02]  /*18a0*/  LOP3.LUT R16, R16, 0xf, RZ, 0xc0, !PT ;  /* 0x0000000f10107812 */ /* 0x000fe400078ec0ff */
[----:B------:R-:W-:-:S03]  /*18b0*/  SHF.R.U32.HI R18, RZ, 0x8, R15 ;  /* 0x00000008ff127819 */ /* 0x000fc6000001160f */
[----:B------:R-:W2:Y:S01]  /*18c0*/  I2F.F16 R29, R29 ;  /* 0x0000001d001d7306 */ /* 0x000ea20000200c00 */
[--C-:B------:R-:W-:Y:S01]  /*18d0*/  IMAD.IADD R14, R16, 0x1, -R8.reuse ;  /* 0x00000001100e7824 */ /* 0x100fe200078e0a08 */
[----:B------:R-:W-:Y:S02]  /*18e0*/  LOP3.LUT R18, R18, 0xf, RZ, 0xc0, !PT ;  /* 0x0000000f12127812 */ /* 0x000fe400078ec0ff */
[--C-:B------:R-:W-:Y:S02]  /*18f0*/  SHF.R.U32.HI R20, RZ, 0xc, R15.reuse ;  /* 0x0000000cff147819 */ /* 0x100fe4000001160f */
[--C-:B------:R-:W-:Y:S01]  /*1900*/  SHF.R.U32.HI R22, RZ, 0x10, R15.reuse ;  /* 0x00000010ff167819 */ /* 0x100fe2000001160f */
[----:B------:R-:W-:Y:S01]  /*1910*/  IMAD.IADD R16, R18, 0x1, -R8 ;  /* 0x0000000112107824 */ /* 0x000fe200078e0a08 */
[----:B------:R-:W-:Y:S01]  /*1920*/  LOP3.LUT R20, R20, 0xf, RZ, 0xc0, !PT ;  /* 0x0000000f14147812 */ /* 0x000fe200078ec0ff */
[----:B------:R-:W3:Y:S01]  /*1930*/  I2F.F16 R14, R14 ;  /* 0x0000000e000e7306 */ /* 0x000ee20000200c00 */
[----:B------:R-:W-:-:S02]  /*1940*/  SHF.R.U32.HI R24, RZ, 0x14, R15 ;  /* 0x00000014ff187819 */ /* 0x000fc4000001160f */
[----:B------:R-:W-:Y:S01]  /*1950*/  LOP3.LUT R22, R22, 0xf, RZ, 0xc0, !PT ;  /* 0x0000000f16167812 */ /* 0x000fe200078ec0ff */
[--C-:B------:R-:W-:Y:S02]  /*1960*/  IMAD.IADD R18, R20, 0x1, -R8.reuse ;  /* 0x0000000114127824 */ /* 0x100fe400078e0a08 */
[----:B--2---:R-:W-:Y:S01]  /*1970*/  HMUL2 R12, R12.H0_H0, R29.H0_H0 ;  /* 0x2000001d0c0c7232 */ /* 0x004fe20000000800 */
[----:B------:R-:W-:Y:S01]  /*1980*/  LOP3.LUT R29, R24, 0xf, RZ, 0xc0, !PT ;  /* 0x0000000f181d7812 */ /* 0x000fe200078ec0ff */
[----:B------:R-:W4:Y:S01]  /*1990*/  I2F.F16 R16, R16 ;  /* 0x0000001000107306 */ /* 0x000f220000200c00 */
[----:B------:R-:W-:Y:S01]  /*19a0*/  SHF.R.U32.HI R24, RZ, 0x18, R15 ;  /* 0x00000018ff187819 */ /* 0x000fe2000001160f */
[--C-:B------:R-:W-:Y:S02]  /*19b0*/  IMAD.IADD R20, R22, 0x1, -R8.reuse ;  /* 0x0000000116147824 */ /* 0x100fe400078e0a08 */
[----:B------:R-:W-:Y:S01]  /*19c0*/  IMAD.IADD R22, R29, 0x1, -R8 ;  /* 0x000000011d167824 */ /* 0x000fe200078e0a08 */
[----:B------:R-:W-:-:S03]  /*19d0*/  LOP3.LUT R29, R24, 0xf, RZ, 0xc0, !PT ;  /* 0x0000000f181d7812 */ /* 0x000fc600078ec0ff */
[----:B------:R-:W0:Y:S01]  /*19e0*/  I2F.F16 R18, R18 ;  /* 0x0000001200127306 */ /* 0x000e220000200c00 */
[----:B---3--:R-:W-:Y:S02]  /*19f0*/  HFMA2 R14, R27.H0_H0, R14.H0_H0, R12.H0_H0 ;  /* 0x2000000e1b0e7231 */ /* 0x008fe4000004080c */
[----:B------:R-:W-:-:S05]  /*1a00*/  IMAD.IADD R12, R29, 0x1, -R8 ;  /* 0x000000011d0c7824 */ /* 0x000fca00078e0a08 */
[----:B------:R-:W1:Y:S01]  /*1a10*/  I2F.F16 R20, R20 ;  /* 0x0000001400147306 */ /* 0x000e620000200c00 */
[----:B------:R-:W-:Y:S01]  /*1a20*/  LEA.HI R15, R15, -R8, RZ, 0x4 ;  /* 0x800000080f0f7211 */ /* 0x000fe200078f20ff */
[----:B----4-:R-:W-:-:S06]  /*1a30*/  HFMA2 R14, R25.H0_H0, R16.H0_H0, R14.H0_H0 ;  /* 0x20000010190e7231 */ /* 0x010fcc000004080e */
[----:B------:R-:W2:Y:S01]  /*1a40*/  I2F.F16 R22, R22 ;  /* 0x0000001600167306 */ /* 0x000ea20000200c00 */
[----:B0-----:R-:W-:-:S07]  /*1a50*/  HFMA2 R14, R23.H0_H0, R18.H0_H0, R14.H0_H0 ;  /* 0x20000012170e7231 */ /* 0x001fce000004080e */
[----:B------:R-:W0:Y:S01]  /*1a60*/  I2F.F16 R12, R12 ;  /* 0x0000000c000c7306 */ /* 0x000e220000200c00 */
[----:B-1----:R-:W-:-:S07]  /*1a70*/  HFMA2 R14, R21.H0_H0, R20.H0_H0, R14.H0_H0 ;  /* 0x20000014150e7231 */ /* 0x002fce000004080e */
[----:B------:R-:W1:Y:S01]  /*1a80*/  I2F.F16 R15, R15 ;  /* 0x0000000f000f7306 */ /* 0x000e620000200c00 */
[----:B--2---:R-:W-:-:S04]  /*1a90*/  HFMA2 R14, R19.H0_H0, R22.H0_H0, R14.H0_H0 ;  /* 0x20000016130e7231 */ /* 0x004fc8000004080e */
[----:B0-----:R-:W-:-:S04]  /*1aa0*/  HFMA2 R14, R17.H0_H0, R12.H0_H0, R14.H0_H0 ;  /* 0x2000000c110e7231 */ /* 0x001fc8000004080e */
[----:B-1----:R-:W-:-:S04]  /*1ab0*/  HFMA2 R13, R13.H0_H0, R15.H0_H0, R14.H0_H0 ;  /* 0x2000000f0d0d7231 */ /* 0x002fc8000004080e */
[----:B------:R-:W-:Y:S01]  /*1ac0*/  HFMA2 R10, R11.H0_H0, R13.H0_H0, R10.H0_H0 ;  /* 0x2000000d0b0a7231 */ /* 0x000fe2000004080a */
[----:B------:R-:W-:Y:S06]  /*1ad0*/  @!P0 BRA `(.L_x_37) ;  /* 0x0000000000c88947 */ /* 0x000fec0003800000 */
[C---:B------:R-:W-:Y:S01]  /*1ae0*/  LEA R18, P0, R9.reuse, R4, 0x3 ;  /* 0x0000000409127211 */ /* 0x040fe200078018ff */
[----:B------:R-:W-:Y:S01]  /*1af0*/  IMAD.U32 R4, RZ, RZ, UR14 ;  /* 0x0000000eff047e24 */ /* 0x000fe2000f8e00ff */
[----:B------:R-:W2:Y:S04]  /*1b00*/  LDG.E.U16.CONSTANT R17, desc[UR12][R2.64+0x22] ;  /* 0x0000220c02117981 */ /* 0x000ea8000c1e9500 */
[----:B------:R-:W-:Y:S01]  /*1b10*/  LEA.HI.X R19, R9, R5, R4, 0x3, P0 ;  /* 0x0000000509137211 */ /* 0x000fe200000f1c04 */
[----:B------:R-:W3:Y:S04]  /*1b20*/  LDG.E.U16.CONSTANT R21, desc[UR12][R2.64+0x24] ;  /* 0x0000240c02157981 */ /* 0x000ee8000c1e9500 */
[----:B------:R-:W4:Y:S04]  /*1b30*/  LDG.E.U16.CONSTANT R4, desc[UR12][R2.64+0x20] ;  /* 0x0000200c02047981 */ /* 0x000f28000c1e9500 */
[----:B------:R-:W5:Y:S04]  /*1b40*/  LDG.E.CONSTANT R19, desc[UR12][R18.64] ;  /* 0x0000000c12137981 */ /* 0x000f68000c1e9900 */
[----:B------:R-:W3:Y:S04]  /*1b50*/  LDG.E.U16.CONSTANT R15, desc[UR12][R2.64+0x26] ;  /* 0x0000260c020f7981 */ /* 0x000ee8000c1e9500 */
[----:B------:R-:W3:Y:S04]  /*1b60*/  LDG.E.U16.CONSTANT R13, desc[UR12][R2.64+0x28] ;  /* 0x0000280c020d7981 */ /* 0x000ee8000c1e9500 */
[----:B------:R-:W3:Y:S04]  /*1b70*/  LDG.E.U16.CONSTANT R9, desc[UR12][R2.64+0x2a] ;  /* 0x00002a0c02097981 */ /* 0x000ee8000c1e9500 */
[----:B------:R-:W3:Y:S04]  /*1b80*/  LDG.E.U16.CONSTANT R5, desc[UR12][R2.64+0x2c] ;  /* 0x00002c0c02057981 */ /* 0x000ee8000c1e9500 */
[----:B------:R0:W3:Y:S01]  /*1b90*/  LDG.E.U16.CONSTANT R23, desc[UR12][R2.64+0x2e] ;  /* 0x00002e0c02177981 */ /* 0x0000e2000c1e9500 */
[----:B-----5:R-:W-:-:S02]  /*1ba0*/  SHF.R.U32.HI R12, RZ, 0x4, R19 ;  /* 0x00000004ff0c7819 */ /* 0x020fc40000011613 */
[----:B------:R-:W-:Y:S02]  /*1bb0*/  SHF.R.U32.HI R14, RZ, 0x8, R19 ;  /* 0x00000008ff0e7819 */ /* 0x000fe40000011613 */
[----:B------:R-:W-:Y:S02]  /*1bc0*/  LOP3.LUT R27, R12, 0xf, RZ, 0xc0, !PT ;  /* 0x0000000f0c1b7812 */ /* 0x000fe400078ec0ff */
[----:B------:R-:W-:-:S03]  /*1bd0*/  LOP3.LUT R25, R19, 0xf, RZ, 0xc0, !PT ;  /* 0x0000000f13197812 */ /* 0x000fc600078ec0ff */
[--C-:B------:R-:W-:Y:S01]  /*1be0*/  IMAD.IADD R12, R27, 0x1, -R8.reuse ;  /* 0x000000011b0c7824 */ /* 0x100fe200078e0a08 */
[----:B------:R-:W-:Y:S02]  /*1bf0*/  LOP3.LUT R27, R14, 0xf, RZ, 0xc0, !PT ;  /* 0x0000000f0e1b7812 */ /* 0x000fe400078ec0ff */
[----:B------:R-:W-:Y:S01]  /*1c00*/  SHF.R.U32.HI R14, RZ, 0xc, R19 ;  /* 0x0000000cff0e7819 */ /* 0x000fe20000011613 */
[----:B------:R-:W-:-:S03]  /*1c10*/  IMAD.IADD R25, R25, 0x1, -R8 ;  /* 0x0000000119197824 */ /* 0x000fc600078e0a08 */
[----:B0-----:R-:W-:Y:S02]  /*1c20*/  LOP3.LUT R3, R14, 0xf, RZ, 0xc0, !PT ;  /* 0x0000000f0e037812 */ /* 0x001fe400078ec0ff */
[--C-:B------:R-:W-:Y:S01]  /*1c30*/  SHF.R.U32.HI R14, RZ, 0x10, R19.reuse ;  /* 0x00000010ff0e7819 */ /* 0x100fe20000011613 */
[----:B------:R-:W4:Y:S01]  /*1c40*/  I2F.F16 R25, R25 ;  /* 0x0000001900197306 */ /* 0x000f220000200c00 */
[--C-:B------:R-:W-:Y:S02]  /*1c50*/  IMAD.IADD R2, R27, 0x1, -R8.reuse ;  /* 0x000000011b027824 */ /* 0x100fe400078e0a08 */
[----:B------:R-:W-:Y:S02]  /*1c60*/  LOP3.LUT R27, R14, 0xf, RZ, 0xc0, !PT ;  /* 0x0000000f0e1b7812 */ /* 0x000fe400078ec0ff */
[----:B------:R-:W-:Y:S01]  /*1c70*/  SHF.R.U32.HI R16, RZ, 0x14, R19 ;  /* 0x00000014ff107819 */ /* 0x000fe20000011613 */
[--C-:B------:R-:W-:Y:S02]  /*1c80*/  IMAD.IADD R3, R3, 0x1, -R8.reuse ;  /* 0x0000000103037824 */ /* 0x100fe400078e0a08 */
[----:B------:R-:W2:Y:S01]  /*1c90*/  I2F.F16 R12, R12 ;  /* 0x0000000c000c7306 */ /* 0x000ea20000200c00 */
[----:B------:R-:W-:Y:S01]  /*1ca0*/  IMAD.IADD R14, R27, 0x1, -R8 ;  /* 0x000000011b0e7824 */ /* 0x000fe200078e0a08 */
[----:B------:R-:W-:-:S02]  /*1cb0*/  LOP3.LUT R27, R16, 0xf, RZ, 0xc0, !PT ;  /* 0x0000000f101b7812 */ /* 0x000fc400078ec0ff */
[----:B------:R-:W-:-:S04]  /*1cc0*/  SHF.R.U32.HI R18, RZ, 0x18, R19 ;  /* 0x00000018ff127819 */ /* 0x000fc80000011613 */
[----:B------:R-:W3:Y:S01]  /*1cd0*/  I2F.F16 R2, R2 ;  /* 0x0000000200027306 */ /* 0x000ee20000200c00 */
[----:B------:R-:W-:Y:S01]  /*1ce0*/  IMAD.IADD R16, R27, 0x1, -R8 ;  /* 0x000000011b107824 */ /* 0x000fe200078e0a08 */
[----:B------:R-:W-:Y:S01]  /*1cf0*/  LOP3.LUT R27, R18, 0xf, RZ, 0xc0, !PT ;  /* 0x0000000f121b7812 */ /* 0x000fe200078ec0ff */
[----:B----4-:R-:W-:-:S05]  /*1d00*/  HMUL2 R4, R4.H0_H0, R25.H0_H0 ;  /* 0x2000001904047232 */ /* 0x010fca0000000800 */
[----:B------:R-:W0:Y:S01]  /*1d10*/  I2F.F16 R3, R3 ;  /* 0x0000000300037306 */ /* 0x000e220000200c00 */
[----:B------:R-:W-:Y:S02]  /*1d20*/  IMAD.IADD R27, R27, 0x1, -R8 ;  /* 0x000000011b1b7824 */ /* 0x000fe400078e0a08 */
[----:B--2---:R-:W-:-:S05]  /*1d30*/  HFMA2 R4, R17.H0_H0, R12.H0_H0, R4.H0_H0 ;  /* 0x2000000c11047231 */ /* 0x004fca0000040804 */
[----:B------:R-:W1:Y:S01]  /*1d40*/  I2F.F16 R14, R14 ;  /* 0x0000000e000e7306 */ /* 0x000e620000200c00 */
[----:B------:R-:W-:Y:S01]  /*1d50*/  LEA.HI R8, R19, -R8, RZ, 0x4 ;  /* 0x8000000813087211 */ /* 0x000fe200078f20ff */
[----:B---3--:R-:W-:-:S06]  /*1d60*/  HFMA2 R2, R21.H0_H0, R2.H0_H0, R4.H0_H0 ;  /* 0x2000000215027231 */ /* 0x008fcc0000040804 */
        /* <DEDUP_REMOVED lines=8> */
[----:B------:R-:W-:-:S07]  /*1df0*/  HFMA2 R10, R11.H0_H0, R5.H0_H0, R10.H0_H0 ;  /* 0x200000050b0a7231 */ /* 0x000fce000004080a */
.L_x_37:
[----:B------:R-:W-:Y:S01]  /*1e00*/  ULDC UR4, c[0x0][0x244] ;  /* 0x0000910000047ab9 */ /* 0x000fe20000000800 */
[----:B------:R-:W-:Y:S02]  /*1e10*/  UIADD3 UR5, UR5, 0x1, URZ ;  /* 0x0000000105057890 */ /* 0x000fe4000fffe03f */
[----:B------:R-:W-:-:S06]  /*1e20*/  UIADD3 UR6, UR6, UR4, URZ ;  /* 0x0000000406067290 */ /* 0x000fcc000fffe03f */
[----:B------:R-:W-:-:S13]  /*1e30*/  ISETP.LE.AND P0, PT, R6, UR6, PT ;  /* 0x0000000606007c0c */ /* 0x000fda000bf03270 */
[----:B------:R-:W-:Y:S05]  /*1e40*/  @!P0 BRA `(.L_x_38) ;  /* 0xffffffe400948947 */ /* 0x000fea000383ffff */
.L_x_34:
        /* <DEDUP_REMOVED lines=11> */
.L_x_39:
[----:B-----5:R-:W-:-:S05]  /*1f00*/  HADD2 R6, R7, R10.H0_H0 ;  /* 0x2000000a07067230 */ /* 0x020fca0000000000 */
[----:B------:R-:W-:-:S05]  /*1f10*/  PRMT R9, R7, R0, R6 ;  /* 0x0000000007097216 */ /* 0x000fca0000000006 */
[----:B------:R-:W2:Y:S02]  /*1f20*/  ATOM.E.CAS.STRONG.GPU PT, R6, [R2], R7, R9 ;  /* 0x000000070206738b */ /* 0x000ea400001ee109 */
[----:B--2---:R-:W-:Y:S01]  /*1f30*/  ISETP.NE.U32.AND P0, PT, R6, R7, PT ;  /* 0x000000070600720c */ /* 0x004fe20003f05070 */
[----:B------:R-:W-:-:S12]  /*1f40*/  IMAD.MOV.U32 R7, RZ, RZ, R6 ;  /* 0x000000ffff077224 */ /* 0x000fd800078e0006 */
[----:B------:R-:W-:Y:S05]  /*1f50*/  @P0 BRA `(.L_x_39) ;  /* 0xfffffffc00e80947 */ /* 0x000fea000383ffff */
[----:B------:R-:W-:Y:S05]  /*1f60*/  EXIT ;  /* 0x000000000000794d */ /* 0x000fea0003800000 */
.L_x_40:
        /* <DEDUP_REMOVED lines=9> */
.L_x_54:


//--------------------- .text._Z16q4_matmul_kernelILb0ELb1ELb1EEvPK6__halfPKjPS0_S2_S4_iiiiiS4_b --------------------------
	.section	.text._Z16q4_matmul_kernelILb0ELb1ELb1EEvPK6__halfPKjPS0_S2_S4_iiiiiS4_b,"ax",@progbits
	.align	128
        .global         _Z16q4_matmul_kernelILb0ELb1ELb1EEvPK6__halfPKjPS0_S2_S4_iiiiiS4_b
        .type           _Z16q4_matmul_kernelILb0ELb1ELb1EEvPK6__halfPKjPS0_S2_S4_iiiiiS4_b,@function
        .size           _Z16q4_matmul_kernelILb0ELb1ELb1EEvPK6__halfPKjPS0_S2_S4_iiiiiS4_b,(.L_x_55 - _Z16q4_matmul_kernelILb0ELb1ELb1EEvPK6__halfPKjPS0_S2_S4_iiiiiS4_b)
        .other          _Z16q4_matmul_kernelILb0ELb1ELb1EEvPK6__halfPKjPS0_S2_S4_iiiiiS4_b,@"STO_CUDA_ENTRY STV_DEFAULT"
_Z16q4_matmul_kernelILb0ELb1ELb1EEvPK6__halfPKjPS0_S2_S4_iiiiiS4_b:
.text._Z16q4_matmul_kernelILb0ELb1ELb1EEvPK6__halfPKjPS0_S2_S4_iiiiiS4_b:
        /* <DEDUP_REMOVED lines=25> */
[----:B------:R-:W-:-:S13]  /*0190*/  ISETP.GE.AND P0, PT, R13, 0x8, PT ;  /* 0x000000080d00780c */ /* 0x000fda0003f06270 */
[----:B0-----:R-:W-:Y:S05]  /*01a0*/  @!P0 BRA `(.L_x_41) ;  /* 0x0000001400908947 */ /* 0x001fea0003800000 */
[----:B------:R-:W0:Y:S02]  /*01b0*/  LDC R5, c[0x0][0x244] ;  /* 0x00009100ff057b82 */ /* 0x000e240000000800 */
[----:B0-----:R-:W-:-:S13]  /*01c0*/  ISETP.GE.AND P0, PT, R5, 0x8, PT ;  /* 0x000000080500780c */ /* 0x001fda0003f06270 */
[----:B------:R-:W-:Y:S05]  /*01d0*/  @!P0 BRA `(.L_x_41) ;  /* 0x0000001400848947 */ /* 0x000fea0003800000 */
[----:B------:R-:W-:Y:S01]  /*01e0*/  IABS R9, R5 ;  /* 0x0000000500097213 */ /* 0x000fe20000000000 */
[----:B------:R-:W-:-:S03]  /*01f0*/  IMAD R4, R3, R4, RZ ;  /* 0x0000000403047224 */ /* 0x000fc600078e02ff */
[----:B------:R-:W0:Y:S08]  /*0200*/  I2F.RP R8, R9 ;  /* 0x0000000900087306 */ /* 0x000e300000209400 */
[----:B0-----:R-:W0:Y:S02]  /*0210*/  MUFU.RCP R8, R8 ;  /* 0x0000000800087308 */ /* 0x001e240000001000 */
[----:B0-----:R-:W-:-:S06]  /*0220*/  VIADD R6, R8, 0xffffffe ;  /* 0x0ffffffe08067836 */ /* 0x001fcc0000000000 */
[----:B------:R0:W1:Y:S02]  /*0230*/  F2I.FTZ.U32.TRUNC.NTZ R7, R6 ;  /* 0x0000000600077305 */ /* 0x000064000021f000 */
[----:B0-----:R-:W-:Y:S02]  /*0240*/  IMAD.MOV.U32 R6, RZ, RZ, RZ ;  /* 0x000000ffff067224 */ /* 0x001fe400078e00ff */
[----:B-1----:R-:W-:-:S04]  /*0250*/  IMAD.MOV R10, RZ, RZ, -R7 ;  /* 0x000000ffff0a7224 */ /* 0x002fc800078e0a07 */
[----:B------:R-:W-:Y:S01]  /*0260*/  IMAD R11, R10, R9, RZ ;  /* 0x000000090a0b7224 */ /* 0x000fe200078e02ff */
[----:B------:R-:W-:-:S03]  /*0270*/  IABS R10, R2 ;  /* 0x00000002000a7213 */ /* 0x000fc60000000000 */
[----:B------:R-:W-:Y:S01]  /*0280*/  IMAD.HI.U32 R7, R7, R11, R6 ;  /* 0x0000000b07077227 */ /* 0x000fe200078e0006 */
[----:B------:R-:W-:Y:S02]  /*0290*/  LOP3.LUT R6, R2, R5, RZ, 0x3c, !PT ;  /* 0x0000000502067212 */ /* 0x000fe400078e3cff */
[----:B------:R-:W-:Y:S02]  /*02a0*/  PRMT R11, RZ, 0x7610, R11 ;  /* 0x00007610ff0b7816 */ /* 0x000fe4000000000b */
[----:B------:R-:W-:Y:S01]  /*02b0*/  ISETP.GE.AND P2, PT, R6, RZ, PT ;  /* 0x000000ff0600720c */ /* 0x000fe20003f46270 */
[----:B------:R-:W-:Y:S01]  /*02c0*/  IMAD.HI.U32 R7, R7, R10, RZ ;  /* 0x0000000a07077227 */ /* 0x000fe200078e00ff */
[----:B------:R-:W-:-:S03]  /*02d0*/  SHF.R.S32.HI R6, RZ, 0x1f, R5 ;  /* 0x0000001fff067819 */ /* 0x000fc60000011405 */
[----:B------:R-:W-:Y:S01]  /*02e0*/  IMAD.MOV R8, RZ, RZ, -R7 ;  /* 0x000000ffff087224 */ /* 0x000fe200078e0a07 */
[----:B------:R-:W-:-:S03]  /*02f0*/  LEA.HI R6, R6, R5, RZ, 0x3 ;  /* 0x0000000506067211 */ /* 0x000fc600078f18ff */
[----:B------:R-:W-:Y:S01]  /*0300*/  IMAD R8, R9, R8, R10 ;  /* 0x0000000809087224 */ /* 0x000fe200078e020a */
[----:B------:R-:W-:-:S04]  /*0310*/  SHF.R.S32.HI R6, RZ, 0x3, R6 ;  /* 0x00000003ff067819 */ /* 0x000fc80000011406 */
[----:B------:R-:W-:-:S13]  /*0320*/  ISETP.GT.U32.AND P1, PT, R9, R8, PT ;  /* 0x000000080900720c */ /* 0x000fda0003f24070 */
[----:B------:R-:W-:Y:S02]  /*0330*/  @!P1 IMAD.IADD R8, R8, 0x1, -R9 ;  /* 0x0000000108089824 */ /* 0x000fe400078e0a09 */
[----:B------:R-:W-:Y:S01]  /*0340*/  @!P1 VIADD R7, R7, 0x1 ;  /* 0x0000000107079836 */ /* 0x000fe20000000000 */
[----:B------:R-:W-:Y:S02]  /*0350*/  ISETP.NE.AND P1, PT, R5, RZ, PT ;  /* 0x000000ff0500720c */ /* 0x000fe40003f25270 */
[----:B------:R-:W-:Y:S02]  /*0360*/  ISETP.GE.U32.AND P0, PT, R8, R9, PT ;  /* 0x000000090800720c */ /* 0x000fe40003f06070 */
[----:B------:R-:W-:-:S04]  /*0370*/  SHF.R.S32.HI R8, RZ, 0x1f, R13 ;  /* 0x0000001fff087819 */ /* 0x000fc8000001140d */
[----:B------:R-:W-:-:S04]  /*0380*/  LEA.HI R8, R8, R13, RZ, 0x3 ;  /* 0x0000000d08087211 */ /* 0x000fc800078f18ff */
[----:B------:R-:W-:-:S03]  /*0390*/  LOP3.LUT R9, R8, 0xfffffff8, RZ, 0xc0, !PT ;  /* 0xfffffff808097812 */ /* 0x000fc600078ec0ff */
[----:B------:R-:W-:Y:S01]  /*03a0*/  @P0 VIADD R7, R7, 0x1 ;  /* 0x0000000107070836 */ /* 0x000fe20000000000 */
[----:B------:R-:W-:-:S03]  /*03b0*/  LOP3.LUT P0, RZ, R6, 0x1, RZ, 0xc0, !PT ;  /* 0x0000000106ff7812 */ /* 0x000fc6000780c0ff */
[----:B------:R-:W-:Y:S01]  /*03c0*/  @!P2 IMAD.MOV R7, RZ, RZ, -R7 ;  /* 0x000000ffff07a224 */ /* 0x000fe200078e0a07 */
[----:B------:R-:W-:Y:S01]  /*03d0*/  @!P1 LOP3.LUT R7, RZ, R5, RZ, 0x33, !PT ;  /* 0x00000005ff079212 */ /* 0x000fe200078e33ff */
[----:B------:R-:W-:-:S04]  /*03e0*/  IMAD.IADD R5, R2, 0x1, R9 ;  /* 0x0000000102057824 */ /* 0x000fc800078e0209 */
[----:B------:R-:W-:-:S07]  /*03f0*/  IMAD.MOV.U32 R6, RZ, RZ, R7 ;  /* 0x000000ffff067224 */ /* 0x000fce00078e0007 */
.L_x_45:
[----:B------:R-:W0:Y:S01]  /*0400*/  LDC R7, c[0x0][0x240] ;  /* 0x00009000ff077b82 */ /* 0x000e220000000800 */
[----:B-----5:R-:W-:-:S04]  /*0410*/  SHF.R.S32.HI R9, RZ, 0x1f, R0 ;  /* 0x0000001fff097819 */ /* 0x020fc80000011400 */
[----:B------:R-:W-:-:S03]  /*0420*/  LEA.HI R9, R9, R0, RZ, 0x3 ;  /* 0x0000000009097211 */ /* 0x000fc600078f18ff */
[----:B------:R-:W1:Y:S01]  /*0430*/  LDC.64 R12, c[0x0][0x230] ;  /* 0x00008c00ff0c7b82 */ /* 0x000e620000000a00 */
[----:B------:R-:W-:Y:S01]  /*0440*/  SHF.R.S32.HI R17, RZ, 0x3, R9 ;  /* 0x00000003ff117819 */ /* 0x000fe20000011409 */
[----:B0-----:R-:W-:-:S05]  /*0450*/  IMAD R15, R6, R7, RZ ;  /* 0x00000007060f7224 */ /* 0x001fca00078e02ff */
[----:B------:R-:W-:-:S04]  /*0460*/  SHF.R.S32.HI R8, RZ, 0x1f, R15 ;  /* 0x0000001fff087819 */ /* 0x000fc8000001140f */
[----:B------:R-:W-:Y:S02]  /*0470*/  LEA.HI R10, R8, R15, RZ, 0x3 ;  /* 0x0000000f080a7211 */ /* 0x000fe400078f18ff */
[----:B------:R-:W0:Y:S02]  /*0480*/  LDC.64 R8, c[0x0][0x228] ;  /* 0x00008a00ff087b82 */ /* 0x000e240000000a00 */
[----:B------:R-:W-:-:S05]  /*0490*/  LEA.HI.SX32 R17, R10, R17, 0x1d ;  /* 0x000000110a117211 */ /* 0x000fca00078feaff */
[----:B-1----:R-:W-:Y:S01]  /*04a0*/  IMAD.WIDE R16, R17, 0x4, R12 ;  /* 0x0000000411107825 */ /* 0x002fe200078e020c */
[----:B------:R-:W1:Y:S05]  /*04b0*/  LDC R10, c[0x0][0x244] ;  /* 0x00009100ff0a7b82 */ /* 0x000e6a0000000800 */
[----:B------:R1:W2:Y:S01]  /*04c0*/  LDG.E.CONSTANT R16, desc[UR4][R16.64] ;  /* 0x0000000410107981 */ /* 0x0002a2000c1e9900 */
[C---:B------:R-:W-:Y:S02]  /*04d0*/  IMAD.IADD R15, R0.reuse, 0x1, R15 ;  /* 0x00000001000f7824 */ /* 0x040fe400078e020f */
[----:B------:R-:W3:Y:S01]  /*04e0*/  LDC.64 R12, c[0x0][0x218] ;  /* 0x00008600ff0c7b82 */ /* 0x000ee20000000a00 */
[----:B------:R-:W-:-:S02]  /*04f0*/  IMAD.SHL.U32 R18, R0, 0x4, RZ ;  /* 0x0000000400127824 */ /* 0x000fc400078e00ff */
[----:B0-----:R-:W-:-:S05]  /*0500*/  IMAD.WIDE R8, R15, 0x2, R8 ;  /* 0x000000020f087825 */ /* 0x001fca00078e0208 */
[----:B------:R-:W0:Y:S01]  /*0510*/  LDC.64 R14, c[0x0][0x250] ;  /* 0x00009400ff0e7b82 */ /* 0x000e220000000a00 */
[----:B------:R-:W-:Y:S02]  /*0520*/  SHF.R.S32.HI R19, RZ, 0x1f, R2 ;  /* 0x0000001fff137819 */ /* 0x000fe40000011402 */
[----:B-1----:R-:W-:Y:S01]  /*0530*/  LOP3.LUT R17, R10, 0xfffffff8, RZ, 0xc0, !PT ;  /* 0xfffffff80a117812 */ /* 0x002fe200078ec0ff */
[----:B------:R1:W5:Y:S01]  /*0540*/  LDG.E.U16.CONSTANT R9, desc[UR4][R8.64] ;  /* 0x0000000408097981 */ /* 0x000362000c1e9500 */
[----:B------:R-:W-:Y:S02]  /*0550*/  LOP3.LUT R21, R18, 0x1c, RZ, 0xc0, !PT ;  /* 0x0000001c12157812 */ /* 0x000fe400078ec0ff */
[----:B------:R-:W-:Y:S02]  /*0560*/  ISETP.NE.AND P1, PT, R17, 0x8, PT ;  /* 0x000000081100780c */ /* 0x000fe40003f25270 */
[----:B------:R-:W-:-:S04]  /*0570*/  LEA.HI R19, R19, R2, RZ, 0x3 ;  /* 0x0000000213137211 */ /* 0x000fc800078f18ff */
[----:B------:R-:W-:-:S05]  /*0580*/  SHF.R.S32.HI R19, RZ, 0x3, R19 ;  /* 0x00000003ff137819 */ /* 0x000fca0000011413 */
[----:B------:R-:W-:Y:S02]  /*0590*/  IMAD R19, R19, R7, R0 ;  /* 0x0000000713137224 */ /* 0x000fe400078e0200 */
[----:B0-----:R-:W-:-:S04]  /*05a0*/  IMAD.WIDE R14, R2, 0x4, R14 ;  /* 0x00000004020e7825 */ /* 0x001fc800078e020e */
[----:B---3--:R-:W-:Y:S01]  /*05b0*/  IMAD.WIDE R12, R19, 0x4, R12 ;  /* 0x00000004130c7825 */ /* 0x008fe200078e020c */
[----:B--2---:R-:W-:-:S05]  /*05c0*/  SHF.R.U32.HI R16, RZ, R21, R16 ;  /* 0x00000015ff107219 */ /* 0x004fca0000011610 */
[----:B-1----:R-:W-:-:S05]  /*05d0*/  VIADD R8, R16, 0x1 ;  /* 0x0000000110087836 */ /* 0x002fca0000000000 */
[----:B------:R-:W-:Y:S01]  /*05e0*/  LOP3.LUT R8, R8, 0xf, RZ, 0xc0, !PT ;  /* 0x0000000f08087812 */ /* 0x000fe200078ec0ff */
[----:B------:R-:W-:Y:S06]  /*05f0*/  @!P1 BRA `(.L_x_42) ;  /* 0x0000000800f89947 */ /* 0x000fec0003800000 */
[----:B------:R-:W-:Y:S01]  /*0600*/  SHF.R.S32.HI R17, RZ, 0x1f, R10 ;  /* 0x0000001fff117819 */ /* 0x000fe2000001140a */
[----:B------:R-:W-:-:S03]  /*0610*/  ULDC.64 UR6, c[0x0][0x210] ;  /* 0x0000840000067ab9 */ /* 0x000fc60000000a00 */
[----:B------:R-:W-:-:S04]  /*0620*/  LEA.HI R17, R17, R10, RZ, 0x3 ;  /* 0x0000000a11117211 */ /* 0x000fc800078f18ff */
[----:B------:R-:W-:-:S04]  /*0630*/  SHF.R.S32.HI R17, RZ, 0x3, R17 ;  /* 0x00000003ff117819 */ /* 0x000fc80000011411 */
[----:B------:R-:W-:-:S05]  /*0640*/  LOP3.LUT R10, R17, 0x1, RZ, 0xc0, !PT ;  /* 0x00000001110a7812 */ /* 0x000fca00078ec0ff */
[----:B------:R-:W-:-:S07]  /*0650*/  IMAD.IADD R10, R17, 0x1, -R10 ;  /* 0x00000001110a7824 */ /* 0x000fce00078e0a0a */
.L_x_43:
        /* <DEDUP_REMOVED lines=9> */
[----:B--2---:R-:W-:-:S05]  /*06f0*/  IADD3 R19, P1, R4, R19, RZ ;  /* 0x0000001304137210 */ /* 0x004fca0007f3e0ff */
[----:B------:R-:W-:Y:S01]  /*0700*/  IMAD.X R16, RZ, RZ, R22, P1 ;  /* 0x000000ffff107224 */ /* 0x000fe200008e0616 */
[----:B------:R-:W-:-:S04]  /*0710*/  LEA R18, P1, R19, UR6, 0x1 ;  /* 0x0000000613127c11 */ /* 0x000fc8000f8208ff */
[----:B------:R-:W-:-:S05]  /*0720*/  LEA.HI.X R19, R19, UR7, R16, 0x1, P1 ;  /* 0x0000000713137c11 */ /* 0x000fca00088f0c10 */
[----:B------:R0:W2:Y:S01]  /*0730*/  LDG.E.U16.CONSTANT R26, desc[UR4][R18.64] ;  /* 0x00000004121a7981 */ /* 0x0000a2000c1e9500 */
[----:B---3--:R-:W-:-:S05]  /*0740*/  IADD3 R25, P1, R4, R25, RZ ;  /* 0x0000001904197210 */ /* 0x008fca0007f3e0ff */
[----:B------:R-:W-:Y:S01]  /*0750*/  IMAD.X R16, RZ, RZ, R22, P1 ;  /* 0x000000ffff107224 */ /* 0x000fe200008e0616 */
[----:B------:R-:W-:-:S04]  /*0760*/  LEA R24, P1, R25, UR6, 0x1 ;  /* 0x0000000619187c11 */ /* 0x000fc8000f8208ff */
[----:B------:R-:W-:-:S05]  /*0770*/  LEA.HI.X R25, R25, UR7, R16, 0x1, P1 ;  /* 0x0000000719197c11 */ /* 0x000fca00088f0c10 */
[----:B------:R-:W3:Y:S01]  /*0780*/  LDG.E.U16.CONSTANT R24, desc[UR4][R24.64] ;  /* 0x0000000418187981 */ /* 0x000ee2000c1e9500 */
[----:B----4-:R-:W-:-:S05]  /*0790*/  IADD3 R17, P1, R4, R17, RZ ;  /* 0x0000001104117210 */ /* 0x010fca0007f3e0ff */
[----:B------:R-:W-:Y:S01]  /*07a0*/  IMAD.X R20, RZ, RZ, R22, P1 ;  /* 0x000000ffff147224 */ /* 0x000fe200008e0616 */
[----:B------:R-:W-:-:S04]  /*07b0*/  LEA R16, P1, R17, UR6, 0x1 ;  /* 0x0000000611107c11 */ /* 0x000fc8000f8208ff */
[----:B------:R-:W-:Y:S02]  /*07c0*/  LEA.HI.X R17, R17, UR7, R20, 0x1, P1 ;  /* 0x0000000711117c11 */ /* 0x000fe400088f0c14 */
[----:B------:R-:W-:-:S03]  /*07d0*/  IADD3 R29, P1, R4, R29, RZ ;  /* 0x0000001d041d7210 */ /* 0x000fc60007f3e0ff */
[----:B------:R1:W4:Y:S02]  /*07e0*/  LDG.E.U16.CONSTANT R20, desc[UR4][R16.64] ;  /* 0x0000000410147981 */ /* 0x000324000c1e9500 */
[----:B0-----:R-:W-:Y:S01]  /*07f0*/  IMAD.X R19, RZ, RZ, R22, P1 ;  /* 0x000000ffff137224 */ /* 0x001fe200008e0616 */
[----:B------:R-:W-:-:S04]  /*0800*/  LEA R18, P1, R29, UR6, 0x1 ;  /* 0x000000061d127c11 */ /* 0x000fc8000f8208ff */
[----:B------:R-:W-:Y:S02]  /*0810*/  LEA.HI.X R19, R29, UR7, R19, 0x1, P1 ;  /* 0x000000071d137c11 */ /* 0x000fe400088f0c13 */
[----:B------:R-:W-:-:S03]  /*0820*/  IADD3 R23, P1, R4, R23, RZ ;  /* 0x0000001704177210 */ /* 0x000fc60007f3e0ff */
[----:B------:R0:W4:Y:S02]  /*0830*/  LDG.E.U16.CONSTANT R25, desc[UR4][R18.64] ;  /* 0x0000000412197981 */ /* 0x000124000c1e9500 */
[----:B------:R-:W-:Y:S01]  /*0840*/  IMAD.X R29, RZ, RZ, R22, P1 ;  /* 0x000000ffff1d7224 */ /* 0x000fe200008e0616 */
[----:B-1----:R-:W-:-:S04]  /*0850*/  LEA R16, P1, R23, UR6, 0x1 ;  /* 0x0000000617107c11 */ /* 0x002fc8000f8208ff */
[----:B------:R-:W-:Y:S02]  /*0860*/  LEA.HI.X R17, R23, UR7, R29, 0x1, P1 ;  /* 0x0000000717117c11 */ /* 0x000fe400088f0c1d */
[----:B------:R-:W-:-:S05]  /*0870*/  LOP3.LUT R23, R21, 0xf, RZ, 0xc0, !PT ;  /* 0x0000000f15177812 */ /* 0x000fca00078ec0ff */
[----:B------:R-:W-:Y:S02]  /*0880*/  IMAD.IADD R29, R23, 0x1, -R8 ;  /* 0x00000001171d7824 */ /* 0x000fe400078e0a08 */
[----:B------:R1:W4:Y:S01]  /*0890*/  LDG.E.U16.CONSTANT R23, desc[UR4][R16.64] ;  /* 0x0000000410177981 */ /* 0x000322000c1e9500 */
[----:B------:R-:W-:-:S05]  /*08a0*/  IADD3 R28, P1, R4, R28, RZ ;  /* 0x0000001c041c7210 */ /* 0x000fca0007f3e0ff */
[----:B0-----:R-:W-:Y:S01]  /*08b0*/  IMAD.X R19, RZ, RZ, R22, P1 ;  /* 0x000000ffff137224 */ /* 0x001fe200008e0616 */
[----:B-1----:R0:W2:Y:S01]  /*08c0*/  I2F.F16 R17, R29 ;  /* 0x0000001d00117306 */ /* 0x0020a20000200c00 */
[C---:B------:R-:W-:Y:S01]  /*08d0*/  LEA R18, P1, R28.reuse, UR6, 0x1 ;  /* 0x000000061c127c11 */ /* 0x040fe2000f8208ff */
[----:B0-----:R-:W4:Y:S03]  /*08e0*/  LDG.E.CONSTANT R29, desc[UR4][R14.64+0x1c] ;  /* 0x00001c040e1d7981 */ /* 0x001f26000c1e9900 */
[----:B------:R-:W-:Y:S02]  /*08f0*/  LEA.HI.X R19, R28, UR7, R19, 0x1, P1 ;  /* 0x000000071c137c11 */ /* 0x000fe400088f0c13 */
[----:B------:R-:W-:-:S04]  /*0900*/  IADD3 R27, P1, R4, R27, RZ ;  /* 0x0000001b041b7210 */ /* 0x000fc80007f3e0ff */
[----:B------:R-:W4:Y:S01]  /*0910*/  LDG.E.U16.CONSTANT R19, desc[UR4][R18.64] ;  /* 0x0000000412137981 */ /* 0x000f22000c1e9500 */
[----:B------:R-:W-:Y:S01]  /*0920*/  IMAD.X R28, RZ, RZ, R22, P1 ;  /* 0x000000ffff1c7224 */ /* 0x000fe200008e0616 */
[----:B------:R-:W-:Y:S01]  /*0930*/  LEA R16, P1, R27, UR6, 0x1 ;  /* 0x000000061b107c11 */ /* 0x000fe2000f8208ff */
[----:B--2---:R-:W-:-:S03]  /*0940*/  HMUL2 R26, R26.H0_H0, R17.H0_H0 ;  /* 0x200000111a1a7232 */ /* 0x004fc60000000800 */
[----:B------:R-:W-:Y:S02]  /*0950*/  LEA.HI.X R17, R27, UR7, R28, 0x1, P1 ;  /* 0x000000071b117c11 */ /* 0x000fe400088f0c1c */
[----:B------:R-:W2:Y:S04]  /*0960*/  LDG.E.CONSTANT R27, desc[UR4][R14.64+0x20] ;  /* 0x000020040e1b7981 */ /* 0x000ea8000c1e9900 */
[----:B------:R0:W2:Y:S02]  /*0970*/  LDG.E.U16.CONSTANT R28, desc[UR4][R16.64] ;  /* 0x00000004101c7981 */ /* 0x0000a4000c1e9500 */
[----:B0-----:R-:W-:-:S04]  /*0980*/  SHF.R.U32.HI R16, RZ, 0x4, R21 ;  /* 0x00000004ff107819 */ /* 0x001fc80000011615 */
[----:B------:R-:W-:-:S05]  /*0990*/  LOP3.LUT R17, R16, 0xf, RZ, 0xc0, !PT ;  /* 0x0000000f10117812 */ /* 0x000fca00078ec0ff */
[----:B------:R-:W-:-:S06]  /*09a0*/  IMAD.IADD R17, R17, 0x1, -R8 ;  /* 0x0000000111117824 */ /* 0x000fcc00078e0a08 */
[----:B------:R-:W3:Y:S01]  /*09b0*/  I2F.F16 R17, R17 ;  /* 0x0000001100117306 */ /* 0x000ee20000200c00 */
[----:B------:R-:W-:-:S04]  /*09c0*/  SHF.R.U32.HI R18, RZ, 0x8, R21 ;  /* 0x00000008ff127819 */ /* 0x000fc80000011615 */
[----:B------:R-:W-:Y:S01]  /*09d0*/  LOP3.LUT R18, R18, 0xf, RZ, 0xc0, !PT ;  /* 0x0000000f12127812 */ /* 0x000fe200078ec0ff */
[----:B---3--:R-:W-:-:S04]  /*09e0*/  HFMA2 R26, R24.H0_H0, R17.H0_H0, R26.H0_H0 ;  /* 0x20000011181a7231 */ /* 0x008fc8000004081a */
[----:B------:R-:W-:-:S06]  /*09f0*/  IMAD.IADD R24, R18, 0x1, -R8 ;  /* 0x0000000112187824 */ /* 0x000fcc00078e0a08 */
[----:B------:R-:W4:Y:S01]  /*0a00*/  I2F.F16 R24, R24 ;  /* 0x0000001800187306 */ /* 0x000f220000200c00 */
[--C-:B------:R-:W-:Y:S02]  /*0a10*/  SHF.R.U32.HI R16, RZ, 0xc, R21.reuse ;  /* 0x0000000cff107819 */ /* 0x100fe40000011615 */
[----:B------:R-:W-:Y:S02]  /*0a20*/  SHF.R.U32.HI R18, RZ, 0x10, R21 ;  /* 0x00000010ff127819 */ /* 0x000fe40000011615 */
[----:B------:R-:W-:Y:S02]  /*0a30*/  LOP3.LUT R16, R16, 0xf, RZ, 0xc0, !PT ;  /* 0x0000000f10107812 */ /* 0x000fe400078ec0ff */
[----:B------:R-:W-:Y:S01]  /*0a40*/  LOP3.LUT R17, R18, 0xf, RZ, 0xc0, !PT ;  /* 0x0000000f12117812 */ /* 0x000fe200078ec0ff */
[----:B----4-:R-:W-:Y:S02]  /*0a50*/  HFMA2 R20, R20.H0_H0, R24.H0_H0, R26.H0_H0 ;  /* 0x2000001814147231 */ /* 0x010fe4000004081a */
[----:B------:R-:W-:-:S02]  /*0a60*/  IMAD.IADD R26, R16, 0x1, -R8 ;  /* 0x00000001101a7824 */ /* 0x000fc400078e0a08 */
[----:B------:R-:W-:-:S04]  /*0a70*/  IMAD.IADD R24, R17, 0x1, -R8 ;  /* 0x0000000111187824 */ /* 0x000fc800078e0a08 */
[----:B------:R-:W0:Y:S08]  /*0a80*/  I2F.F16 R26, R26 ;  /* 0x0000001a001a7306 */ /* 0x000e300000200c00 */
[----:B------:R-:W1:Y:S01]  /*0a90*/  I2F.F16 R18, R24 ;  /* 0x0000001800127306 */ /* 0x000e620000200c00 */
[----:B0-----:R-:W-:-:S04]  /*0aa0*/  HFMA2 R20, R25.H0_H0, R26.H0_H0, R20.H0_H0 ;  /* 0x2000001a19147231 */ /* 0x001fc80000040814 */
[----:B-1----:R-:W-:Y:S01]  /*0ab0*/  HFMA2 R18, R23.H0_H0, R18.H0_H0, R20.H0_H0 ;  /* 0x2000001217127231 */ /* 0x002fe20000040814 */
[----:B------:R-:W-:Y:S02]  /*0ac0*/  SHF.R.U32.HI R20, RZ, 0x14, R21 ;  /* 0x00000014ff147819 */ /* 0x000fe40000011615 */
[----:B------:R-:W-:Y:S01]  /*0ad0*/  IADD3 R29, P1, R4, R29, RZ ;  /* 0x0000001d041d7210 */ /* 0x000fe20007f3e0ff */
[----:B------:R-:W-:Y:S01]  /*0ae0*/  IMAD.WIDE R24, R7, 0x4, R12 ;  /* 0x0000000407187825 */ /* 0x000fe200078e020c */
[----:B------:R-:W-:Y:S01]  /*0af0*/  LOP3.LUT R20, R20, 0xf, RZ, 0xc0, !PT ;  /* 0x0000000f14147812 */ /* 0x000fe200078ec0ff */
[----:B------:R-:W3:Y:S04]  /*0b00*/  LDG.E.CONSTANT R23, desc[UR4][R14.64+0x24] ;  /* 0x000024040e177981 */ /* 0x000ee8000c1e9900 */
[----:B------:R-:W-:Y:S01]  /*0b10*/  IMAD.IADD R20, R20, 0x1, -R8 ;  /* 0x0000000114147824 */ /* 0x000fe200078e0a08 */
[----:B------:R-:W4:Y:S01]  /*0b20*/  LDG.E.CONSTANT R25, desc[UR4][R24.64] ;  /* 0x0000000418197981 */ /* 0x000f22000c1e9900 */
[----:B------:R-:W-:Y:S01]  /*0b30*/  IMAD.X R17, RZ, RZ, R22, P1 ;  /* 0x000000ffff117224 */ /* 0x000fe200008e0616 */
[----:B------:R-:W-:-:S03]  /*0b40*/  LEA R16, P1, R29, UR6, 0x1 ;  /* 0x000000061d107c11 */ /* 0x000fc6000f8208ff */
[----:B------:R-:W0:Y:S01]  /*0b50*/  I2F.F16 R20, R20 ;  /* 0x0000001400147306 */ /* 0x000e220000200c00 */
[----:B------:R-:W-:-:S05]  /*0b60*/  LEA.HI.X R17, R29, UR7, R17, 0x1, P1 ;  /* 0x000000071d117c11 */ /* 0x000fca00088f0c11 */
[----:B------:R0:W4:Y:S02]  /*0b70*/  LDG.E.U16.CONSTANT R29, desc[UR4][R16.64] ;  /* 0x00000004101d7981 */ /* 0x000124000c1e9500 */
[----:B0-----:R-:W-:Y:S01]  /*0b80*/  HFMA2 R17, R19.H0_H0, R20.H0_H0, R18.H0_H0 ;  /* 0x2000001413117231 */ /* 0x001fe20000040812 */
[----:B------:R-:W-:Y:S01]  /*0b90*/  SHF.R.U32.HI R18, RZ, 0x18, R21 ;  /* 0x00000018ff127819 */ /* 0x000fe20000011615 */
[----:B------:R-:W4:Y:S01]  /*0ba0*/  LDG.E.CONSTANT R16, desc[UR4][R14.64+0x2c] ;  /* 0x00002c040e107981 */ /* 0x000f22000c1e9900 */
[----:B--2---:R-:W-:-:S05]  /*0bb0*/  IADD3 R27, P1, R4, R27, RZ ;  /* 0x0000001b041b7210 */ /* 0x004fca0007f3e0ff */
[----:B------:R-:W-:Y:S01]  /*0bc0*/  IMAD.X R19, RZ, RZ, R22, P1 ;  /* 0x000000ffff137224 */ /* 0x000fe200008e0616 */
[----:B------:R-:W-:-:S04]  /*0bd0*/  LEA R26, P1, R27, UR6, 0x1 ;  /* 0x000000061b1a7c11 */ /* 0x000fc8000f8208ff */
[----:B------:R-:W-:Y:S02]  /*0be0*/  LEA.HI.X R27, R27, UR7, R19, 0x1, P1 ;  /* 0x000000071b1b7c11 */ /* 0x000fe400088f0c13 */
[----:B------:R-:W-:Y:S02]  /*0bf0*/  LOP3.LUT R19, R18, 0xf, RZ, 0xc0, !PT ;  /* 0x0000000f12137812 */ /* 0x000fe400078ec0ff */
[----:B------:R-:W2:Y:S03]  /*0c00*/  LDG.E.CONSTANT R18, desc[UR4][R14.64+0x28] ;  /* 0x000028040e127981 */ /* 0x000ea6000c1e9900 */
[----:B------:R-:W-:Y:S01]  /*0c10*/  IMAD.IADD R24, R19, 0x1, -R8 ;  /* 0x0000000113187824 */ /* 0x000fe200078e0a08 */
[----:B------:R0:W2:Y:S04]  /*0c20*/  LDG.E.U16.CONSTANT R26, desc[UR4][R26.64] ;  /* 0x000000041a1a7981 */ /* 0x0000a8000c1e9500 */
[----:B------:R-:W2:Y:S01]  /*0c30*/  LDG.E.CONSTANT R19, desc[UR4][R14.64+0x30] ;  /* 0x000030040e137981 */ /* 0x000ea2000c1e9900 */
[----:B------:R-:W0:Y:S02]  /*0c40*/  I2F.F16 R24, R24 ;  /* 0x0000001800187306 */ /* 0x000e240000200c00 */
[----:B0-----:R-:W-:-:S02]  /*0c50*/  HFMA2 R27, R28.H0_H0, R24.H0_H0, R17.H0_H0 ;  /* 0x200000181c1b7231 */ /* 0x001fc40000040811 */
[----:B------:R-:W2:Y:S01]  /*0c60*/  LDG.E.CONSTANT R17, desc[UR4][R14.64+0x34] ;  /* 0x000034040e117981 */ /* 0x000ea2000c1e9900 */
[----:B------:R-:W-:-:S06]  /*0c70*/  LEA.HI R28, R21, -R8, RZ, 0x4 ;  /* 0x80000008151c7211 */ /* 0x000fcc00078f20ff */
[----:B------:R-:W0:Y:S01]  /*0c80*/  I2F.F16 R28, R28 ;  /* 0x0000001c001c7306 */ /* 0x000e220000200c00 */
[----:B---3--:R-:W-:-:S05]  /*0c90*/  IADD3 R23, P1, R4, R23, RZ ;  /* 0x0000001704177210 */ /* 0x008fca0007f3e0ff */
[----:B------:R-:W-:Y:S01]  /*0ca0*/  IMAD.X R21, RZ, RZ, R22, P1 ;  /* 0x000000ffff157224 */ /* 0x000fe200008e0616 */
[----:B----4-:R-:W-:Y:S02]  /*0cb0*/  SHF.R.U32.HI R24, RZ, 0x4, R25 ;  /* 0x00000004ff187819 */ /* 0x010fe40000011619 */
[----:B------:R-:W-:-:S04]  /*0cc0*/  LEA R20, P1, R23, UR6, 0x1 ;  /* 0x0000000617147c11 */ /* 0x000fc8000f8208ff */
[----:B------:R-:W-:Y:S01]  /*0cd0*/  LEA.HI.X R21, R23, UR7, R21, 0x1, P1 ;  /* 0x0000000717157c11 */ /* 0x000fe200088f0c15 */
[----:B0-----:R-:W-:Y:S01]  /*0ce0*/  HFMA2 R27, R29.H0_H0, R28.H0_H0, R27.H0_H0 ;  /* 0x2000001c1d1b7231 */ /* 0x001fe2000004081b */
[----:B------:R-:W-:Y:S02]  /*0cf0*/  LOP3.LUT R29, R24, 0xf, RZ, 0xc0, !PT ;  /* 0x0000000f181d7812 */ /* 0x000fe400078ec0ff */
[----:B------:R-:W-:-:S03]  /*0d00*/  LOP3.LUT R23, R25, 0xf, RZ, 0xc0, !PT ;  /* 0x0000000f19177812 */ /* 0x000fc600078ec0ff */
[--C-:B------:R-:W-:Y:S02]  /*0d10*/  IMAD.IADD R24, R29, 0x1, -R8.reuse ;  /* 0x000000011d187824 */ /* 0x100fe400078e0a08 */
[----:B------:R-:W-:Y:S02]  /*0d20*/  IMAD.IADD R23, R23, 0x1, -R8 ;  /* 0x0000000117177824 */ /* 0x000fe400078e0a08 */
[----:B------:R0:W1:Y:S08]  /*0d30*/  I2F.F16 R28, R24 ;  /* 0x00000018001c7306 */ /* 0x0000700000200c00 */
[----:B------:R-:W3:Y:S01]  /*0d40*/  I2F.F16 R23, R23 ;  /* 0x0000001700177306 */ /* 0x000ee20000200c00 */
[----:B------:R-:W-:Y:S01]  /*0d50*/  IADD3 R16, P2, R4, R16, RZ ;  /* 0x0000001004107210 */ /* 0x000fe20007f5e0ff */
[----:B0-----:R0:W4:Y:S01]  /*0d60*/  LDG.E.U16.CONSTANT R24, desc[UR4][R20.64] ;  /* 0x0000000414187981 */ /* 0x001122000c1e9500 */
[----:B-1----:R-:W-:-:S02]  /*0d70*/  PRMT R27, R27, 0x5410, R28 ;  /* 0x000054101b1b7816 */ /* 0x002fc4000000001c */
[----:B--2---:R-:W-:-:S05]  /*0d80*/  IADD3 R18, P1, R4, R18, RZ ;  /* 0x0000001204127210 */ /* 0x004fca0007f3e0ff */
[--C-:B------:R-:W-:Y:S01]  /*0d90*/  IMAD.X R29, RZ, RZ, R22.reuse, P1 ;  /* 0x000000ffff1d7224 */ /* 0x100fe200008e0616 */
[C---:B------:R-:W-:Y:S01]  /*0da0*/  LEA R28, P1, R18.reuse, UR6, 0x1 ;  /* 0x00000006121c7c11 */ /* 0x040fe2000f8208ff */
[----:B---3--:R-:W-:Y:S02]  /*0db0*/  HMUL2 R26, R26.H0_H0, R23.H0_H0 ;  /* 0x200000171a1a7232 */ /* 0x008fe40000000800 */
[----:B------:R-:W-:Y:S01]  /*0dc0*/  IMAD.X R23, RZ, RZ, R22, P2 ;  /* 0x000000ffff177224 */ /* 0x000fe200010e0616 */
[----:B------:R-:W-:Y:S02]  /*0dd0*/  LEA.HI.X R29, R18, UR7, R29, 0x1, P1 ;  /* 0x00000007121d7c11 */ /* 0x000fe400088f0c1d */
[----:B0-----:R-:W-:-:S03]  /*0de0*/  LEA R20, P1, R16, UR6, 0x1 ;  /* 0x0000000610147c11 */ /* 0x001fc6000f8208ff */
[----:B------:R-:W2:Y:S01]  /*0df0*/  LDG.E.U16.CONSTANT R28, desc[UR4][R28.64] ;  /* 0x000000041c1c7981 */ /* 0x000ea2000c1e9500 */
[----:B------:R-:W-:Y:S02]  /*0e00*/  LEA.HI.X R21, R16, UR7, R23, 0x1, P1 ;  /* 0x0000000710157c11 */ /* 0x000fe400088f0c17 */
[----:B------:R-:W-:-:S05]  /*0e10*/  IADD3 R19, P1, R4, R19, RZ ;  /* 0x0000001304137210 */ /* 0x000fca0007f3e0ff */
[----:B------:R-:W-:Y:S01]  /*0e20*/  IMAD.X R18, RZ, RZ, R22, P1 ;  /* 0x000000ffff127224 */ /* 0x000fe200008e0616 */
[C---:B------:R-:W-:Y:S01]  /*0e30*/  LEA R16, P1, R19.reuse, UR6, 0x1 ;  /* 0x0000000613107c11 */ /* 0x040fe2000f8208ff */
[----:B------:R0:W3:Y:S01]  /*0e40*/  LDG.E.U16.CONSTANT R29, desc[UR4][R20.64] ;  /* 0x00000004141d7981 */ /* 0x0000e2000c1e9500 */
[----:B------:R-:W-:Y:S02]  /*0e50*/  IADD3 R23, P2, R4, R17, RZ ;  /* 0x0000001104177210 */ /* 0x000fe40007f5e0ff */
[----:B------:R-:W-:Y:S02]  /*0e60*/  LEA.HI.X R17, R19, UR7, R18, 0x1, P1 ;  /* 0x0000000713117c11 */ /* 0x000fe400088f0c12 */
[----:B------:R-:W-:Y:S01]  /*0e70*/  LEA R18, P1, R23, UR6, 0x1 ;  /* 0x0000000617127c11 */ /* 0x000fe2000f8208ff */
[----:B------:R-:W-:-:S03]  /*0e80*/  IMAD.X R19, RZ, RZ, R22, P2 ;  /* 0x000000ffff137224 */ /* 0x000fc600010e0616 */
[----:B------:R-:W3:Y:S02]  /*0e90*/  LDG.E.U16.CONSTANT R17, desc[UR4][R16.64] ;  /* 0x0000000410117981 */ /* 0x000ee4000c1e9500 */
[----:B------:R-:W-:Y:S02]  /*0ea0*/  LEA.HI.X R19, R23, UR7, R19, 0x1, P1 ;  /* 0x0000000717137c11 */ /* 0x000fe400088f0c13 */
[----:B------:R-:W4:Y:S04]  /*0eb0*/  LDG.E.CONSTANT R23, desc[UR4][R14.64+0x38] ;  /* 0x000038040e177981 */ /* 0x000f28000c1e9900 */
[----:B------:R-:W3:Y:S01]  /*0ec0*/  LDG.E.U16.CONSTANT R19, desc[UR4][R18.64] ;  /* 0x0000000412137981 */ /* 0x000ee2000c1e9500 */
[----:B----4-:R-:W-:-:S05]  /*0ed0*/  IADD3 R23, P1, R4, R23, RZ ;  /* 0x0000001704177210 */ /* 0x010fca0007f3e0ff */
[----:B0-----:R-:W-:Y:S01]  /*0ee0*/  IMAD.X R21, RZ, RZ, R22, P1 ;  /* 0x000000ffff157224 */ /* 0x001fe200008e0616 */
[----:B------:R-:W-:-:S04]  /*0ef0*/  LEA R20, P1, R23, UR6, 0x1 ;  /* 0x0000000617147c11 */ /* 0x000fc8000f8208ff */
[----:B------:R-:W-:Y:S02]  /*0f00*/  LEA.HI.X R21, R23, UR7, R21, 0x1, P1 ;  /* 0x0000000717157c11 */ /* 0x000fe400088f0c15 */
[----:B------:R-:W4:Y:S04]  /*0f10*/  LDG.E.CONSTANT R23, desc[UR4][R14.64+0x3c] ;  /* 0x00003c040e177981 */ /* 0x000f28000c1e9900 */
[----:B------:R0:W3:Y:S01]  /*0f20*/  LDG.E.U16.CONSTANT R21, desc[UR4][R20.64] ;  /* 0x0000000414157981 */ /* 0x0000e2000c1e9500 */
[----:B------:R-:W-:Y:S02]  /*0f30*/  PRMT R11, R11, 0x5410, R26 ;  /* 0x000054100b0b7816 */ /* 0x000fe4000000001a */
[----:B-----5:R-:W-:-:S06]  /*0f40*/  PRMT R24, R9, 0x5410, R24 ;  /* 0x0000541009187816 */ /* 0x020fcc0000000018 */
[----:B------:R-:W-:Y:S01]  /*0f50*/  HFMA2.MMA R11, R24, R27, R11 ;  /* 0x0000001b180b7235 */ /* 0x000fe2000000000b */
[----:B0-----:R-:W-:-:S04]  /*0f60*/  SHF.R.U32.HI R20, RZ, 0x14, R25 ;  /* 0x00000014ff147819 */ /* 0x001fc80000011619 */
[----:B------:R-:W-:Y:S02]  /*0f70*/  LOP3.LUT R20, R20, 0xf, RZ, 0xc0, !PT ;  /* 0x0000000f14147812 */ /* 0x000fe400078ec0ff */
[----:B----4-:R-:W-:-:S05]  /*0f80*/  IADD3 R23, P1, R4, R23, RZ ;  /* 0x0000001704177210 */ /* 0x010fca0007f3e0ff */
[----:B------:R-:W-:Y:S01]  /*0f90*/  IMAD.X R16, RZ, RZ, R22, P1 ;  /* 0x000000ffff107224 */ /* 0x000fe200008e0616 */
[----:B------:R-:W-:-:S04]  /*0fa0*/  LEA R22, P1, R23, UR6, 0x1 ;  /* 0x0000000617167c11 */ /* 0x000fc8000f8208ff */
[----:B------:R-:W-:-:S06]  /*0fb0*/  LEA.HI.X R23, R23, UR7, R16, 0x1, P1 ;  /* 0x0000000717177c11 */ /* 0x000fcc00088f0c10 */
[----:B------:R0:W4:Y:S01]  /*0fc0*/  LDG.E.U16.CONSTANT R23, desc[UR4][R22.64] ;  /* 0x0000000416177981 */ /* 0x000122000c1e9500 */
[----:B------:R-:W-:-:S04]  /*0fd0*/  SHF.R.U32.HI R16, RZ, 0x8, R25 ;  /* 0x00000008ff107819 */ /* 0x000fc80000011619 */
[----:B------:R-:W-:Y:S02]  /*0fe0*/  LOP3.LUT R27, R16, 0xf, RZ, 0xc0, !PT ;  /* 0x0000000f101b7812 */ /* 0x000fe400078ec0ff */
[----:B------:R-:W-:-:S03]  /*0ff0*/  SHF.R.U32.HI R16, RZ, 0xc, R25 ;  /* 0x0000000cff107819 */ /* 0x000fc60000011619 */
[----:B------:R-:W-:Y:S01]  /*1000*/  IMAD.IADD R27, R27, 0x1, -R8 ;  /* 0x000000011b1b7824 */ /* 0x000fe200078e0a08 */
[----:B------:R-:W-:-:S05]  /*1010*/  LOP3.LUT R16, R16, 0xf, RZ, 0xc0, !PT ;  /* 0x0000000f10107812 */ /* 0x000fca00078ec0ff */
[----:B------:R-:W2:Y:S01]  /*1020*/  I2F.F16 R27, R27 ;  /* 0x0000001b001b7306 */ /* 0x000ea20000200c00 */
[----:B------:R-:W-:Y:S01]  /*1030*/  IMAD.IADD R18, R16, 0x1, -R8 ;  /* 0x0000000110127824 */ /* 0x000fe200078e0a08 */
[----:B------:R-:W-:-:S04]  /*1040*/  SHF.R.U32.HI R16, RZ, 0x10, R25 ;  /* 0x00000010ff107819 */ /* 0x000fc80000011619 */
[----:B------:R-:W-:Y:S02]  /*1050*/  LOP3.LUT R16, R16, 0xf, RZ, 0xc0, !PT ;  /* 0x0000000f10107812 */ /* 0x000fe400078ec0ff */
[----:B0-----:R-:W-:Y:S01]  /*1060*/  SHF.R.U32.HI R22, RZ, 0x18, R25 ;  /* 0x00000018ff167819 */ /* 0x001fe20000011619 */
[----:B------:R-:W3:Y:S02]  /*1070*/  I2F.F16 R18, R18 ;  /* 0x0000001200127306 */ /* 0x000ee40000200c00 */
[--C-:B------:R-:W-:Y:S02]  /*1080*/  IMAD.IADD R16, R16, 0x1, -R8.reuse ;  /* 0x0000000110107824 */ /* 0x100fe400078e0a08 */
[--C-:B------:R-:W-:Y:S02]  /*1090*/  IMAD.IADD R20, R20, 0x1, -R8.reuse ;  /* 0x0000000114147824 */ /* 0x100fe400078e0a08 */
[----:B--2---:R-:W-:Y:S01]  /*10a0*/  HFMA2 R28, R28.H0_H0, R27.H0_H0, R11.H1_H1 ;  /* 0x2000001b1c1c7231 */ /* 0x004fe2000006080b */
[----:B------:R-:W-:Y:S01]  /*10b0*/  LOP3.LUT R27, R22, 0xf, RZ, 0xc0, !PT ;  /* 0x0000000f161b7812 */ /* 0x000fe200078ec0ff */
[----:B------:R-:W0:Y:S04]  /*10c0*/  I2F.F16 R16, R16 ;  /* 0x0000001000107306 */ /* 0x000e280000200c00 */
[----:B------:R-:W-:Y:S01]  /*10d0*/  IMAD.IADD R27, R27, 0x1, -R8 ;  /* 0x000000011b1b7824 */ /* 0x000fe200078e0a08 */
[----:B------:R-:W-:-:S03]  /*10e0*/  LEA.HI R25, R25, -R8, RZ, 0x4 ;  /* 0x8000000819197211 */ /* 0x000fc600078f20ff */
[----:B------:R-:W1:Y:S01]  /*10f0*/  I2F.F16 R20, R20 ;  /* 0x0000001400147306 */ /* 0x000e620000200c00 */
[----:B---3--:R-:W-:Y:S02]  /*1100*/  HFMA2 R29, R29.H0_H0, R18.H0_H0, R28.H0_H0 ;  /* 0x200000121d1d7231 */ /* 0x008fe4000004081c */
[----:B------:R-:W-:-:S05]  /*1110*/  VIADD R10, R10, 0xfffffffe ;  /* 0xfffffffe0a0a7836 */ /* 0x000fca0000000000 */
[----:B------:R-:W2:Y:S01]  /*1120*/  I2F.F16 R27, R27 ;  /* 0x0000001b001b7306 */ /* 0x000ea20000200c00 */
[----:B0-----:R-:W-:Y:S01]  /*1130*/  HFMA2 R17, R17.H0_H0, R16.H0_H0, R29.H0_H0 ;  /* 0x2000001011117231 */ /* 0x001fe2000004081d */
[----:B------:R-:W-:-:S06]  /*1140*/  ISETP.NE.AND P1, PT, R10, RZ, PT ;  /* 0x000000ff0a00720c */ /* 0x000fcc0003f25270 */
[----:B------:R-:W4:Y:S01]  /*1150*/  I2F.F16 R25, R25 ;  /* 0x0000001900197306 */ /* 0x000f220000200c00 */
[----:B-1----:R-:W-:Y:S01]  /*1160*/  HFMA2 R17, R19.H0_H0, R20.H0_H0, R17.H0_H0 ;  /* 0x2000001413117231 */ /* 0x002fe20000040811 */
[----:B------:R-:W-:-:S03]  /*1170*/  IADD3 R14, P2, R14, 0x40, RZ ;  /* 0x000000400e0e7810 */ /* 0x000fc60007f5e0ff */
[----:B--2---:R-:W-:Y:S02]  /*1180*/  HFMA2 R17, R21.H0_H0, R27.H0_H0, R17.H0_H0 ;  /* 0x2000001b15117231 */ /* 0x004fe40000040811 */
[----:B------:R-:W-:Y:S02]  /*1190*/  IMAD.X R15, RZ, RZ, R15, P2 ;  /* 0x000000ffff0f7224 */ /* 0x000fe400010e060f */
[----:B------:R-:W-:-:S04]  /*11a0*/  IMAD.WIDE R12, R7, 0x8, R12 ;  /* 0x00000008070c7825 */ /* 0x000fc800078e020c */
[----:B----4-:R-:W-:-:S04]  /*11b0*/  HFMA2 R17, R23.H0_H0, R25.H0_H0, R17.H0_H0 ;  /* 0x2000001917117231 */ /* 0x010fc80000040811 */
[----:B------:R-:W-:Y:S01]  /*11c0*/  HFMA2 R11, R9.H0_H0, R17.H0_H0, R11.H0_H0 ;  /* 0x20000011090b7231 */ /* 0x000fe2000004080b */
[----:B------:R-:W-:Y:S06]  /*11d0*/  @P1 BRA `(.L_x_43) ;  /* 0xfffffff400201947 */ /* 0x000fec000383ffff */
.L_x_42:
[----:B------:R-:W-:Y:S02]  /*11e0*/  IMAD.MOV.U32 R16, RZ, RZ, R14 ;  /* 0x000000ffff107224 */ /* 0x000fe400078e000e */
[----:B------:R-:W-:Y:S01]  /*11f0*/  IMAD.MOV.U32 R17, RZ, RZ, R15 ;  /* 0x000000ffff117224 */ /* 0x000fe200078e000f */
[----:B------:R-:W-:Y:S06]  /*1200*/  @!P0 BRA `(.L_x_44) ;  /* 0x0000000400648947 */ /* 0x000fec0003800000 */
[----:B------:R-:W2:Y:S04]  /*1210*/  LDG.E.CONSTANT R23, desc[UR4][R16.64] ;  /* 0x0000000410177981 */ /* 0x000ea8000c1e9900 */
[----:B------:R-:W3:Y:S04]  /*1220*/  LDG.E.CONSTANT R14, desc[UR4][R16.64+0x4] ;  /* 0x00000404100e7981 */ /* 0x000ee8000c1e9900 */
[----:B------:R-:W4:Y:S04]  /*1230*/  LDG.E.CONSTANT R25, desc[UR4][R16.64+0x8] ;  /* 0x0000080410197981 */ /* 0x000f28000c1e9900 */
[----:B------:R-:W4:Y:S04]  /*1240*/  LDG.E.CONSTANT R19, desc[UR4][R16.64+0xc] ;  /* 0x00000c0410137981 */ /* 0x000f28000c1e9900 */
[----:B------:R-:W4:Y:S04]  /*1250*/  LDG.E.CONSTANT R15, desc[UR4][R16.64+0x10] ;  /* 0x00001004100f7981 */ /* 0x000f28000c1e9900 */
[----:B------:R-:W4:Y:S04]  /*1260*/  LDG.E.CONSTANT R27, desc[UR4][R16.64+0x14] ;  /* 0x00001404101b7981 */ /* 0x000f28000c1e9900 */
[----:B------:R-:W4:Y:S04]  /*1270*/  LDG.E.CONSTANT R29, desc[UR4][R16.64+0x18] ;  /* 0x00001804101d7981 */ /* 0x000f28000c1e9900 */
[----:B------:R0:W4:Y:S04]  /*1280*/  LDG.E.CONSTANT R21, desc[UR4][R16.64+0x1c] ;  /* 0x00001c0410157981 */ /* 0x000128000c1e9900 */
[----:B------:R1:W4:Y:S01]  /*1290*/  LDG.E.CONSTANT R7, desc[UR4][R12.64] ;  /* 0x000000040c077981 */ /* 0x000322000c1e9900 */
[----:B------:R-:W-:Y:S01]  /*12a0*/  SHF.R.S32.HI R10, RZ, 0x1f, R4 ;  /* 0x0000001fff0a7819 */ /* 0x000fe20000011404 */
[----:B------:R-:W-:Y:S01]  /*12b0*/  ULDC.64 UR6, c[0x0][0x210] ;  /* 0x0000840000067ab9 */ /* 0x000fe20000000a00 */
[----:B--2---:R-:W-:-:S05]  /*12c0*/  IADD3 R23, P1, R4, R23, RZ ;  /* 0x0000001704177210 */ /* 0x004fca0007f3e0ff */
[----:B------:R-:W-:Y:S01]  /*12d0*/  IMAD.X R18, RZ, RZ, R10, P1 ;  /* 0x000000ffff127224 */ /* 0x000fe200008e060a */
[----:B------:R-:W-:-:S04]  /*12e0*/  LEA R22, P1, R23, UR6, 0x1 ;  /* 0x0000000617167c11 */ /* 0x000fc8000f8208ff */
[----:B------:R-:W-:Y:S02]  /*12f0*/  LEA.HI.X R23, R23, UR7, R18, 0x1, P1 ;  /* 0x0000000717177c11 */ /* 0x000fe400088f0c12 */
[----:B---3--:R-:W-:-:S03]  /*1300*/  IADD3 R14, P1, R4, R14, RZ ;  /* 0x0000000e040e7210 */ /* 0x008fc60007f3e0ff */
[----:B------:R-:W2:Y:S01]  /*1310*/  LDG.E.U16.CONSTANT R22, desc[UR4][R22.64] ;  /* 0x0000000416167981 */ /* 0x000ea2000c1e9500 */
[----:B----4-:R-:W-:Y:S01]  /*1320*/  IADD3 R25, P2, R4, R25, RZ ;  /* 0x0000001904197210 */ /* 0x010fe20007f5e0ff */
[----:B------:R-:W-:Y:S01]  /*1330*/  IMAD.X R18, RZ, RZ, R10, P1 ;  /* 0x000000ffff127224 */ /* 0x000fe200008e060a */
[----:B0-----:R-:W-:-:S03]  /*1340*/  LEA R16, P1, R14, UR6, 0x1 ;  /* 0x000000060e107c11 */ /* 0x001fc6000f8208ff */
[----:B-1----:R-:W-:Y:S01]  /*1350*/  IMAD.X R12, RZ, RZ, R10, P2 ;  /* 0x000000ffff0c7224 */ /* 0x002fe200010e060a */
[----:B------:R-:W-:Y:S02]  /*1360*/  LEA.HI.X R17, R14, UR7, R18, 0x1, P1 ;  /* 0x000000070e117c11 */ /* 0x000fe400088f0c12 */
[C---:B------:R-:W-:Y:S02]  /*1370*/  IADD3 R13, P2, R4.reuse, R19, RZ ;  /* 0x00000013040d7210 */ /* 0x040fe40007f5e0ff */
[C---:B------:R-:W-:Y:S02]  /*1380*/  LEA R18, P1, R25.reuse, UR6, 0x1 ;  /* 0x0000000619127c11 */ /* 0x040fe4000f8208ff */
[C---:B------:R-:W-:Y:S01]  /*1390*/  IADD3 R15, P3, R4.reuse, R15, RZ ;  /* 0x0000000f040f7210 */ /* 0x040fe20007f7e0ff */
[----:B------:R-:W-:Y:S01]  /*13a0*/  IMAD.X R14, RZ, RZ, R10, P2 ;  /* 0x000000ffff0e7224 */ /* 0x000fe200010e060a */
[----:B------:R-:W-:Y:S02]  /*13b0*/  LEA.HI.X R19, R25, UR7, R12, 0x1, P1 ;  /* 0x0000000719137c11 */ /* 0x000fe400088f0c0c */
[C---:B------:R-:W-:Y:S01]  /*13c0*/  LEA R12, P1, R13.reuse, UR6, 0x1 ;  /* 0x000000060d0c7c11 */ /* 0x040fe2000f8208ff */
[----:B------:R0:W3:Y:S01]  /*13d0*/  LDG.E.U16.CONSTANT R25, desc[UR4][R16.64] ;  /* 0x0000000410197981 */ /* 0x0000e2000c1e9500 */
[C---:B------:R-:W-:Y:S01]  /*13e0*/  IADD3 R27, P2, R4.reuse, R27, RZ ;  /* 0x0000001b041b7210 */ /* 0x040fe20007f5e0ff */
[----:B------:R-:W-:Y:S01]  /*13f0*/  IMAD.X R24, RZ, RZ, R10, P3 ;  /* 0x000000ffff187224 */ /* 0x000fe200018e060a */
[----:B------:R-:W-:Y:S01]  /*1400*/  LEA.HI.X R13, R13, UR7, R14, 0x1, P1 ;  /* 0x000000070d0d7c11 */ /* 0x000fe200088f0c0e */
[----:B------:R1:W4:Y:S01]  /*1410*/  LDG.E.U16.CONSTANT R23, desc[UR4][R18.64] ;  /* 0x0000000412177981 */ /* 0x000322000c1e9500 */
[----:B------:R-:W-:Y:S01]  /*1420*/  LEA R14, P3, R15, UR6, 0x1 ;  /* 0x000000060f0e7c11 */ /* 0x000fe2000f8608ff */
[----:B------:R-:W-:Y:S01]  /*1430*/  IMAD.X R20, RZ, RZ, R10, P2 ;  /* 0x000000ffff147224 */ /* 0x000fe200010e060a */
[----:B------:R-:W-:-:S02]  /*1440*/  IADD3 R29, P1, R4, R29, RZ ;  /* 0x0000001d041d7210 */ /* 0x000fc40007f3e0ff */
[----:B------:R1:W4:Y:S01]  /*1450*/  LDG.E.U16.CONSTANT R13, desc[UR4][R12.64] ;  /* 0x000000040c0d7981 */ /* 0x000322000c1e9500 */
[----:B0-----:R-:W-:Y:S02]  /*1460*/  LEA R16, P2, R27, UR6, 0x1 ;  /* 0x000000061b107c11 */ /* 0x001fe4000f8408ff */
[----:B------:R-:W-:Y:S02]  /*1470*/  LEA.HI.X R15, R15, UR7, R24, 0x1, P3 ;  /* 0x000000070f0f7c11 */ /* 0x000fe400098f0c18 */
[----:B------:R-:W-:Y:S01]  /*1480*/  LEA.HI.X R17, R27, UR7, R20, 0x1, P2 ;  /* 0x000000071b117c11 */ /* 0x000fe200090f0c14 */
[--C-:B------:R-:W-:Y:S01]  /*1490*/  IMAD.X R20, RZ, RZ, R10.reuse, P1 ;  /* 0x000000ffff147224 */ /* 0x100fe200008e060a */
[----:B------:R-:W-:Y:S02]  /*14a0*/  IADD3 R21, P2, R4, R21, RZ ;  /* 0x0000001504157210 */ /* 0x000fe40007f5e0ff */
[C---:B-1----:R-:W-:Y:S01]  /*14b0*/  LEA R18, P1, R29.reuse, UR6, 0x1 ;  /* 0x000000061d127c11 */ /* 0x042fe2000f8208ff */
[----:B------:R0:W4:Y:S02]  /*14c0*/  LDG.E.U16.CONSTANT R15, desc[UR4][R14.64] ;  /* 0x000000040e0f7981 */ /* 0x000124000c1e9500 */
[----:B------:R-:W-:Y:S01]  /*14d0*/  IMAD.X R10, RZ, RZ, R10, P2 ;  /* 0x000000ffff0a7224 */ /* 0x000fe200010e060a */
[----:B------:R-:W-:Y:S01]  /*14e0*/  LEA.HI.X R19, R29, UR7, R20, 0x1, P1 ;  /* 0x000000071d137c11 */ /* 0x000fe200088f0c14 */
[----:B------:R1:W4:Y:S01]  /*14f0*/  LDG.E.U16.CONSTANT R17, desc[UR4][R16.64] ;  /* 0x0000000410117981 */ /* 0x000322000c1e9500 */
[----:B------:R-:W-:-:S04]  /*1500*/  LEA R20, P1, R21, UR6, 0x1 ;  /* 0x0000000615147c11 */ /* 0x000fc8000f8208ff */
[----:B------:R-:W-:Y:S01]  /*1510*/  LEA.HI.X R21, R21, UR7, R10, 0x1, P1 ;  /* 0x0000000715157c11 */ /* 0x000fe200088f0c0a */
[----:B------:R1:W4:Y:S05]  /*1520*/  LDG.E.U16.CONSTANT R19, desc[UR4][R18.64] ;  /* 0x0000000412137981 */ /* 0x00032a000c1e9500 */
[----:B------:R1:W4:Y:S01]  /*1530*/  LDG.E.U16.CONSTANT R21, desc[UR4][R20.64] ;  /* 0x0000000414157981 */ /* 0x000322000c1e9500 */
[----:B------:R-:W-:-:S05]  /*1540*/  LOP3.LUT R27, R7, 0xf, RZ, 0xc0, !PT ;  /* 0x0000000f071b7812 */ /* 0x000fca00078ec0ff */
[----:B------:R-:W-:Y:S01]  /*1550*/  IMAD.IADD R27, R27, 0x1, -R8 ;  /* 0x000000011b1b7824 */ /* 0x000fe200078e0a08 */
[----:B------:R-:W-:-:S05]  /*1560*/  SHF.R.U32.HI R10, RZ, 0x4, R7 ;  /* 0x00000004ff0a7819 */ /* 0x000fca0000011607 */
[----:B------:R-:W2:Y:S01]  /*1570*/  I2F.F16 R27, R27 ;  /* 0x0000001b001b7306 */ /* 0x000ea20000200c00 */
[----:B------:R-:W-:Y:S02]  /*1580*/  LOP3.LUT R29, R10, 0xf, RZ, 0xc0, !PT ;  /* 0x0000000f0a1d7812 */ /* 0x000fe400078ec0ff */
[----:B------:R-:W-:-:S03]  /*1590*/  SHF.R.U32.HI R12, RZ, 0x8, R7 ;  /* 0x00000008ff0c7819 */ /* 0x000fc60000011607 */
[--C-:B------:R-:W-:Y:S01]  /*15a0*/  IMAD.IADD R10, R29, 0x1, -R8.reuse ;  /* 0x000000011d0a7824 */ /* 0x100fe200078e0a08 */
[----:B------:R-:W-:Y:S02]  /*15b0*/  LOP3.LUT R29, R12, 0xf, RZ, 0xc0, !PT ;  /* 0x0000000f0c1d7812 */ /* 0x000fe400078ec0ff */
[--C-:B0-----:R-:W-:Y:S02]  /*15c0*/  SHF.R.U32.HI R14, RZ, 0xc, R7.reuse ;  /* 0x0000000cff0e7819 */ /* 0x101fe40000011607 */
[--C-:B-1----:R-:W-:Y:S01]  /*15d0*/  SHF.R.U32.HI R16, RZ, 0x10, R7.reuse ;  /* 0x00000010ff107819 */ /* 0x102fe20000011607 */
[----:B------:R-:W-:Y:S01]  /*15e0*/  IMAD.IADD R12, R29, 0x1, -R8 ;  /* 0x000000011d0c7824 */ /* 0x000fe200078e0a08 */
[----:B------:R-:W-:Y:S01]  /*15f0*/  LOP3.LUT R29, R14, 0xf, RZ, 0xc0, !PT ;  /* 0x0000000f0e1d7812 */ /* 0x000fe200078ec0ff */
[----:B------:R-:W3:Y:S01]  /*1600*/  I2F.F16 R10, R10 ;  /* 0x0000000a000a7306 */ /* 0x000ee20000200c00 */
[----:B------:R-:W-:-:S03]  /*1610*/  SHF.R.U32.HI R18, RZ, 0x14, R7 ;  /* 0x00000014ff127819 */ /* 0x000fc60000011607 */
[----:B------:R-:W-:Y:S01]  /*1620*/  IMAD.IADD R14, R29, 0x1, -R8 ;  /* 0x000000011d0e7824 */ /* 0x000fe200078e0a08 */
[----:B------:R-:W-:-:S03]  /*1630*/  SHF.R.U32.HI R20, RZ, 0x18, R7 ;  /* 0x00000018ff147819 */ /* 0x000fc60000011607 */
[----:B------:R-:W4:Y:S08]  /*1640*/  I2F.F16 R12, R12 ;  /* 0x0000000c000c7306 */ /* 0x000f300000200c00 */
[----:B------:R-:W0:Y:S01]  /*1650*/  I2F.F16 R14, R14 ;  /* 0x0000000e000e7306 */ /* 0x000e220000200c00 */
[----:B------:R-:W-:-:S07]  /*1660*/  LEA.HI R7, R7, -R8, RZ, 0x4 ;  /* 0x8000000807077211 */ /* 0x000fce00078f20ff */
[----:B------:R-:W-:Y:S01]  /*1670*/  I2F.F16 R7, R7 ;  /* 0x0000000700077306 */ /* 0x000fe20000200c00 */
[----:B--2---:R-:W-:Y:S01]  /*1680*/  HMUL2 R22, R22.H0_H0, R27.H0_H0 ;  /* 0x2000001b16167232 */ /* 0x004fe20000000800 */
[----:B------:R-:W-:-:S05]  /*1690*/  LOP3.LUT R27, R16, 0xf, RZ, 0xc0, !PT ;  /* 0x0000000f101b7812 */ /* 0x000fca00078ec0ff */
[----:B------:R-:W-:Y:S01]  /*16a0*/  IMAD.IADD R16, R27, 0x1, -R8 ;  /* 0x000000011b107824 */ /* 0x000fe200078e0a08 */
[----:B------:R-:W-:-:S05]  /*16b0*/  LOP3.LUT R27, R18, 0xf, RZ, 0xc0, !PT ;  /* 0x0000000f121b7812 */ /* 0x000fca00078ec0ff */
[--C-:B------:R-:W-:Y:S01]  /*16c0*/  IMAD.IADD R18, R27, 0x1, -R8.reuse ;  /* 0x000000011b127824 */ /* 0x100fe200078e0a08 */
[----:B------:R-:W-:Y:S01]  /*16d0*/  LOP3.LUT R27, R20, 0xf, RZ, 0xc0, !PT ;  /* 0x0000000f141b7812 */ /* 0x000fe200078ec0ff */
[----:B------:R-:W1:Y:S04]  /*16e0*/  I2F.F16 R16, R16 ;  /* 0x0000001000107306 */ /* 0x000e680000200c00 */
[----:B------:R-:W-:Y:S02]  /*16f0*/  IMAD.IADD R27, R27, 0x1, -R8 ;  /* 0x000000011b1b7824 */ /* 0x000fe400078e0a08 */
[----:B---3--:R-:W-:Y:S02]  /*1700*/  HFMA2 R10, R25.H0_H0, R10.H0_H0, R22.H0_H0 ;  /* 0x2000000a190a7231 */ /* 0x008fe40000040816 */
[----:B------:R-:W2:Y:S02]  /*1710*/  I2F.F16 R18, R18 ;  /* 0x0000001200127306 */ /* 0x000ea40000200c00 */
[----:B----4-:R-:W-:-:S04]  /*1720*/  HFMA2 R10, R23.H0_H0, R12.H0_H0, R10.H0_H0 ;  /* 0x2000000c170a7231 */ /* 0x010fc8000004080a */
[----:B0-----:R-:W-:Y:S02]  /*1730*/  HFMA2 R8, R13.H0_H0, R14.H0_H0, R10.H0_H0 ;  /* 0x2000000e0d087231 */ /* 0x001fe4000004080a */
[----:B------:R-:W0:Y:S02]  /*1740*/  I2F.F16 R27, R27 ;  /* 0x0000001b001b7306 */ /* 0x000e240000200c00 */
[----:B-1----:R-:W-:-:S04]  /*1750*/  HFMA2 R8, R15.H0_H0, R16.H0_H0, R8.H0_H0 ;  /* 0x200000100f087231 */ /* 0x002fc80000040808 */
[----:B--2---:R-:W-:-:S04]  /*1760*/  HFMA2 R8, R17.H0_H0, R18.H0_H0, R8.H0_H0 ;  /* 0x2000001211087231 */ /* 0x004fc80000040808 */
[----:B0-----:R-:W-:-:S04]  /*1770*/  HFMA2 R8, R19.H0_H0, R27.H0_H0, R8.H0_H0 ;  /* 0x2000001b13087231 */ /* 0x001fc80000040808 */
[----:B------:R-:W-:-:S04]  /*1780*/  HFMA2 R8, R21.H0_H0, R7.H0_H0, R8.H0_H0 ;  /* 0x2000000715087231 */ /* 0x000fc80000040808 */
[----:B-----5:R-:W-:-:S07]  /*1790*/  HFMA2 R11, R9.H0_H0, R8.H0_H0, R11.H0_H0 ;  /* 0x20000008090b7231 */ /* 0x020fce000004080b */
.L_x_44:
[----:B------:R-:W0:Y:S01]  /*17a0*/  LDC R7, c[0x0][0x244] ;  /* 0x00009100ff077b82 */ /* 0x000e220000000800 */
[----:B------:R-:W-:Y:S02]  /*17b0*/  VIADD R6, R6, 0x1 ;  /* 0x0000000106067836 */ /* 0x000fe40000000000 */
[----:B0-----:R-:W-:-:S05]  /*17c0*/  IMAD.IADD R2, R2, 0x1, R7 ;  /* 0x0000000102027824 */ /* 0x001fca00078e0207 */
[----:B------:R-:W-:-:S13]  /*17d0*/  ISETP.GE.AND P1, PT, R2, R5, PT ;  /* 0x000000050200720c */ /* 0x000fda0003f26270 */
[----:B------:R-:W-:Y:S05]  /*17e0*/  @!P1 BRA `(.L_x_45) ;  /* 0xffffffec00049947 */ /* 0x000fea000383ffff */
.L_x_41:
        /* <DEDUP_REMOVED lines=11> */
.L_x_46:
[----:B-----5:R-:W-:-:S05]  /*18a0*/  HADD2 R6, R7, R11.H0_H0 ;  /* 0x2000000b07067230 */ /* 0x020fca0000000000 */
[----:B------:R-:W-:-:S05]  /*18b0*/  PRMT R9, R7, R0, R6 ;  /* 0x0000000007097216 */ /* 0x000fca0000000006 */
[----:B------:R-:W2:Y:S02]  /*18c0*/  ATOM.E.CAS.STRONG.GPU PT, R6, [R2], R7, R9 ;  /* 0x000000070206738b */ /* 0x000ea400001ee109 */
[----:B--2---:R-:W-:Y:S01]  /*18d0*/  ISETP.NE.U32.AND P0, PT, R6, R7, PT ;  /* 0x000000070600720c */ /* 0x004fe20003f05070 */
[----:B------:R-:W-:-:S12]  /*18e0*/  IMAD.MOV.U32 R7, RZ, RZ, R6 ;  /* 0x000000ffff077224 */ /* 0x000fd800078e0006 */
[----:B------:R-:W-:Y:S05]  /*18f0*/  @P0 BRA `(.L_x_46) ;  /* 0xfffffffc00e80947 */ /* 0x000fea000383ffff */
[----:B------:R-:W-:Y:S05]  /*1900*/  EXIT ;  /* 0x000000000000794d */ /* 0x000fea0003800000 */
.L_x_47:
        /* <DEDUP_REMOVED lines=15> */
.L_x_55:


//--------------------- .nv.shared.reserved.0     --------------------------
	.section	.nv.shared.reserved.0,"aw",@nobits
	.weak		__nv_reservedSMEM_offset_0_alias
	.size		__nv_reservedSMEM_offset_0_alias, 0, 0
	.other		__nv_reservedSMEM_offset_0_alias,@"STO_CUDA_RESERVED_SHARED STV_DEFAULT"
__nv_reservedSMEM_offset_0_alias:
	.zero		0


//--------------------- .nv.global                --------------------------
	.section	.nv.global,"aw",@nobits
.nv.global:
	.type		_ZN43_INTERNAL_35134359_12_q4_matmul_cu_1a5c58374cuda3std3__48in_placeE,@object
	.size		_ZN43_INTERNAL_35134359_12_q4_matmul_cu_1a5c58374cuda3std3__48in_placeE,(_ZN43_INTERNAL_35134359_12_q4_matmul_cu_1a5c58374cuda3std6ranges3__45__cpo8distanceE - _ZN43_INTERNAL_35134359_12_q4_matmul_cu_1a5c58374cuda3std3__48in_placeE)
_ZN43_INTERNAL_35134359_12_q4_matmul_cu_1a5c58374cuda3std3__48in_placeE:
	.zero		1
	.type		_ZN43_INTERNAL_35134359_12_q4_matmul_cu_1a5c58374cuda3std6ranges3__45__cpo8distanceE,@object
	.size		_ZN43_INTERNAL_35134359_12_q4_matmul_cu_1a5c58374cuda3std6ranges3__45__cpo8distanceE,(_ZN43_INTERNAL_35134359_12_q4_matmul_cu_1a5c58374cuda3std3__45__cpo6cbeginE - _ZN43_INTERNAL_35134359_12_q4_matmul_cu_1a5c58374cuda3std6ranges3__45__cpo8distanceE)
_ZN43_INTERNAL_35134359_12_q4_matmul_cu_1a5c58374cuda3std6ranges3__45__cpo8distanceE:
	.zero		1
	.type		_ZN43_INTERNAL_35134359_12_q4_matmul_cu_1a5c58374cuda3std3__45__cpo6cbeginE,@object
	.size		_ZN43_INTERNAL_35134359_12_q4_matmul_cu_1a5c58374cuda3std3__45__cpo6cbeginE,(_ZN43_INTERNAL_35134359_12_q4_matmul_cu_1a5c58374cuda3std6ranges3__45__cpo7advanceE - _ZN43_INTERNAL_35134359_12_q4_matmul_cu_1a5c58374cuda3std3__45__cpo6cbeginE)
_ZN43_INTERNAL_35134359_12_q4_matmul_cu_1a5c58374cuda3std3__45__cpo6cbeginE:
	.zero		1
	.type		_ZN43_INTERNAL_35134359_12_q4_matmul_cu_1a5c58374cuda3std6ranges3__45__cpo7advanceE,@object
	.size		_ZN43_INTERNAL_35134359_12_q4_matmul_cu_1a5c58374cuda3std6ranges3__45__cpo7advanceE,(_ZN43_INTERNAL_35134359_12_q4_matmul_cu_1a5c58374cuda3std3__45__cpo7crbeginE - _ZN43_INTERNAL_35134359_12_q4_matmul_cu_1a5c58374cuda3std6ranges3__45__cpo7advanceE)
_ZN43_INTERNAL_35134359_12_q4_matmul_cu_1a5c58374cuda3std6ranges3__45__cpo7advanceE:
	.zero		1
	.type		_ZN43_INTERNAL_35134359_12_q4_matmul_cu_1a5c58374cuda3std3__45__cpo7crbeginE,@object
	.size		_ZN43_INTERNAL_35134359_12_q4_matmul_cu_1a5c58374cuda3std3__45__cpo7crbeginE,(_ZN43_INTERNAL_35134359_12_q4_matmul_cu_1a5c58374cuda3std6ranges3__45__cpo4dataE - _ZN43_INTERNAL_35134359_12_q4_matmul_cu_1a5c58374cuda3std3__45__cpo7crbeginE)
_ZN43_INTERNAL_35134359_12_q4_matmul_cu_1a5c58374cuda3std3__45__cpo7crbeginE:
	.zero		1
	.type		_ZN43_INTERNAL_35134359_12_q4_matmul_cu_1a5c58374cuda3std6ranges3__45__cpo4dataE,@object
	.size		_ZN43_INTERNAL_35134359_12_q4_matmul_cu_1a5c58374cuda3std6ranges3__45__cpo4dataE,(_ZN43_INTERNAL_35134359_12_q4_matmul_cu_1a5c58374cuda3std6ranges3__45__cpo5beginE - _ZN43_INTERNAL_35134359_12_q4_matmul_cu_1a5c58374cuda3std6ranges3__45__cpo4dataE)
_ZN43_INTERNAL_35134359_12_q4_matmul_cu_1a5c58374cuda3std6ranges3__45__cpo4dataE:
	.zero		1
	.type		_ZN43_INTERNAL_35134359_12_q4_matmul_cu_1a5c58374cuda3std6ranges3__45__cpo5beginE,@object
	.size		_ZN43_INTERNAL_35134359_12_q4_matmul_cu_1a5c58374cuda3std6ranges3__45__cpo5beginE,(_ZN43_INTERNAL_35134359_12_q4_matmul_cu_1a5c58374cuda3std3__445_GLOBAL__N__35134359_12_q4_matmul_cu_1a5c58376ignoreE - _ZN43_INTERNAL_35134359_12_q4_matmul_cu_1a5c58374cuda3std6ranges3__45__cpo5beginE)
_ZN43_INTERNAL_35134359_12_q4_matmul_cu_1a5c58374cuda3std6ranges3__45__cpo5beginE:
	.zero		1
	.type		_ZN43_INTERNAL_35134359_12_q4_matmul_cu_1a5c58374cuda3std3__445_GLOBAL__N__35134359_12_q4_matmul_cu_1a5c58376ignoreE,@object
	.size		_ZN43_INTERNAL_35134359_12_q4_matmul_cu_1a5c58374cuda3std3__445_GLOBAL__N__35134359_12_q4_matmul_cu_1a5c58376ignoreE,(_ZN43_INTERNAL_35134359_12_q4_matmul_cu_1a5c58374cuda3std6ranges3__45__cpo4sizeE - _ZN43_INTERNAL_35134359_12_q4_matmul_cu_1a5c58374cuda3std3__445_GLOBAL__N__35134359_12_q4_matmul_cu_1a5c58376ignoreE)
_ZN43_INTERNAL_35134359_12_q4_matmul_cu_1a5c58374cuda3std3__445_GLOBAL__N__35134359_12_q4_matmul_cu_1a5c58376ignoreE:
	.zero		1
	.type		_ZN43_INTERNAL_35134359_12_q4_matmul_cu_1a5c58374cuda3std6ranges3__45__cpo4sizeE,@object
	.size		_ZN43_INTERNAL_35134359_12_q4_matmul_cu_1a5c58374cuda3std6ranges3__45__cpo4sizeE,(_ZN43_INTERNAL_35134359_12_q4_matmul_cu_1a5c58374cuda3std3__45__cpo5beginE - _ZN43_INTERNAL_35134359_12_q4_matmul_cu_1a5c58374cuda3std6ranges3__45__cpo4sizeE)
_ZN43_INTERNAL_35134359_12_q4_matmul_cu_1a5c58374cuda3std6ranges3__45__cpo4sizeE:
	.zero		1
	.type		_ZN43_INTERNAL_35134359_12_q4_matmul_cu_1a5c58374cuda3std3__45__cpo5beginE,@object
	.size		_ZN43_INTERNAL_35134359_12_q4_matmul_cu_1a5c58374cuda3std3__45__cpo5beginE,(_ZN43_INTERNAL_35134359_12_q4_matmul_cu_1a5c58374cuda3std6ranges3__45__cpo6cbeginE - _ZN43_INTERNAL_35134359_12_q4_matmul_cu_1a5c58374cuda3std3__45__cpo5beginE)
_ZN43_INTERNAL_35134359_12_q4_matmul_cu_1a5c58374cuda3std3__45__cpo5beginE:
	.zero		1
	.type		_ZN43_INTERNAL_35134359_12_q4_matmul_cu_1a5c58374cuda3std6ranges3__45__cpo6cbeginE,@object
	.size		_ZN43_INTERNAL_35134359_12_q4_matmul_cu_1a5c58374cuda3std6ranges3__45__cpo6cbeginE,(_ZN43_INTERNAL_35134359_12_q4_matmul_cu_1a5c58374cuda3std3__45__cpo6rbeginE - _ZN43_INTERNAL_35134359_12_q4_matmul_cu_1a5c58374cuda3std6ranges3__45__cpo6cbeginE)
_ZN43_INTERNAL_35134359_12_q4_matmul_cu_1a5c58374cuda3std6ranges3__45__cpo6cbeginE:
	.zero		1
	.type		_ZN43_INTERNAL_35134359_12_q4_matmul_cu_1a5c58374cuda3std3__45__cpo6rbeginE,@object
	.size		_ZN43_INTERNAL_35134359_12_q4_matmul_cu_1a5c58374cuda3std3__45__cpo6rbeginE,(_ZN43_INTERNAL_35134359_12_q4_matmul_cu_1a5c58374cuda3std6ranges3__45__cpo4nextE - _ZN43_INTERNAL_35134359_12_q4_matmul_cu_1a5c58374cuda3std3__45__cpo6rbeginE)
_ZN43_INTERNAL_35134359_12_q4_matmul_cu_1a5c58374cuda3std3__45__cpo6rbeginE:
	.zero		1
	.type		_ZN43_INTERNAL_35134359_12_q4_matmul_cu_1a5c58374cuda3std6ranges3__45__cpo4nextE,@object
	.size		_ZN43_INTERNAL_35134359_12_q4_matmul_cu_1a5c58374cuda3std6ranges3__45__cpo4nextE,(_ZN43_INTERNAL_35134359_12_q4_matmul_cu_1a5c58374cuda3std6ranges3__45__cpo4swapE - _ZN43_INTERNAL_35134359_12_q4_matmul_cu_1a5c58374cuda3std6ranges3__45__cpo4nextE)
_ZN43_INTERNAL_35134359_12_q4_matmul_cu_1a5c58374cuda3std6ranges3__45__cpo4nextE:
	.zero		1
	.type		_ZN43_INTERNAL_35134359_12_q4_matmul_cu_1a5c58374cuda3std6ranges3__45__cpo4swapE,@object
	.size		_ZN43_INTERNAL_35134359_12_q4_matmul_cu_1a5c58374cuda3std6ranges3__45__cpo4swapE,(_ZN43_INTERNAL_35134359_12_q4_matmul_cu_1a5c58374cuda3std3__420unreachable_sentinelE - _ZN43_INTERNAL_35134359_12_q4_matmul_cu_1a5c58374cuda3std6ranges3__45__cpo4swapE)
_ZN43_INTERNAL_35134359_12_q4_matmul_cu_1a5c58374cuda3std6ranges3__45__cpo4swapE:
	.zero		1
	.type		_ZN43_INTERNAL_35134359_12_q4_matmul_cu_1a5c58374cuda3std3__420unreachable_sentinelE,@object
	.size		_ZN43_INTERNAL_35134359_12_q4_matmul_cu_1a5c58374cuda3std3__420unreachable_sentinelE,(_ZN43_INTERNAL_35134359_12_q4_matmul_cu_1a5c58376thrust23THRUST_300001_SM_900_NS6system6detail10sequential3seqE - _ZN43_INTERNAL_35134359_12_q4_matmul_cu_1a5c58374cuda3std3__420unreachable_sentinelE)
_ZN43_INTERNAL_35134359_12_q4_matmul_cu_1a5c58374cuda3std3__420unreachable_sentinelE:
	.zero		1
	.type		_ZN43_INTERNAL_35134359_12_q4_matmul_cu_1a5c58376thrust23THRUST_300001_SM_900_NS6system6detail10sequential3seqE,@object
	.size		_ZN43_INTERNAL_35134359_12_q4_matmul_cu_1a5c58376thrust23THRUST_300001_SM_900_NS6system6detail10sequential3seqE,(_ZN43_INTERNAL_35134359_12_q4_matmul_cu_1a5c58374cuda3std3__45__cpo4cendE - _ZN43_INTERNAL_35134359_12_q4_matmul_cu_1a5c58376thrust23THRUST_300001_SM_900_NS6system6detail10sequential3seqE)
_ZN43_INTERNAL_35134359_12_q4_matmul_cu_1a5c58376thrust23THRUST_300001_SM_900_NS6system6detail10sequential3seqE:
	.zero		1
	.type		_ZN43_INTERNAL_35134359_12_q4_matmul_cu_1a5c58374cuda3std3__45__cpo4cendE,@object
	.size		_ZN43_INTERNAL_35134359_12_q4_matmul_cu_1a5c58374cuda3std3__45__cpo4cendE,(_ZN43_INTERNAL_35134359_12_q4_matmul_cu_1a5c58374cuda3std6ranges3__45__cpo9iter_swapE - _ZN43_INTERNAL_35134359_12_q4_matmul_cu_1a5c58374cuda3std3__45__cpo4cendE)
_ZN43_INTERNAL_35134359_12_q4_matmul_cu_1a5c58374cuda3std3__45__cpo4cendE:
	.zero		1
	.type		_ZN43_INTERNAL_35134359_12_q4_matmul_cu_1a5c58374cuda3std6ranges3__45__cpo9iter_swapE,@object
	.size		_ZN43_INTERNAL_35134359_12_q4_matmul_cu_1a5c58374cuda3std6ranges3__45__cpo9iter_swapE,(_ZN43_INTERNAL_35134359_12_q4_matmul_cu_1a5c58374cuda3std3__45__cpo5crendE - _ZN43_INTERNAL_35134359_12_q4_matmul_cu_1a5c58374cuda3std6ranges3__45__cpo9iter_swapE)
_ZN43_INTERNAL_35134359_12_q4_matmul_cu_1a5c58374cuda3std6ranges3__45__cpo9iter_swapE:
	.zero		1
	.type		_ZN43_INTERNAL_35134359_12_q4_matmul_cu_1a5c58374cuda3std3__45__cpo5crendE,@object
	.size		_ZN43_INTERNAL_35134359_12_q4_matmul_cu_1a5c58374cuda3std3__45__cpo5crendE,(_ZN43_INTERNAL_35134359_12_q4_matmul_cu_1a5c58374cuda3std6ranges3__45__cpo5cdataE - _ZN43_INTERNAL_35134359_12_q4_matmul_cu_1a5c58374cuda3std3__45__cpo5crendE)
_ZN43_INTERNAL_35134359_12_q4_matmul_cu_1a5c58374cuda3std3__45__cpo5crendE:
	.zero		1
	.type		_ZN43_INTERNAL_35134359_12_q4_matmul_cu_1a5c58374cuda3std6ranges3__45__cpo5cdataE,@object
	.size		_ZN43_INTERNAL_35134359_12_q4_matmul_cu_1a5c58374cuda3std6ranges3__45__cpo5cdataE,(_ZN43_INTERNAL_35134359_12_q4_matmul_cu_1a5c58374cuda3std6ranges3__45__cpo3endE - _ZN43_INTERNAL_35134359_12_q4_matmul_cu_1a5c58374cuda3std6ranges3__45__cpo5cdataE)
_ZN43_INTERNAL_35134359_12_q4_matmul_cu_1a5c58374cuda3std6ranges3__45__cpo5cdataE:
	.zero		1
	.type		_ZN43_INTERNAL_35134359_12_q4_matmul_cu_1a5c58374cuda3std6ranges3__45__cpo3endE,@object
	.size		_ZN43_INTERNAL_35134359_12_q4_matmul_cu_1a5c58374cuda3std6ranges3__45__cpo3endE,(_ZN43_INTERNAL_35134359_12_q4_matmul_cu_1a5c58374cuda3std3__419piecewise_constructE - _ZN43_INTERNAL_35134359_12_q4_matmul_cu_1a5c58374cuda3std6ranges3__45__cpo3endE)
_ZN43_INTERNAL_35134359_12_q4_matmul_cu_1a5c58374cuda3std6ranges3__45__cpo3endE:
	.zero		1
	.type		_ZN43_INTERNAL_35134359_12_q4_matmul_cu_1a5c58374cuda3std3__419piecewise_constructE,@object
	.size		_ZN43_INTERNAL_35134359_12_q4_matmul_cu_1a5c58374cuda3std3__419piecewise_constructE,(_ZN43_INTERNAL_35134359_12_q4_matmul_cu_1a5c58374cuda3std6ranges3__45__cpo5ssizeE - _ZN43_INTERNAL_35134359_12_q4_matmul_cu_1a5c58374cuda3std3__419piecewise_constructE)
_ZN43_INTERNAL_35134359_12_q4_matmul_cu_1a5c58374cuda3std3__419piecewise_constructE:
	.zero		1
	.type		_ZN43_INTERNAL_35134359_12_q4_matmul_cu_1a5c58374cuda3std6ranges3__45__cpo5ssizeE,@object
	.size		_ZN43_INTERNAL_35134359_12_q4_matmul_cu_1a5c58374cuda3std6ranges3__45__cpo5ssizeE,(_ZN43_INTERNAL_35134359_12_q4_matmul_cu_1a5c58374cuda3std3__45__cpo3endE - _ZN43_INTERNAL_35134359_12_q4_matmul_cu_1a5c58374cuda3std6ranges3__45__cpo5ssizeE)
_ZN43_INTERNAL_35134359_12_q4_matmul_cu_1a5c58374cuda3std6ranges3__45__cpo5ssizeE:
	.zero		1
	.type		_ZN43_INTERNAL_35134359_12_q4_matmul_cu_1a5c58374cuda3std3__45__cpo3endE,@object
	.size		_ZN43_INTERNAL_35134359_12_q4_matmul_cu_1a5c58374cuda3std3__45__cpo3endE,(_ZN43_INTERNAL_35134359_12_q4_matmul_cu_1a5c58374cuda3std6ranges3__45__cpo4cendE - _ZN43_INTERNAL_35134359_12_q4_matmul_cu_1a5c58374cuda3std3__45__cpo3endE)
_ZN43_INTERNAL_35134359_12_q4_matmul_cu_1a5c58374cuda3std3__45__cpo3endE:
	.zero		1
	.type		_ZN43_INTERNAL_35134359_12_q4_matmul_cu_1a5c58374cuda3std6ranges3__45__cpo4cendE,@object
	.size		_ZN43_INTERNAL_35134359_12_q4_matmul_cu_1a5c58374cuda3std6ranges3__45__cpo4cendE,(_ZN43_INTERNAL_35134359_12_q4_matmul_cu_1a5c58374cuda3std3__45__cpo4rendE - _ZN43_INTERNAL_35134359_12_q4_matmul_cu_1a5c58374cuda3std6ranges3__45__cpo4cendE)
_ZN43_INTERNAL_35134359_12_q4_matmul_cu_1a5c58374cuda3std6ranges3__45__cpo4cendE:
	.zero		1
	.type		_ZN43_INTERNAL_35134359_12_q4_matmul_cu_1a5c58374cuda3std3__45__cpo4rendE,@object
	.size		_ZN43_INTERNAL_35134359_12_q4_matmul_cu_1a5c58374cuda3std3__45__cpo4rendE,(_ZN43_INTERNAL_35134359_12_q4_matmul_cu_1a5c58374cuda3std6ranges3__45__cpo4prevE - _ZN43_INTERNAL_35134359_12_q4_matmul_cu_1a5c58374cuda3std3__45__cpo4rendE)
_ZN43_INTERNAL_35134359_12_q4_matmul_cu_1a5c58374cuda3std3__45__cpo4rendE:
	.zero		1
	.type		_ZN43_INTERNAL_35134359_12_q4_matmul_cu_1a5c58374cuda3std6ranges3__45__cpo4prevE,@object
	.size		_ZN43_INTERNAL_35134359_12_q4_matmul_cu_1a5c58374cuda3std6ranges3__45__cpo4prevE,(_ZN43_INTERNAL_35134359_12_q4_matmul_cu_1a5c58374cuda3std6ranges3__45__cpo9iter_moveE - _ZN43_INTERNAL_35134359_12_q4_matmul_cu_1a5c58374cuda3std6ranges3__45__cpo4prevE)
_ZN43_INTERNAL_35134359_12_q4_matmul_cu_1a5c58374cuda3std6ranges3__45__cpo4prevE:
	.zero		1
	.type		_ZN43_INTERNAL_35134359_12_q4_matmul_cu_1a5c58374cuda3std6ranges3__45__cpo9iter_moveE,@object
	.size		_ZN43_INTERNAL_35134359_12_q4_matmul_cu_1a5c58374cuda3std6ranges3__45__cpo9iter_moveE,(.L_13 - _ZN43_INTERNAL_35134359_12_q4_matmul_cu_1a5c58374cuda3std6ranges3__45__cpo9iter_moveE)
_ZN43_INTERNAL_35134359_12_q4_matmul_cu_1a5c58374cuda3std6ranges3__45__cpo9iter_moveE:
	.zero		1
.L_13:


//--------------------- .nv.constant0._Z16q4_matmul_kernelILb1ELb0ELb0EEvPK6__halfPKjPS0_S2_S4_iiiiiS4_b --------------------------
	.section	.nv.constant0._Z16q4_matmul_kernelILb1ELb0ELb0EEvPK6__halfPKjPS0_S2_S4_iiiiiS4_b,"a",@progbits
	.sectionflags	@""
	.align	4
.nv.constant0._Z16q4_matmul_kernelILb1ELb0ELb0EEvPK6__halfPKjPS0_S2_S4_iiiiiS4_b:
	.zero		601


//--------------------- .nv.constant0._Z16q4_matmul_kernelILb1ELb0ELb1EEvPK6__halfPKjPS0_S2_S4_iiiiiS4_b --------------------------
	.section	.nv.constant0._Z16q4_matmul_kernelILb1ELb0ELb1EEvPK6__halfPKjPS0_S2_S4_iiiiiS4_b,"a",@progbits
	.sectionflags	@""
	.align	4
.nv.constant0._Z16q4_matmul_kernelILb1ELb0ELb1EEvPK6__halfPKjPS0_S2_S4_iiiiiS4_b:
	.zero		601


//--------------------- .nv.constant0._Z16q4_matmul_kernelILb1ELb1ELb0EEvPK6__halfPKjPS0_S2_S4_iiiiiS4_b --------------------------
	.section	.nv.constant0._Z16q4_matmul_kernelILb1ELb1ELb0EEvPK6__halfPKjPS0_S2_S4_iiiiiS4_b,"a",@progbits
	.sectionflags	@""
	.align	4
.nv.constant0._Z16q4_matmul_kernelILb1ELb1ELb0EEvPK6__halfPKjPS0_S2_S4_iiiiiS4_b:
	.zero		601


//--------------------- .nv.constant0._Z16q4_matmul_kernelILb1ELb1ELb1EEvPK6__halfPKjPS0_S2_S4_iiiiiS4_b --------------------------
	.section	.nv.constant0._Z16q4_matmul_kernelILb1ELb1ELb1EEvPK6__halfPKjPS0_S2_S4_iiiiiS4_b,"a",@progbits
	.sectionflags	@""
	.align	4
.nv.constant0._Z16q4_matmul_kernelILb1ELb1ELb1EEvPK6__halfPKjPS0_S2_S4_iiiiiS4_b:
	.zero		601


//--------------------- .nv.constant0._Z16q4_matmul_kernelILb0ELb0ELb0EEvPK6__halfPKjPS0_S2_S4_iiiiiS4_b --------------------------
	.section	.nv.constant0._Z16q4_matmul_kernelILb0ELb0ELb0EEvPK6__halfPKjPS0_S2_S4_iiiiiS4_b,"a",@progbits
	.sectionflags	@""
	.align	4
.nv.constant0._Z16q4_matmul_kernelILb0ELb0ELb0EEvPK6__halfPKjPS0_S2_S4_iiiiiS4_b:
	.zero		601


//--------------------- .nv.constant0._Z16q4_matmul_kernelILb0ELb0ELb1EEvPK6__halfPKjPS0_S2_S4_iiiiiS4_b --------------------------
	.section	.nv.constant0._Z16q4_matmul_kernelILb0ELb0ELb1EEvPK6__halfPKjPS0_S2_S4_iiiiiS4_b,"a",@progbits
	.sectionflags	@""
	.align	4
.nv.constant0._Z16q4_matmul_kernelILb0ELb0ELb1EEvPK6__halfPKjPS0_S2_S4_iiiiiS4_b:
	.zero		601


//--------------------- .nv.constant0._Z16q4_matmul_kernelILb0ELb1ELb0EEvPK6__halfPKjPS0_S2_S4_iiiiiS4_b --------------------------
	.section	.nv.constant0._Z16q4_matmul_kernelILb0ELb1ELb0EEvPK6__halfPKjPS0_S2_S4_iiiiiS4_b,"a",@progbits
	.sectionflags	@""
	.align	4
.nv.constant0._Z16q4_matmul_kernelILb0ELb1ELb0EEvPK6__halfPKjPS0_S2_S4_iiiiiS4_b:
	.zero		601


//--------------------- .nv.constant0._Z16q4_matmul_kernelILb0ELb1ELb1EEvPK6__halfPKjPS0_S2_S4_iiiiiS4_b --------------------------
	.section	.nv.constant0._Z16q4_matmul_kernelILb0ELb1ELb1EEvPK6__halfPKjPS0_S2_S4_iiiiiS4_b,"a",@progbits
	.sectionflags	@""
	.align	4
.nv.constant0._Z16q4_matmul_kernelILb0ELb1ELb1EEvPK6__halfPKjPS0_S2_S4_iiiiiS4_b:
	.zero		601


//--------------------- SYMBOLS --------------------------

	.type		.nv.reservedSmem.offset0,@object
	.size		.nv.reservedSmem.offset0,0x4
